def matmul_kernel(
    a_ptr,
    b_ptr,
    c_ptr,
    M,
    N,
    K,
    stride_am,
    stride_ak,
    stride_bk,
    stride_bn,
    stride_cm,
    stride_cn,
    BLOCK_M: tl.constexpr,
    BLOCK_N: tl.constexpr,
    BLOCK_K: tl.constexpr,
    GROUP_M: tl.constexpr,
):
    pid = tl.program_id(axis=0)
    num_pid_m = tl.cdiv(M, BLOCK_M)
    num_pid_n = tl.cdiv(N, BLOCK_N)
    num_pid_in_group = GROUP_M * num_pid_n
    group_id = pid // num_pid_in_group
    first_pid_m = group_id * GROUP_M
    group_size_m = min(num_pid_m - first_pid_m, GROUP_M)
    pid_m = first_pid_m + ((pid % num_pid_in_group) % group_size_m)
    pid_n = (pid % num_pid_in_group) // group_size_m

    offs_am = (pid_m * BLOCK_M + tl.arange(0, BLOCK_M)) % M
    offs_bn = (pid_n * BLOCK_N + tl.arange(0, BLOCK_N)) % N
    offs_k = tl.arange(0, BLOCK_K)
    a_ptrs = a_ptr + offs_am[:, None] * stride_am + offs_k[None, :] * stride_ak
    b_ptrs = b_ptr + offs_k[:, None] * stride_bk + offs_bn[None, :] * stride_bn

    acc = tl.zeros((BLOCK_M, BLOCK_N), dtype=tl.float32)
    for kk in range(0, tl.cdiv(K, BLOCK_K)):
        a = tl.load(a_ptrs, mask=offs_k[None, :] < K - kk * BLOCK_K, other=0.0)
        b = tl.load(b_ptrs, mask=offs_k[:, None] < K - kk * BLOCK_K, other=0.0)
        acc = tl.dot(a, b, acc)
        a_ptrs += BLOCK_K * stride_ak
        b_ptrs += BLOCK_K * stride_bk

    c = acc.to(c_ptr.dtype.element_ty)
    offs_cm = pid_m * BLOCK_M + tl.arange(0, BLOCK_M)
    offs_cn = pid_n * BLOCK_N + tl.arange(0, BLOCK_N)
    c_ptrs = c_ptr + offs_cm[:, None] * stride_cm + offs_cn[None, :] * stride_cn
    mask = (offs_cm[:, None] < M) & (offs_cn[None, :] < N)
    tl.store(c_ptrs, c, mask=mask)

# config = {"BLOCK_K": 128, "BLOCK_M": 128, "BLOCK_N": 128, "GROUP_M": 8, "arch": "sm_100", "dtype": "fp8e4m3", "num_ctas": 2, "num_stages": 3, "num_warps": 4}
# arch = sm_100


// ===== COMPILED SASS (sm_100a) =====

	.target	sm_100a

	.elftype	@"ET_EXEC"


//--------------------- .note.nv.tkinfo           --------------------------
	.section	.note.nv.tkinfo,"",@"SHT_NOTE"
	.sectionflags	@"SHF_NOTE_NV_TKINFO"
	.tkinfo
        /*0018*/ 	.word	0x00000081
        /*0030*/ 	.string	""
        /*0030*/ 	.string	"ptxas-blackwell"
        /*0030*/ 	.string	"Cuda compilation tools, release 12.9, V12.9.86"
        /*0030*/ 	.string	"Build cuda_12.9.r12.9/compiler.36037853_0"
        /*0030*/ 	.string	"-v  -suppress-debug-info  -lineinfo  -arch sm_100a "



//--------------------- .note.nv.cuver            --------------------------
	.section	.note.nv.cuver,"",@"SHT_NOTE"
	.sectionflags	@"SHF_NOTE_NV_CUVER"
        /*0018*/ 	.short	0x0001
        /*001a*/ 	.short	0x0064
        /*001c*/ 	.short	0x0001
        /*001e*/ 	.short	0x0000
        /*0020*/ 	.short	0x0001
        /*0022*/ 	.short	0x0000


//--------------------- .nv.info                  --------------------------
	.section	.nv.info,"",@"SHT_CUDA_INFO"
	.align	4


	//----- nvinfo : EIATTR_REGCOUNT
	.align		4
        /*0000*/ 	.byte	0x04, 0x2f
        /*0002*/ 	.short	(.L_4 - .L_3)
	.align		4
.L_3:
        /*0004*/ 	.word	index@(matmul_kernel)
        /*0008*/ 	.word	0x00000060


	//----- nvinfo : EIATTR_FRAME_SIZE
	.align		4
.L_4:
        /*000c*/ 	.byte	0x04, 0x11
        /*000e*/ 	.short	(.L_6 - .L_5)
	.align		4
.L_5:
        /*0010*/ 	.word	index@($__internal_2_$__cuda_sm10x_tcgen05_guardrail_trap_unallocated_columns_being_dealloced)
        /*0014*/ 	.word	0x000009e0


	//----- nvinfo : EIATTR_FRAME_SIZE
	.align		4
.L_6:
        /*0018*/ 	.byte	0x04, 0x11
        /*001a*/ 	.short	(.L_8 - .L_7)
	.align		4
.L_7:
        /*001c*/ 	.word	index@($__internal_1_$__cuda_sm10x_tcgen05_guardrail_trap_phase_invalid_during_alloc)
        /*0020*/ 	.word	0x000009e0


	//----- nvinfo : EIATTR_FRAME_SIZE
	.align		4
.L_8:
        /*0024*/ 	.byte	0x04, 0x11
        /*0026*/ 	.short	(.L_10 - .L_9)
	.align		4
.L_9:
        /*0028*/ 	.word	index@($__internal_0_$__cuda_sm10x_tcgen05_guardrail_trap_col_being_dealloced_not_returned_by_alloc)
        /*002c*/ 	.word	0x000009e0


	//----- nvinfo : EIATTR_FRAME_SIZE
	.align		4
.L_10:
        /*0030*/ 	.byte	0x04, 0x11
        /*0032*/ 	.short	(.L_12 - .L_11)
	.align		4
.L_11:
        /*0034*/ 	.word	index@(matmul_kernel)
        /*0038*/ 	.word	0x000009e0


	//----- nvinfo : EIATTR_MIN_STACK_SIZE
	.align		4
.L_12:
        /*003c*/ 	.byte	0x04, 0x12
        /*003e*/ 	.short	(.L_14 - .L_13)
	.align		4
.L_13:
        /*0040*/ 	.word	index@(matmul_kernel)
        /*0044*/ 	.word	0x000009e0
.L_14:


//--------------------- .nv.info.matmul_kernel    --------------------------
	.section	.nv.info.matmul_kernel,"",@"SHT_CUDA_INFO"
	.sectionflags	@""
	.align	4


	//----- nvinfo : EIATTR_CUDA_API_VERSION
	.align		4
        /*0000*/ 	.byte	0x04, 0x37
        /*0002*/ 	.short	(.L_16 - .L_15)
.L_15:
        /*0004*/ 	.word	0x00000081


	//----- nvinfo : EIATTR_KPARAM_INFO
	.align		4
.L_16:
        /*0008*/ 	.byte	0x04, 0x17
        /*000a*/ 	.short	(.L_18 - .L_17)
.L_17:
        /*000c*/ 	.word	0x00000000
        /*0010*/ 	.short	0x000d
        /*0012*/ 	.short	0x0048
        /*0014*/ 	.byte	0x00, 0xf4, 0x21, 0x00


	//----- nvinfo : EIATTR_KPARAM_INFO
	.align		4
.L_18:
        /*0018*/ 	.byte	0x04, 0x17
        /*001a*/ 	.short	(.L_20 - .L_19)
.L_19:
        /*001c*/ 	.word	0x00000000
        /*0020*/ 	.short	0x000c
        /*0022*/ 	.short	0x0040
        /*0024*/ 	.byte	0x00, 0xf4, 0x21, 0x00


	//----- nvinfo : EIATTR_KPARAM_INFO
	.align		4
.L_20:
        /*0028*/ 	.byte	0x04, 0x17
        /*002a*/ 	.short	(.L_22 - .L_21)
.L_21:
        /*002c*/ 	.word	0x00000000
        /*0030*/ 	.short	0x000b
        /*0032*/ 	.short	0x0038
        /*0034*/ 	.byte	0x00, 0xf0, 0x11, 0x00


	//----- nvinfo : EIATTR_KPARAM_INFO
	.align		4
.L_22:
        /*0038*/ 	.byte	0x04, 0x17
        /*003a*/ 	.short	(.L_24 - .L_23)
.L_23:
        /*003c*/ 	.word	0x00000000
        /*0040*/ 	.short	0x000a
        /*0042*/ 	.short	0x0034
        /*0044*/ 	.byte	0x00, 0xf0, 0x11, 0x00


	//----- nvinfo : EIATTR_KPARAM_INFO
	.align		4
.L_24:
        /*0048*/ 	.byte	0x04, 0x17
        /*004a*/ 	.short	(.L_26 - .L_25)
.L_25:
        /*004c*/ 	.word	0x00000000
        /*0050*/ 	.short	0x0009
        /*0052*/ 	.short	0x0030
        /*0054*/ 	.byte	0x00, 0xf0, 0x11, 0x00


	//----- nvinfo : EIATTR_KPARAM_INFO
	.align		4
.L_26:
        /*0058*/ 	.byte	0x04, 0x17
        /*005a*/ 	.short	(.L_28 - .L_27)
.L_27:
        /*005c*/ 	.word	0x00000000
        /*0060*/ 	.short	0x0008
        /*0062*/ 	.short	0x002c
        /*0064*/ 	.byte	0x00, 0xf0, 0x11, 0x00


	//----- nvinfo : EIATTR_KPARAM_INFO
	.align		4
.L_28:
        /*0068*/ 	.byte	0x04, 0x17
        /*006a*/ 	.short	(.L_30 - .L_29)
.L_29:
        /*006c*/ 	.word	0x00000000
        /*0070*/ 	.short	0x0007
        /*0072*/ 	.short	0x0028
        /*0074*/ 	.byte	0x00, 0xf0, 0x11, 0x00


	//----- nvinfo : EIATTR_KPARAM_INFO
	.align		4
.L_30:
        /*0078*/ 	.byte	0x04, 0x17
        /*007a*/ 	.short	(.L_32 - .L_31)
.L_31:
        /*007c*/ 	.word	0x00000000
        /*0080*/ 	.short	0x0006
        /*0082*/ 	.short	0x0024
        /*0084*/ 	.byte	0x00, 0xf0, 0x11, 0x00


	//----- nvinfo : EIATTR_KPARAM_INFO
	.align		4
.L_32:
        /*0088*/ 	.byte	0x04, 0x17
        /*008a*/ 	.short	(.L_34 - .L_33)
.L_33:
        /*008c*/ 	.word	0x00000000
        /*0090*/ 	.short	0x0005
        /*0092*/ 	.short	0x0020
        /*0094*/ 	.byte	0x00, 0xf0, 0x11, 0x00


	//----- nvinfo : EIATTR_KPARAM_INFO
	.align		4
.L_34:
        /*0098*/ 	.byte	0x04, 0x17
        /*009a*/ 	.short	(.L_36 - .L_35)
.L_35:
        /*009c*/ 	.word	0x00000000
        /*00a0*/ 	.short	0x0004
        /*00a2*/ 	.short	0x001c
        /*00a4*/ 	.byte	0x00, 0xf0, 0x11, 0x00


	//----- nvinfo : EIATTR_KPARAM_INFO
	.align		4
.L_36:
        /*00a8*/ 	.byte	0x04, 0x17
        /*00aa*/ 	.short	(.L_38 - .L_37)
.L_37:
        /*00ac*/ 	.word	0x00000000
        /*00b0*/ 	.short	0x0003
        /*00b2*/ 	.short	0x0018
        /*00b4*/ 	.byte	0x00, 0xf0, 0x11, 0x00


	//----- nvinfo : EIATTR_KPARAM_INFO
	.align		4
.L_38:
        /*00b8*/ 	.byte	0x04, 0x17
        /*00ba*/ 	.short	(.L_40 - .L_39)
.L_39:
        /*00bc*/ 	.word	0x00000000
        /*00c0*/ 	.short	0x0002
        /*00c2*/ 	.short	0x0010
        /*00c4*/ 	.byte	0x00, 0xf4, 0x21, 0x00


	//----- nvinfo : EIATTR_KPARAM_INFO
	.align		4
.L_40:
        /*00c8*/ 	.byte	0x04, 0x17
        /*00ca*/ 	.short	(.L_42 - .L_41)
.L_41:
        /*00cc*/ 	.word	0x00000000
        /*00d0*/ 	.short	0x0001
        /*00d2*/ 	.short	0x0008
        /*00d4*/ 	.byte	0x00, 0xf4, 0x21, 0x00


	//----- nvinfo : EIATTR_KPARAM_INFO
	.align		4
.L_42:
        /*00d8*/ 	.byte	0x04, 0x17
        /*00da*/ 	.short	(.L_44 - .L_43)
.L_43:
        /*00dc*/ 	.word	0x00000000
        /*00e0*/ 	.short	0x0000
        /*00e2*/ 	.short	0x0000
        /*00e4*/ 	.byte	0x00, 0xf4, 0x21, 0x00


	//----- nvinfo : EIATTR_EXPLICIT_CLUSTER
	.align		4
.L_44:
        /*00e8*/ 	.byte	0x01, 0x3e
	.zero		2


	//----- nvinfo : EIATTR_CTA_PER_CLUSTER
	.align		4
        /*00ec*/ 	.byte	0x04, 0x3d
        /*00ee*/ 	.short	(.L_46 - .L_45)
.L_45:
        /*00f0*/ 	.word	0x00000002
        /*00f4*/ 	.word	0x00000001
        /*00f8*/ 	.word	0x00000001


	//----- nvinfo : EIATTR_AT_ENTRY_FRAGMENTS
	.align		4
.L_46:
        /*00fc*/ 	.byte	0x04, 0x4f
        /*00fe*/ 	.short	(.L_48 - .L_47)


	//   ....[0]....
.L_47:
        /*0100*/ 	.word	0x00000004


	//----- nvinfo : EIATTR_RESERVED_SMEM_USED
	.align		4
.L_48:
        /*0104*/ 	.byte	0x01, 0x41
	.zero		2


	//----- nvinfo : EIATTR_SPARSE_MMA_MASK
	.align		4
        /*0108*/ 	.byte	0x03, 0x50
        /*010a*/ 	.short	0x0000


	//----- nvinfo : EIATTR_TCGEN05_1CTA_USED
	.align		4
        /*010c*/ 	.byte	0x01, 0x51
	.zero		2


	//----- nvinfo : EIATTR_MAXREG_COUNT
	.align		4
        /*0110*/ 	.byte	0x03, 0x1b
        /*0112*/ 	.short	0x00ff


	//----- nvinfo : EIATTR_NUM_BARRIERS
	.align		4
        /*0114*/ 	.byte	0x02, 0x4c
        /*0116*/ 	.byte	0x01
	.zero		1


	//----- nvinfo : EIATTR_ANNOTATIONS
	.align		4
        /*0118*/ 	.byte	0x04, 0x55
        /*011a*/ 	.short	(.L_50 - .L_49)


	//   ....[0]....
.L_49:
        /*011c*/ 	.word	0x00000001
        /*0120*/ 	.byte	0x90, 0x09, 0x00, 0x00, 0x01, 0x00, 0x00, 0x00, 0x50, 0x0a, 0x00, 0x00, 0x01, 0x00, 0x00, 0x00
        /* <DEDUP_REMOVED lines=1028> */
        /*4170*/ 	.byte	0x30, 0xb7, 0x01, 0x00, 0x01, 0x00, 0x00, 0x00, 0x50, 0xb7, 0x01, 0x00


	//----- nvinfo : EIATTR_INT_WARP_WIDE_INSTR_OFFSETS
	.align		4
.L_50:
        /*417c*/ 	.byte	0x04, 0x31
        /*417e*/ 	.short	(.L_52 - .L_51)


	//   ....[0]....
.L_51:
        /*4180*/ 	.word	0x00001de0


	//   ....[1]....
        /*4184*/ 	.word	0x00001e10


	//   ....[2]....
        /*4188*/ 	.word	0x0000a890


	//   ....[3]....
        /*418c*/ 	.word	0x0001bca0


	//   ....[4]....
        /*4190*/ 	.word	0x0001bcf0


	//----- nvinfo : EIATTR_COOP_GROUP_MASK_REGIDS
	.align		4
.L_52:
        /*4194*/ 	.byte	0x04, 0x29
        /*4196*/ 	.short	(.L_54 - .L_53)


	//   ....[0]....
.L_53:
        /*4198*/ 	.word	0xffffffff


	//   ....[1]....
        /*419c*/ 	.word	0xffffffff


	//   ....[2]....
        /*41a0*/ 	.word	0xffffffff


	//   ....[3]....
        /*41a4*/ 	.word	0xffffffff


	//----- nvinfo : EIATTR_COOP_GROUP_INSTR_OFFSETS
	.align		4
.L_54:
        /*41a8*/ 	.byte	0x04, 0x28
        /*41aa*/ 	.short	(.L_56 - .L_55)


	//   ....[0]....
.L_55:
        /*41ac*/ 	.word	0x00000070


	//   ....[1]....
        /*41b0*/ 	.word	0x00000330


	//   ....[2]....
        /*41b4*/ 	.word	0x0001bb30


	//   ....[3]....
        /*41b8*/ 	.word	0x0001bda0


	//----- nvinfo : EIATTR_VRC_CTA_INIT_COUNT
	.align		4
.L_56:
        /*41bc*/ 	.byte	0x02, 0x4a
        /*41be*/ 	.byte	0x80
	.zero		1


	//----- nvinfo : EIATTR_MBARRIER_INSTR_OFFSETS
	.align		4
        /*41c0*/ 	.byte	0x04, 0x39
        /*41c2*/ 	.short	(.L_58 - .L_57)


	//   ....[0]....
.L_57:
        /*41c4*/ 	.word	0x00001fd0
        /*41c8*/ 	.word	0x000000ff
        /*41cc*/ 	.word	0x00000000
        /*41d0*/ 	.short	0x0100
        /*41d2*/ 	.byte	0x06
	.zero		1


	//   ....[1]....
        /*41d4*/ 	.word	0x0000a910
        /*41d8*/ 	.word	0x000000ff
        /*41dc*/ 	.word	0x0000c008
        /*41e0*/ 	.short	0x0100
        /*41e2*/ 	.byte	0x09
	.zero		1


	//   ....[2]....
        /*41e4*/ 	.word	0x0000fa30
        /*41e8*/ 	.word	0x000000ff
        /*41ec*/ 	.word	0x00000000
        /*41f0*/ 	.short	0x010a
        /*41f2*/ 	.byte	0x06
	.zero		1


	//   ....[3]....
        /*41f4*/ 	.word	0x00019be0
        /*41f8*/ 	.word	0x000000ff
        /*41fc*/ 	.word	0x00000000
        /*4200*/ 	.short	0x010a
        /*4202*/ 	.byte	0x06
	.zero		1


	//   ....[4]....
        /*4204*/ 	.word	0x00019c60
        /*4208*/ 	.word	0x000000ff
        /*420c*/ 	.word	0x0000c000
        /*4210*/ 	.short	0x0108
        /*4212*/ 	.byte	0x09
	.zero		1


	//   ....[5]....
        /*4214*/ 	.word	0x00019cb0
        /*4218*/ 	.word	0x000000ff
        /*421c*/ 	.word	0x0000c008
        /*4220*/ 	.short	0x0108
        /*4222*/ 	.byte	0x09
	.zero		1


	//   ....[6]....
        /*4224*/ 	.word	0x0001bdc0
        /*4228*/ 	.word	0x000000ff
        /*422c*/ 	.word	0x00000000
        /*4230*/ 	.short	0x010a
        /*4232*/ 	.byte	0x06
	.zero		1


	//   ....[7]....
        /*4234*/ 	.word	0x0001bdf0
        /*4238*/ 	.word	0x000000ff
        /*423c*/ 	.word	0x00000000
        /*4240*/ 	.short	0x010a
        /*4242*/ 	.byte	0x06
	.zero		1


	//----- nvinfo : EIATTR_NUM_MBARRIERS
	.align		4
.L_58:
        /*4244*/ 	.byte	0x03, 0x38
        /*4246*/ 	.short	0x0002


	//----- nvinfo : EIATTR_EXIT_INSTR_OFFSETS
	.align		4
        /*4248*/ 	.byte	0x04, 0x1c
        /*424a*/ 	.short	(.L_60 - .L_59)


	//   ....[0]....
.L_59:
        /*424c*/ 	.word	0x0001bdb0


	//----- nvinfo : EIATTR_REQNTID
	.align		4
.L_60:
        /*4250*/ 	.byte	0x04, 0x10
        /*4252*/ 	.short	(.L_62 - .L_61)
.L_61:
        /*4254*/ 	.word	0x00000080
        /*4258*/ 	.word	0x00000001
        /*425c*/ 	.word	0x00000001


	//----- nvinfo : EIATTR_CRS_STACK_SIZE
	.align		4
.L_62:
        /*4260*/ 	.byte	0x04, 0x1e
        /*4262*/ 	.short	(.L_64 - .L_63)
.L_63:
        /*4264*/ 	.word	0x00000000


	//----- nvinfo : EIATTR_CBANK_PARAM_SIZE
	.align		4
.L_64:
        /*4268*/ 	.byte	0x03, 0x19
        /*426a*/ 	.short	0x0050


	//----- nvinfo : EIATTR_PARAM_CBANK
	.align		4
        /*426c*/ 	.byte	0x04, 0x0a
        /*426e*/ 	.short	(.L_66 - .L_65)
	.align		4
.L_65:
        /*4270*/ 	.word	index@(.nv.constant0.matmul_kernel)
        /*4274*/ 	.short	0x0380
        /*4276*/ 	.short	0x0050


	//----- nvinfo : EIATTR_SW_WAR
	.align		4
.L_66:
        /*4278*/ 	.byte	0x04, 0x36
        /*427a*/ 	.short	(.L_68 - .L_67)
.L_67:
        /*427c*/ 	.word	0x00000008
.L_68:


//--------------------- .nv.compat                --------------------------
	.section	.nv.compat,"",@"SHT_CUDA_COMPAT_INFO"
	.align	4
        /*0000*/ 	.byte	0x02, 0x02, 0x02, 0x00, 0x02, 0x05, 0x05, 0x00, 0x02, 0x03, 0x00, 0x00, 0x02, 0x06, 0x01, 0x00


//--------------------- .nv.callgraph             --------------------------
	.section	.nv.callgraph,"",@"SHT_CUDA_CALLGRAPH"
	.align	4
	.sectionentsize	8
	.align		4
        /*0000*/ 	.word	0x00000000
	.align		4
        /*0004*/ 	.word	0xffffffff
	.align		4
        /*0008*/ 	.word	0x00000000
	.align		4
        /*000c*/ 	.word	0xfffffffe
	.align		4
        /*0010*/ 	.word	0x00000000
	.align		4
        /*0014*/ 	.word	0xfffffffd
	.align		4
        /*0018*/ 	.word	0x00000000
	.align		4
        /*001c*/ 	.word	0xfffffffc


//--------------------- .text.matmul_kernel       --------------------------
	.section	.text.matmul_kernel,"ax",@progbits
	.align	128
        .global         matmul_kernel
        .type           matmul_kernel,@function
        .size           matmul_kernel,(.L_x_20 - matmul_kernel)
        .other          matmul_kernel,@"STO_CUDA_ENTRY STV_DEFAULT"
matmul_kernel:
.text.matmul_kernel:
[----:B------:R-:W0:Y:S01]  /*0000*/  LDC R1, c[0x0][0x37c] ;  /* 0x0000df00ff017b82 */ /* 0x000e220000000800 */
[----:B------:R-:W1:Y:S01]  /*0010*/  S2R R5, SR_TID.X ;  /* 0x0000000000057919 */ /* 0x000e620000002100 */
[----:B0-----:R-:W-:Y:S01]  /*0020*/  VIADD R1, R1, 0xfffff620 ;  /* 0xfffff62001017836 */ /* 0x001fe20000000000 */
[----:B-1----:R-:W-:-:S13]  /*0030*/  ISETP.GE.U32.AND P0, PT, R5, 0x20, PT ;  /* 0x000000200500780c */ /* 0x002fda0003f06070 */
[----:B------:R-:W-:Y:S02]  /*0040*/  VOTEU.ANY UP0, P0 ;  /* 0x0000000000ff7886 */ /* 0x000fe40000000100 */
[----:B------:R-:W-:Y:S05]  /*0050*/  BRA.U UP0, `(.L_x_0) ;  /* 0x0000000100b87547 */ /* 0x000fea000b800000 */
[----:B------:R-:W0:Y:S01]  /*0060*/  S2UR UR6, SR_CgaCtaId ;  /* 0x00000000000679c3 */ /* 0x000e220000008800 */
[----:B------:R-:W-:Y:S01]  /*0070*/  NOP ;  /* 0x0000000000007918 */ /* 0x000fe20000000000 */
[----:B------:R-:W-:Y:S02]  /*0080*/  UMOV UR4, 0x40 ;  /* 0x0000004000047882 */ /* 0x000fe40000000000 */
[----:B0-----:R-:W-:-:S09]  /*0090*/  ULEA UR4, UR6, UR4, 0x18 ;  /* 0x0000000406047291 */ /* 0x001fd2000f8ec0ff */
[----:B------:R-:W0:Y:S01]  /*00a0*/  LDS.U8 R0, [UR4] ;  /* 0x00000004ff007984 */ /* 0x000e220008000000 */
[----:B------:R-:W-:Y:S02]  /*00b0*/  UMOV UR4, 0x400 ;  /* 0x0000040000047882 */ /* 0x000fe40000000000 */
[----:B------:R-:W-:Y:S01]  /*00c0*/  ULEA UR4, UR6, UR4, 0x18 ;  /* 0x0000000406047291 */ /* 0x000fe2000f8ec0ff */
[----:B0-----:R-:W-:-:S13]  /*00d0*/  ISETP.NE.AND P0, PT, R0, RZ, PT ;  /* 0x000000ff0000720c */ /* 0x001fda0003f05270 */
[----:B------:R-:W-:Y:S05]  /*00e0*/  @P0 BRA `(.L_x_1) ;  /* 0x00000000007c0947 */ /* 0x000fea0003800000 */
[----:B------:R-:W-:-:S13]  /*00f0*/  ELECT P0, URZ, PT ;  /* 0x0000000000ff782f */ /* 0x000fda0003800000 */
[----:B------:R-:W-:Y:S05]  /*0100*/  @!P0 BRA `(.L_x_2) ;  /* 0x0000000000848947 */ /* 0x000fea0003800000 */
[----:B------:R-:W-:Y:S01]  /*0110*/  UMOV UR5, 0x2 ;  /* 0x0000000200057882 */ /* 0x000fe20000000000 */
[----:B------:R-:W-:Y:S02]  /*0120*/  IMAD.MOV.U32 R4, RZ, RZ, 0x1 ;  /* 0x00000001ff047424 */ /* 0x000fe400078e00ff */
[----:B------:R-:W-:Y:S02]  /*0130*/  IMAD.MOV.U32 R7, RZ, RZ, 0x3 ;  /* 0x00000003ff077424 */ /* 0x000fe400078e00ff */
[----:B------:R-:W-:Y:S04]  /*0140*/  DEPBAR.LE SB0, 0x36 ;  /* 0x00008d800000791a */ /* 0x000fe80000000000 */
[----:B------:R-:W0:Y:S02]  /*0150*/  UTCATOMSWS.FIND_AND_SET.ALIGN UP1, UR5, UR5 ;  /* 0x00000005000575e3 */ /* 0x000e240008020800 */
[----:B0-----:R-:W-:-:S04]  /*0160*/  PLOP3.LUT P0, PT, PT, PT, UP1, 0x80, 0x8 ;  /* 0x000000000008781c */ /* 0x001fc80003f0f018 */
[----:B------:R-:W-:-:S04]  /*0170*/  SEL R0, RZ, 0xffffffff, !P0 ;  /* 0xffffffffff007807 */ /* 0x000fc80004000000 */
[----:B------:R-:W-:Y:S01]  /*0180*/  ISETP.NE.AND P0, PT, R0, RZ, PT ;  /* 0x000000ff0000720c */ /* 0x000fe20003f05270 */
[----:B------:R-:W-:-:S12]  /*0190*/  IMAD.U32 R0, RZ, RZ, UR5 ;  /* 0x00000005ff007e24 */ /* 0x000fd8000f8e00ff */
[----:B------:R-:W-:Y:S05]  /*01a0*/  @P0 BRA `(.L_x_3) ;  /* 0x0000000000240947 */ /* 0x000fea0003800000 */
.L_x_4:
[----:B------:R-:W-:Y:S05]  /*01b0*/  NANOSLEEP 0x64 ;  /* 0x000000640000795d */ /* 0x000fea0003800000 */
[----:B------:R-:W-:-:S05]  /*01c0*/  UMOV UR5, 0x2 ;  /* 0x0000000200057882 */ /* 0x000fca0000000000 */
[----:B------:R-:W-:Y:S04]  /*01d0*/  DEPBAR.LE SB0, 0x36 ;  /* 0x00008d800000791a */ /* 0x000fe80000000000 */
[----:B------:R-:W0:Y:S02]  /*01e0*/  UTCATOMSWS.FIND_AND_SET.ALIGN UP1, UR5, UR5 ;  /* 0x00000005000575e3 */ /* 0x000e240008020800 */
[----:B0-----:R-:W-:-:S04]  /*01f0*/  PLOP3.LUT P0, PT, PT, PT, UP1, 0x80, 0x8 ;  /* 0x000000000008781c */ /* 0x001fc80003f0f018 */
[----:B------:R-:W-:-:S04]  /*0200*/  SEL R0, RZ, 0xffffffff, !P0 ;  /* 0xffffffffff007807 */ /* 0x000fc80004000000 */
[----:B------:R-:W-:Y:S01]  /*0210*/  ISETP.NE.AND P0, PT, R0, RZ, PT ;  /* 0x000000ff0000720c */ /* 0x000fe20003f05270 */
[----:B------:R-:W-:-:S12]  /*0220*/  IMAD.U32 R0, RZ, RZ, UR5 ;  /* 0x00000005ff007e24 */ /* 0x000fd8000f8e00ff */
[----:B------:R-:W-:Y:S05]  /*0230*/  @!P0 BRA `(.L_x_4) ;  /* 0xfffffffc00dc8947 */ /* 0x000fea000383ffff */
.L_x_3:
[C---:B------:R-:W-:Y:S01]  /*0240*/  VIADD R3, R0.reuse, 0x10 ;  /* 0x0000001000037836 */ /* 0x040fe20000000000 */
[----:B------:R-:W-:Y:S01]  /*0250*/  UMOV UR5, 0x50 ;  /* 0x0000005000057882 */ /* 0x000fe20000000000 */
[----:B------:R-:W-:Y:S01]  /*0260*/  SHF.L.U32 R2, R7, R0, RZ ;  /* 0x0000000007027219 */ /* 0x000fe200000006ff */
[----:B------:R-:W-:Y:S01]  /*0270*/  ULEA UR5, UR6, UR5, 0x18 ;  /* 0x0000000506057291 */ /* 0x000fe2000f8ec0ff */
[----:B------:R-:W-:Y:S01]  /*0280*/  IMAD.SHL.U32 R0, R0, 0x20, RZ ;  /* 0x0000002000007824 */ /* 0x000fe200078e00ff */
[----:B------:R-:W-:-:S04]  /*0290*/  SHF.L.U32 R3, R4, R3, RZ ;  /* 0x0000000304037219 */ /* 0x000fc800000006ff */
[----:B------:R-:W-:-:S05]  /*02a0*/  LOP3.LUT R2, R3, R2, RZ, 0xfc, !PT ;  /* 0x0000000203027212 */ /* 0x000fca00078efcff */
[----:B------:R0:W-:Y:S04]  /*02b0*/  ATOMS.OR RZ, [UR5], R2 ;  /* 0x00000002ffff798c */ /* 0x0001e8000b000005 */
[----:B------:R0:W-:Y:S01]  /*02c0*/  STS [UR4], R0 ;  /* 0x00000000ff007988 */ /* 0x0001e20008000804 */
[----:B------:R-:W-:Y:S05]  /*02d0*/  BRA `(.L_x_2) ;  /* 0x0000000000107947 */ /* 0x000fea0003800000 */
.L_x_1:
[----:B------:R-:W-:Y:S01]  /*02e0*/  IMAD.MOV.U32 R0, RZ, RZ, -0x1 ;  /* 0xffffffffff007424 */ /* 0x000fe200078e00ff */
[----:B------:R-:W-:-:S04]  /*02f0*/  MOV R2, 0x320 ;  /* 0x0000032000027802 */ /* 0x000fc80000000f00 */
[----:B------:R0:W-:Y:S03]  /*0300*/  STS [UR4], R0 ;  /* 0x00000000ff007988 */ /* 0x0001e60008000804 */
[----:B0-----:R-:W-:Y:S05]  /*0310*/  CALL.REL.NOINC `($__internal_1_$__cuda_sm10x_tcgen05_guardrail_trap_phase_invalid_during_alloc) ;  /* 0x000001b800cc7944 */ /* 0x001fea0003c00000 */
.L_x_2:
[----:B------:R-:W-:Y:S05]  /*0320*/  WARPSYNC.ALL ;  /* 0x0000000000007948 */ /* 0x000fea0003800000 */
[----:B------:R-:W-:Y:S01]  /*0330*/  NOP ;  /* 0x0000000000007918 */ /* 0x000fe20000000000 */
.L_x_0:
[----:B0-----:R-:W0:Y:S08]  /*0340*/  LDC.64 R2, c[0x0][0x398] ;  /* 0x0000e600ff027b82 */ /* 0x001e300000000a00 */
[----:B------:R-:W1:Y:S02]  /*0350*/  S2UR UR5, SR_CgaSize ;  /* 0x00000000000579c3 */ /* 0x000e640000008a00 */
[----:B-1----:R-:W-:-:S12]  /*0360*/  UIMAD UR5, UR5, -0xa0, URZ ;  /* 0xffffff60050578a4 */ /* 0x002fd8000f8e02ff */
[----:B------:R-:W1:Y:S01]  /*0370*/  LDCU UR5, c[0x0][UR5+0x2b0] ;  /* 0x00005600050577ac */ /* 0x000e620008000800 */
[----:B------:R-:W-:Y:S01]  /*0380*/  UMOV UR9, 0x400 ;  /* 0x0000040000097882 */ /* 0x000fe20000000000 */
[----:B------:R-:W2:Y:S01]  /*0390*/  LDCU UR16, c[0x0][0x3a4] ;  /* 0x00007480ff1077ac */ /* 0x000ea20008000800 */
[----:B------:R-:W3:Y:S01]  /*03a0*/  S2UR UR4, SR_CTAID.X ;  /* 0x00000000000479c3 */ /* 0x000ee20000002500 */
[----:B------:R-:W4:Y:S01]  /*03b0*/  LDCU.64 UR18, c[0x0][0x358] ;  /* 0x00006b00ff1277ac */ /* 0x000f220008000a00 */
[----:B------:R-:W1:Y:S01]  /*03c0*/  LDCU.128 UR12, c[0x0][0x380] ;  /* 0x00007000ff0c77ac */ /* 0x000e620008000c00 */
[----:B------:R-:W-:Y:S01]  /*03d0*/  UMOV UR7, 0x1 ;  /* 0x0000000100077882 */ /* 0x000fe20000000000 */
[----:B0-----:R-:W-:Y:S01]  /*03e0*/  VIADD R0, R3, 0x7f ;  /* 0x0000007f03007836 */ /* 0x001fe20000000000 */
[----:B------:R-:W-:-:S04]  /*03f0*/  IABS R14, R3 ;  /* 0x00000003000e7213 */ /* 0x000fc80000000000 */
[----:B------:R-:W-:Y:S02]  /*0400*/  SHF.R.S32.HI R7, RZ, 0x1f, R0 ;  /* 0x0000001fff077819 */ /* 0x000fe40000011400 */
[----:B---3--:R-:W-:Y:S02]  /*0410*/  I2FP.F32.U32 R8, UR4 ;  /* 0x0000000400087c45 */ /* 0x008fe40008201000 */
[----:B------:R-:W-:-:S03]  /*0420*/  LEA.HI R7, R7, R0, RZ, 0x7 ;  /* 0x0000000007077211 */ /* 0x000fc600078f38ff */
[----:B-1----:R-:W-:Y:S01]  /*0430*/  FMUL R8, R8, UR5 ;  /* 0x0000000508087c20 */ /* 0x002fe20008400000 */
[----:B------:R-:W-:Y:S01]  /*0440*/  SHF.R.S32.HI R7, RZ, 0x7, R7 ;  /* 0x00000007ff077819 */ /* 0x000fe20000011407 */
[----:B------:R-:W0:Y:S02]  /*0450*/  S2UR UR5, SR_CgaCtaId ;  /* 0x00000000000579c3 */ /* 0x000e240000008800 */
[----:B------:R-:W-:Y:S02]  /*0460*/  F2I.U32.TRUNC.NTZ R9, R8 ;  /* 0x0000000800097305 */ /* 0x000fe4000020f000 */
[----:B------:R-:W-:-:S05]  /*0470*/  IMAD.SHL.U32 R4, R7, 0x8, RZ ;  /* 0x0000000807047824 */ /* 0x000fca00078e00ff */
[----:B------:R-:W-:-:S04]  /*0480*/  IABS R11, R4 ;  /* 0x00000004000b7213 */ /* 0x000fc80000000000 */
[----:B------:R-:W1:Y:S01]  /*0490*/  I2F.RP R0, R11 ;  /* 0x0000000b00007306 */ /* 0x000e620000209400 */
[----:B0-----:R-:W-:Y:S02]  /*04a0*/  ULEA UR9, UR5, UR9, 0x18 ;  /* 0x0000000905097291 */ /* 0x001fe4000f8ec0ff */
[----:B------:R-:W-:-:S05]  /*04b0*/  USHF.L.U32 UR4, UR5, 0x6, URZ ;  /* 0x0000000605047899 */ /* 0x000fca00080006ff */
[----:B-1----:R-:W0:Y:S01]  /*04c0*/  MUFU.RCP R0, R0 ;  /* 0x0000000000007308 */ /* 0x002e220000001000 */
[----:B------:R-:W-:Y:S01]  /*04d0*/  ULOP3.LUT UR4, UR4, 0x40, URZ, 0xc0, !UPT ;  /* 0x0000004004047892 */ /* 0x000fe2000f8ec0ff */
[----:B0-----:R-:W-:Y:S01]  /*04e0*/  VIADD R6, R0, 0xffffffe ;  /* 0x0ffffffe00067836 */ /* 0x001fe20000000000 */
[----:B------:R-:W-:-:S05]  /*04f0*/  IABS R0, R9 ;  /* 0x0000000900007213 */ /* 0x000fca0000000000 */
[----:B------:R0:W1:Y:S02]  /*0500*/  F2I.FTZ.U32.TRUNC.NTZ R7, R6 ;  /* 0x0000000600077305 */ /* 0x000064000021f000 */
[----:B0-----:R-:W-:Y:S02]  /*0510*/  IMAD.MOV.U32 R6, RZ, RZ, RZ ;  /* 0x000000ffff067224 */ /* 0x001fe400078e00ff */
[----:B-1----:R-:W-:-:S04]  /*0520*/  IMAD.MOV R10, RZ, RZ, -R7 ;  /* 0x000000ffff0a7224 */ /* 0x002fc800078e0a07 */
[----:B------:R-:W-:Y:S01]  /*0530*/  IMAD R13, R10, R11, RZ ;  /* 0x0000000b0a0d7224 */ /* 0x000fe200078e02ff */
[----:B------:R-:W-:-:S03]  /*0540*/  IABS R10, R4 ;  /* 0x00000004000a7213 */ /* 0x000fc60000000000 */
[----:B------:R-:W-:-:S04]  /*0550*/  IMAD.HI.U32 R7, R7, R13, R6 ;  /* 0x0000000d07077227 */ /* 0x000fc800078e0006 */
[----:B------:R-:W-:Y:S02]  /*0560*/  IMAD.MOV R6, RZ, RZ, -R10 ;  /* 0x000000ffff067224 */ /* 0x000fe400078e0a0a */
[----:B------:R-:W-:-:S04]  /*0570*/  IMAD.HI.U32 R7, R7, R0, RZ ;  /* 0x0000000007077227 */ /* 0x000fc800078e00ff */
[----:B------:R-:W-:Y:S01]  /*0580*/  IMAD R0, R7, R6, R0 ;  /* 0x0000000607007224 */ /* 0x000fe200078e0200 */
[----:B------:R-:W-:Y:S04]  /*0590*/  BAR.SYNC.DEFER_BLOCKING 0x0 ;  /* 0x0000000000007b1d */ /* 0x000fe80000010000 */
[----:B------:R-:W-:-:S13]  /*05a0*/  ISETP.GT.U32.AND P1, PT, R11, R0, PT ;  /* 0x000000000b00720c */ /* 0x000fda0003f24070 */
[----:B------:R-:W-:Y:S02]  /*05b0*/  @!P1 IMAD.IADD R0, R0, 0x1, -R11 ;  /* 0x0000000100009824 */ /* 0x000fe400078e0a0b */
[----:B------:R-:W-:Y:S01]  /*05c0*/  @!P1 VIADD R7, R7, 0x1 ;  /* 0x0000000107079836 */ /* 0x000fe20000000000 */
[----:B------:R-:W-:Y:S02]  /*05d0*/  ISETP.NE.AND P1, PT, R4, RZ, PT ;  /* 0x000000ff0400720c */ /* 0x000fe40003f25270 */
[----:B------:R-:W-:Y:S02]  /*05e0*/  ISETP.GE.U32.AND P0, PT, R0, R11, PT ;  /* 0x0000000b0000720c */ /* 0x000fe40003f06070 */
[----:B------:R-:W-:-:S04]  /*05f0*/  LOP3.LUT R0, R9, R4, RZ, 0x3c, !PT ;  /* 0x0000000409007212 */ /* 0x000fc800078e3cff */
[----:B------:R-:W-:Y:S01]  /*0600*/  ISETP.GE.AND P2, PT, R0, RZ, PT ;  /* 0x000000ff0000720c */ /* 0x000fe20003f46270 */
[----:B------:R-:W-:-:S06]  /*0610*/  VIADD R0, R2, 0x7f ;  /* 0x0000007f02007836 */ /* 0x000fcc0000000000 */
[----:B------:R-:W-:-:S04]  /*0620*/  @P0 VIADD R7, R7, 0x1 ;  /* 0x0000000107070836 */ /* 0x000fc80000000000 */
[----:B------:R-:W-:Y:S01]  /*0630*/  IMAD.MOV.U32 R6, RZ, RZ, R7 ;  /* 0x000000ffff067224 */ /* 0x000fe200078e0007 */
[----:B------:R-:W-:-:S03]  /*0640*/  SHF.R.S32.HI R7, RZ, 0x1f, R0 ;  /* 0x0000001fff077819 */ /* 0x000fc60000011400 */
[----:B------:R-:W-:Y:S01]  /*0650*/  @!P2 IMAD.MOV R6, RZ, RZ, -R6 ;  /* 0x000000ffff06a224 */ /* 0x000fe200078e0a06 */
[----:B------:R-:W-:Y:S02]  /*0660*/  @!P1 LOP3.LUT R6, RZ, R4, RZ, 0x33, !PT ;  /* 0x00000004ff069212 */ /* 0x000fe400078e33ff */
[----:B------:R-:W-:-:S03]  /*0670*/  LEA.HI R7, R7, R0, RZ, 0x7 ;  /* 0x0000000007077211 */ /* 0x000fc600078f38ff */
[----:B------:R-:W-:Y:S02]  /*0680*/  IMAD.SHL.U32 R13, R6, 0x8, RZ ;  /* 0x00000008060d7824 */ /* 0x000fe400078e00ff */
[----:B------:R-:W-:-:S03]  /*0690*/  IMAD.MOV R6, RZ, RZ, -R6 ;  /* 0x000000ffff067224 */ /* 0x000fc600078e0a06 */
[----:B------:R-:W-:Y:S01]  /*06a0*/  LEA.HI.SX32 R7, R7, -R13, 0x19 ;  /* 0x8000000d07077211 */ /* 0x000fe200078fcaff */
[----:B------:R-:W-:Y:S02]  /*06b0*/  IMAD R12, R4, R6, R9 ;  /* 0x00000006040c7224 */ /* 0x000fe400078e0209 */
[----:B------:R-:W-:Y:S01]  /*06c0*/  IMAD.MOV.U32 R6, RZ, RZ, RZ ;  /* 0x000000ffff067224 */ /* 0x000fe200078e00ff */
[----:B------:R-:W-:Y:S02]  /*06d0*/  VIMNMX R15, PT, PT, R7, 0x8, PT ;  /* 0x00000008070f7848 */ /* 0x000fe40003fe0100 */
[----:B------:R-:W-:Y:S02]  /*06e0*/  IABS R4, R12 ;  /* 0x0000000c00047213 */ /* 0x000fe40000000000 */
[-C--:B------:R-:W-:Y:S02]  /*06f0*/  IABS R10, R15.reuse ;  /* 0x0000000f000a7213 */ /* 0x080fe40000000000 */
[----:B------:R-:W-:-:S02]  /*0700*/  IABS R8, R15 ;  /* 0x0000000f00087213 */ /* 0x000fc40000000000 */
[----:B------:R-:W0:Y:S08]  /*0710*/  I2F.RP R0, R10 ;  /* 0x0000000a00007306 */ /* 0x000e300000209400 */
[----:B0-----:R-:W0:Y:S02]  /*0720*/  MUFU.RCP R0, R0 ;  /* 0x0000000000007308 */ /* 0x001e240000001000 */
[----:B0-----:R-:W-:-:S06]  /*0730*/  VIADD R7, R0, 0xffffffe ;  /* 0x0ffffffe00077836 */ /* 0x001fcc0000000000 */
[----:B------:R-:W0:Y:S02]  /*0740*/  F2I.FTZ.U32.TRUNC.NTZ R7, R7 ;  /* 0x0000000700077305 */ /* 0x000e24000021f000 */
[----:B0-----:R-:W-:-:S04]  /*0750*/  IMAD.MOV R11, RZ, RZ, -R7 ;  /* 0x000000ffff0b7224 */ /* 0x001fc800078e0a07 */
[----:B------:R-:W-:-:S04]  /*0760*/  IMAD R9, R11, R10, RZ ;  /* 0x0000000a0b097224 */ /* 0x000fc800078e02ff */
[----:B------:R-:W-:-:S04]  /*0770*/  IMAD.HI.U32 R0, R7, R9, R6 ;  /* 0x0000000907007227 */ /* 0x000fc800078e0006 */
[----:B------:R-:W-:Y:S02]  /*0780*/  IMAD.MOV.U32 R6, RZ, RZ, R14 ;  /* 0x000000ffff067224 */ /* 0x000fe400078e000e */
[----:B------:R-:W-:Y:S01]  /*0790*/  IMAD.MOV.U32 R7, RZ, RZ, R4 ;  /* 0x000000ffff077224 */ /* 0x000fe200078e0004 */
[----:B------:R-:W0:Y:S01]  /*07a0*/  LDS R14, [UR9] ;  /* 0x00000009ff0e7984 */ /* 0x000e220008000800 */
[----:B------:R-:W1:Y:S01]  /*07b0*/  I2F.RP R9, R6 ;  /* 0x0000000600097306 */ /* 0x000e620000209400 */
[----:B------:R-:W-:Y:S01]  /*07c0*/  IMAD.MOV R4, RZ, RZ, -R8 ;  /* 0x000000ffff047224 */ /* 0x000fe200078e0a08 */
[----:B------:R-:W-:Y:S01]  /*07d0*/  IABS R8, R2 ;  /* 0x0000000200087213 */ /* 0x000fe20000000000 */
[----:B------:R-:W-:-:S04]  /*07e0*/  IMAD.HI.U32 R0, R0, R7, RZ ;  /* 0x0000000700007227 */ /* 0x000fc800078e00ff */
[----:B------:R-:W-:Y:S02]  /*07f0*/  IMAD R7, R0, R4, R7 ;  /* 0x0000000400077224 */ /* 0x000fe400078e0207 */
[----:B------:R-:W-:Y:S01]  /*0800*/  IMAD.MOV.U32 R4, RZ, RZ, R8 ;  /* 0x000000ffff047224 */ /* 0x000fe200078e0008 */
[----:B------:R-:W-:Y:S02]  /*0810*/  BAR.SYNC.DEFER_BLOCKING 0x0 ;  /* 0x0000000000007b1d */ /* 0x000fe40000010000 */
[----:B------:R-:W-:-:S04]  /*0820*/  ISETP.GT.U32.AND P1, PT, R10, R7, PT ;  /* 0x000000070a00720c */ /* 0x000fc80003f24070 */
[----:B-1----:R-:W1:Y:S08]  /*0830*/  MUFU.RCP R9, R9 ;  /* 0x0000000900097308 */ /* 0x002e700000001000 */
[----:B------:R-:W3:Y:S01]  /*0840*/  I2F.RP R8, R4 ;  /* 0x0000000400087306 */ /* 0x000ee20000209400 */
[----:B------:R-:W-:Y:S02]  /*0850*/  @!P1 IMAD.IADD R7, R7, 0x1, -R10 ;  /* 0x0000000107079824 */ /* 0x000fe400078e0a0a */
[----:B------:R-:W-:Y:S01]  /*0860*/  @!P1 VIADD R0, R0, 0x1 ;  /* 0x0000000100009836 */ /* 0x000fe20000000000 */
[----:B------:R-:W-:-:S02]  /*0870*/  ISETP.NE.AND P1, PT, R15, RZ, PT ;  /* 0x000000ff0f00720c */ /* 0x000fc40003f25270 */
[----:B------:R-:W-:Y:S02]  /*0880*/  ISETP.GE.U32.AND P0, PT, R7, R10, PT ;  /* 0x0000000a0700720c */ /* 0x000fe40003f06070 */
[----:B------:R-:W-:Y:S01]  /*0890*/  LOP3.LUT R7, R12, R15, RZ, 0x3c, !PT ;  /* 0x0000000f0c077212 */ /* 0x000fe200078e3cff */
[----:B-1----:R-:W-:-:S03]  /*08a0*/  VIADD R10, R9, 0xffffffe ;  /* 0x0ffffffe090a7836 */ /* 0x002fc60000000000 */
[----:B------:R-:W-:Y:S01]  /*08b0*/  ISETP.GE.AND P2, PT, R7, RZ, PT ;  /* 0x000000ff0700720c */ /* 0x000fe20003f46270 */
[----:B------:R1:W5:Y:S01]  /*08c0*/  F2I.FTZ.U32.TRUNC.NTZ R11, R10 ;  /* 0x0000000a000b7305 */ /* 0x000362000021f000 */
[----:B0-----:R-:W-:-:S05]  /*08d0*/  R2UR UR8, R14 ;  /* 0x000000000e0872ca */ /* 0x001fca00000e0000 */
[----:B------:R-:W-:Y:S02]  /*08e0*/  @P0 VIADD R0, R0, 0x1 ;  /* 0x0000000100000836 */ /* 0x000fe40000000000 */
[----:B---3--:R-:W0:Y:S01]  /*08f0*/  MUFU.RCP R8, R8 ;  /* 0x0000000800087308 */ /* 0x008e220000001000 */
[----:B-1----:R-:W-:-:S03]  /*0900*/  IMAD.MOV.U32 R10, RZ, RZ, RZ ;  /* 0x000000ffff0a7224 */ /* 0x002fc600078e00ff */
[----:B------:R-:W-:Y:S01]  /*0910*/  @!P2 IMAD.MOV R0, RZ, RZ, -R0 ;  /* 0x000000ffff00a224 */ /* 0x000fe200078e0a00 */
[----:B------:R-:W-:Y:S01]  /*0920*/  @!P1 LOP3.LUT R0, RZ, R15, RZ, 0x33, !PT ;  /* 0x0000000fff009212 */ /* 0x000fe200078e33ff */
[----:B-----5:R-:W-:-:S03]  /*0930*/  IMAD.MOV R7, RZ, RZ, -R11 ;  /* 0x000000ffff077224 */ /* 0x020fc600078e0a0b */
[----:B------:R-:W-:Y:S01]  /*0940*/  LEA R68, R0, UR4, 0x7 ;  /* 0x0000000400447c11 */ /* 0x000fe2000f8e38ff */
[----:B------:R-:W-:-:S03]  /*0950*/  IMAD R7, R7, R6, RZ ;  /* 0x0000000607077224 */ /* 0x000fc600078e02ff */
[----:B------:R-:W-:Y:S01]  /*0960*/  IABS R71, R68 ;  /* 0x0000004400477213 */ /* 0x000fe20000000000 */
[----:B------:R-:W-:Y:S02]  /*0970*/  VIADD R20, R68, 0x1 ;  /* 0x0000000144147836 */ /* 0x000fe40000000000 */
[----:B------:R-:W-:-:S03]  /*0980*/  IMAD.HI.U32 R7, R11, R7, R10 ;  /* 0x000000070b077227 */ /* 0x000fc600078e000a */
[----:B------:R-:W-:Y:S01]  /*0990*/  STL [R1+0x744], R20 ;  /* 0x0007441401007387 */ /* 0x000fe20000100800 */
[----:B0-----:R-:W-:Y:S01]  /*09a0*/  VIADD R8, R8, 0xffffffe ;  /* 0x0ffffffe08087836 */ /* 0x001fe20000000000 */
[----:B------:R-:W-:Y:S01]  /*09b0*/  IABS R70, R20 ;  /* 0x0000001400467213 */ /* 0x000fe20000000000 */
[----:B------:R-:W-:Y:S02]  /*09c0*/  IMAD.MOV R10, RZ, RZ, -R0 ;  /* 0x000000ffff0a7224 */ /* 0x000fe400078e0a00 */
[----:B------:R0:W1:Y:S01]  /*09d0*/  F2I.FTZ.U32.TRUNC.NTZ R9, R8 ;  /* 0x0000000800097305 */ /* 0x000062000021f000 */
[----:B------:R-:W-:Y:S02]  /*09e0*/  VIADD R17, R68, 0x4 ;  /* 0x0000000444117836 */ /* 0x000fe40000000000 */
[----:B------:R-:W-:-:S03]  /*09f0*/  IMAD.HI.U32 R0, R7, R71, RZ ;  /* 0x0000004707007227 */ /* 0x000fc600078e00ff */
[----:B------:R-:W-:Y:S01]  /*0a00*/  IABS R66, R17 ;  /* 0x0000001100427213 */ /* 0x000fe20000000000 */
[C---:B------:R-:W-:Y:S02]  /*0a10*/  VIADD R19, R68.reuse, 0x2 ;  /* 0x0000000244137836 */ /* 0x040fe40000000000 */
[C---:B------:R-:W-:Y:S01]  /*0a20*/  VIADD R18, R68.reuse, 0x3 ;  /* 0x0000000344127836 */ /* 0x040fe20000000000 */
[----:B0-----:R-:W-:Y:S01]  /*0a30*/  SHF.R.U32.HI R8, RZ, 0x5, R5 ;  /* 0x00000005ff087819 */ /* 0x001fe20000011605 */
[----:B------:R-:W-:Y:S01]  /*0a40*/  IMAD R10, R15, R10, R12 ;  /* 0x0000000a0f0a7224 */ /* 0x000fe200078e020c */
[----:B------:R-:W-:Y:S01]  /*0a50*/  STL [R1+0x740], R19 ;  /* 0x0007401301007387 */ /* 0x000fe20000100800 */
[----:B------:R-:W-:Y:S01]  /*0a60*/  VIADD R16, R68, 0x5 ;  /* 0x0000000544107836 */ /* 0x000fe20000000000 */
[----:B------:R-:W-:Y:S01]  /*0a70*/  R2UR UR11, R8 ;  /* 0x00000000080b72ca */ /* 0x000fe200000e0000 */
[----:B-1----:R-:W-:Y:S01]  /*0a80*/  IMAD.MOV R11, RZ, RZ, -R9 ;  /* 0x000000ffff0b7224 */ /* 0x002fe200078e0a09 */
[----:B------:R-:W-:Y:S01]  /*0a90*/  STL [R1+0x748], R18 ;  /* 0x0007481201007387 */ /* 0x000fe20000100800 */
[----:B------:R-:W-:Y:S01]  /*0aa0*/  IMAD.MOV R12, RZ, RZ, -R0 ;  /* 0x000000ffff0c7224 */ /* 0x000fe200078e0a00 */
[----:B------:R-:W-:Y:S01]  /*0ab0*/  IABS R69, R19 ;  /* 0x0000001300457213 */ /* 0x000fe20000000000 */
[----:B------:R-:W-:Y:S01]  /*0ac0*/  IMAD R11, R11, R4, RZ ;  /* 0x000000040b0b7224 */ /* 0x000fe200078e02ff */
[----:B------:R-:W-:Y:S01]  /*0ad0*/  STL [R1+0x750], R17 ;  /* 0x0007501101007387 */ /* 0x000fe20000100800 */
[----:B------:R-:W-:Y:S01]  /*0ae0*/  IMAD.MOV.U32 R8, RZ, RZ, RZ ;  /* 0x000000ffff087224 */ /* 0x000fe200078e00ff */
[----:B------:R-:W-:Y:S01]  /*0af0*/  IABS R65, R16 ;  /* 0x0000001000417213 */ /* 0x000fe20000000000 */
[----:B------:R-:W-:Y:S01]  /*0b00*/  IMAD R71, R6, R12, R71 ;  /* 0x0000000c06477224 */ /* 0x000fe200078e0247 */
[----:B------:R0:W-:Y:S01]  /*0b10*/  STL [R1+0x74c], R16 ;  /* 0x00074c1001007387 */ /* 0x0001e20000100800 */
[----:B------:R-:W-:Y:S01]  /*0b20*/  IMAD.HI.U32 R12, R7, R66, RZ ;  /* 0x00000042070c7227 */ /* 0x000fe200078e00ff */
[----:B------:R-:W-:Y:S01]  /*0b30*/  IABS R67, R18 ;  /* 0x0000001200437213 */ /* 0x000fe20000000000 */
[----:B------:R-:W-:-:S02]  /*0b40*/  USHF.L.U32 UR4, UR11, 0x15, URZ ;  /* 0x000000150b047899 */ /* 0x000fc400080006ff */
[----:B------:R-:W-:Y:S02]  /*0b50*/  IMAD.HI.U32 R0, R9, R11, R8 ;  /* 0x0000000b09007227 */ /* 0x000fe400078e0008 */
[----:B------:R-:W-:Y:S02]  /*0b60*/  ULOP3.LUT UR4, UR4, 0x600000, URZ, 0xc0, !UPT ;  /* 0x0060000004047892 */ /* 0x000fe4000f8ec0ff */
[----:B------:R-:W-:Y:S02]  /*0b70*/  IMAD.IADD R8, R13, 0x1, R10 ;  /* 0x000000010d087824 */ /* 0x000fe400078e020a */
[C---:B0-----:R-:W-:Y:S02]  /*0b80*/  VIADD R16, R68.reuse, 0x9 ;  /* 0x0000000944107836 */ /* 0x041fe40000000000 */
[----:B------:R-:W-:Y:S02]  /*0b90*/  VIADD R18, R68, 0x7 ;  /* 0x0000000744127836 */ /* 0x000fe40000000000 */
[----:B------:R-:W-:Y:S01]  /*0ba0*/  IMAD.HI.U32 R10, R7, R69, RZ ;  /* 0x00000045070a7227 */ /* 0x000fe200078e00ff */
[----:B------:R-:W-:-:S02]  /*0bb0*/  IABS R61, R16 ;  /* 0x00000010003d7213 */ /* 0x000fc40000000000 */
[----:B------:R-:W-:Y:S01]  /*0bc0*/  IABS R63, R18 ;  /* 0x00000012003f7213 */ /* 0x000fe20000000000 */
[----:B------:R-:W-:Y:S02]  /*0bd0*/  IMAD.MOV R15, RZ, RZ, -R12 ;  /* 0x000000ffff0f7224 */ /* 0x000fe400078e0a0c */
[C---:B------:R-:W-:Y:S02]  /*0be0*/  VIADD R19, R68.reuse, 0x6 ;  /* 0x0000000644137836 */ /* 0x040fe40000000000 */
[----:B------:R-:W-:Y:S02]  /*0bf0*/  VIADD R17, R68, 0x8 ;  /* 0x0000000844117836 */ /* 0x000fe40000000000 */
[----:B------:R-:W-:Y:S01]  /*0c00*/  IMAD.MOV R10, RZ, RZ, -R10 ;  /* 0x000000ffff0a7224 */ /* 0x000fe200078e0a0a */
[----:B------:R-:W-:Y:S01]  /*0c10*/  STL [R1+0x754], R19 ;  /* 0x0007541301007387 */ /* 0x000fe20000100800 */
[----:B------:R-:W-:Y:S01]  /*0c20*/  IMAD R66, R6, R15, R66 ;  /* 0x0000000f06427224 */ /* 0x000fe200078e0242 */
[----:B------:R-:W-:Y:S01]  /*0c30*/  IABS R62, R17 ;  /* 0x00000011003e7213 */ /* 0x000fe20000000000 */
[----:B------:R-:W-:Y:S01]  /*0c40*/  VIADD R15, R68, 0xe ;  /* 0x0000000e440f7836 */ /* 0x000fe20000000000 */
[----:B------:R-:W-:Y:S01]  /*0c50*/  STL [R1+0x758], R18 ;  /* 0x0007581201007387 */ /* 0x000fe20000100800 */
[----:B------:R-:W-:Y:S01]  /*0c60*/  IMAD.HI.U32 R12, R7, R61, RZ ;  /* 0x0000003d070c7227 */ /* 0x000fe200078e00ff */
[----:B------:R-:W-:-:S02]  /*0c70*/  IABS R64, R19 ;  /* 0x0000001300407213 */ /* 0x000fc40000000000 */
[----:B------:R0:W-:Y:S01]  /*0c80*/  STL [R1+0x75c], R17 ;  /* 0x00075c1101007387 */ /* 0x0001e20000100800 */
[----:B------:R-:W-:Y:S01]  /*0c90*/  IMAD R69, R6, R10, R69 ;  /* 0x0000000a06457224 */ /* 0x000fe200078e0245 */
[----:B------:R-:W-:Y:S01]  /*0ca0*/  IABS R56, R15 ;  /* 0x0000000f00387213 */ /* 0x000fe20000000000 */
[----:B------:R-:W-:Y:S01]  /*0cb0*/  VIADD R14, R68, 0xa ;  /* 0x0000000a440e7836 */ /* 0x000fe20000000000 */
[----:B------:R1:W-:Y:S01]  /*0cc0*/  STL [R1+0x760], R16 ;  /* 0x0007601001007387 */ /* 0x0003e20000100800 */
[----:B------:R-:W-:-:S03]  /*0cd0*/  IMAD.HI.U32 R10, R7, R63, RZ ;  /* 0x0000003f070a7227 */ /* 0x000fc600078e00ff */
[----:B------:R3:W-:Y:S01]  /*0ce0*/  STL [R1+0x764], R14 ;  /* 0x0007640e01007387 */ /* 0x0007e20000100800 */
[----:B------:R-:W-:Y:S01]  /*0cf0*/  IMAD.MOV R12, RZ, RZ, -R12 ;  /* 0x000000ffff0c7224 */ /* 0x000fe200078e0a0c */
[----:B------:R-:W-:Y:S01]  /*0d00*/  IABS R60, R14 ;  /* 0x0000000e003c7213 */ /* 0x000fe20000000000 */
[C---:B0-----:R-:W-:Y:S02]  /*0d10*/  VIADD R17, R68.reuse, 0xc ;  /* 0x0000000c44117836 */ /* 0x041fe40000000000 */
[C---:B------:R-:W-:Y:S02]  /*0d20*/  VIADD R18, R68.reuse, 0xb ;  /* 0x0000000b44127836 */ /* 0x040fe40000000000 */
[----:B-1----:R-:W-:Y:S01]  /*0d30*/  VIADD R16, R68, 0xd ;  /* 0x0000000d44107836 */ /* 0x002fe20000000000 */
[----:B------:R-:W-:Y:S01]  /*0d40*/  IABS R58, R17 ;  /* 0x00000011003a7213 */ /* 0x000fe20000000000 */
[----:B------:R-:W-:Y:S01]  /*0d50*/  IMAD.MOV R10, RZ, RZ, -R10 ;  /* 0x000000ffff0a7224 */ /* 0x000fe200078e0a0a */
[----:B------:R-:W-:Y:S01]  /*0d60*/  STL [R1+0x76c], R18 ;  /* 0x00076c1201007387 */ /* 0x000fe20000100800 */
[----:B------:R-:W-:Y:S01]  /*0d70*/  IMAD R61, R6, R12, R61 ;  /* 0x0000000c063d7224 */ /* 0x000fe200078e023d */
[----:B------:R-:W-:Y:S01]  /*0d80*/  IABS R57, R16 ;  /* 0x0000001000397213 */ /* 0x000fe20000000000 */
[----:B------:R-:W-:Y:S01]  /*0d90*/  IMAD.HI.U32 R12, R7, R56, RZ ;  /* 0x00000038070c7227 */ /* 0x000fe200078e00ff */
[----:B------:R-:W-:Y:S01]  /*0da0*/  STL [R1+0x77c], R17 ;  /* 0x00077c1101007387 */ /* 0x000fe20000100800 */
[----:B------:R-:W-:-:S02]  /*0db0*/  IABS R59, R18 ;  /* 0x00000012003b7213 */ /* 0x000fc40000000000 */
[----:B------:R-:W-:Y:S01]  /*0dc0*/  VIADD R19, R68, 0x11 ;  /* 0x0000001144137836 */ /* 0x000fe20000000000 */
[----:B------:R0:W-:Y:S01]  /*0dd0*/  STL [R1+0x778], R16 ;  /* 0x0007781001007387 */ /* 0x0001e20000100800 */
[----:B------:R-:W-:Y:S02]  /*0de0*/  IMAD R63, R6, R10, R63 ;  /* 0x0000000a063f7224 */ /* 0x000fe400078e023f */
[C---:B---3--:R-:W-:Y:S01]  /*0df0*/  VIADD R14, R68.reuse, 0xf ;  /* 0x0000000f440e7836 */ /* 0x048fe20000000000 */
[----:B------:R-:W-:Y:S01]  /*0e00*/  IABS R53, R19 ;  /* 0x0000001300357213 */ /* 0x000fe20000000000 */
[----:B------:R-:W-:Y:S01]  /*0e10*/  IMAD.HI.U32 R10, R7, R58, RZ ;  /* 0x0000003a070a7227 */ /* 0x000fe200078e00ff */
[----:B------:R1:W-:Y:S02]  /*0e20*/  STL [R1+0x774], R15 ;  /* 0x0007740f01007387 */ /* 0x0003e40000100800 */
[----:B------:R-:W-:Y:S01]  /*0e30*/  IABS R55, R14 ;  /* 0x0000000e00377213 */ /* 0x000fe20000000000 */
[C---:B------:R-:W-:Y:S01]  /*0e40*/  VIADD R20, R68.reuse, 0x10 ;  /* 0x0000001044147836 */ /* 0x040fe20000000000 */
[----:B------:R3:W-:Y:S01]  /*0e50*/  STL [R1+0x770], R14 ;  /* 0x0007700e01007387 */ /* 0x0007e20000100800 */
[----:B0-----:R-:W-:-:S02]  /*0e60*/  VIADD R16, R68, 0x13 ;  /* 0x0000001344107836 */ /* 0x001fc40000000000 */
[----:B------:R-:W-:Y:S01]  /*0e70*/  IMAD.MOV R17, RZ, RZ, -R12 ;  /* 0x000000ffff117224 */ /* 0x000fe200078e0a0c */
[----:B------:R-:W-:Y:S01]  /*0e80*/  STL [R1+0x768], R20 ;  /* 0x0007681401007387 */ /* 0x000fe20000100800 */
[----:B------:R-:W-:Y:S01]  /*0e90*/  VIADD R18, R68, 0x12 ;  /* 0x0000001244127836 */ /* 0x000fe20000000000 */
[----:B------:R-:W-:Y:S01]  /*0ea0*/  IABS R51, R16 ;  /* 0x0000001000337213 */ /* 0x000fe20000000000 */
[----:B-1----:R-:W-:Y:S01]  /*0eb0*/  IMAD.MOV R15, RZ, RZ, -R10 ;  /* 0x000000ffff0f7224 */ /* 0x002fe200078e0a0a */
[----:B------:R-:W-:Y:S01]  /*0ec0*/  STL [R1+0x780], R19 ;  /* 0x0007801301007387 */ /* 0x000fe20000100800 */
[----:B------:R-:W-:Y:S01]  /*0ed0*/  IMAD R56, R6, R17, R56 ;  /* 0x0000001106387224 */ /* 0x000fe200078e0238 */
[----:B------:R-:W-:Y:S01]  /*0ee0*/  IABS R52, R18 ;  /* 0x0000001200347213 */ /* 0x000fe20000000000 */
[C---:B------:R-:W-:Y:S01]  /*0ef0*/  VIADD R17, R68.reuse, 0x16 ;  /* 0x0000001644117836 */ /* 0x040fe20000000000 */
[----:B------:R0:W-:Y:S01]  /*0f00*/  STL [R1+0x790], R18 ;  /* 0x0007901201007387 */ /* 0x0001e20000100800 */
[----:B---3--:R-:W-:Y:S01]  /*0f10*/  VIADD R14, R68, 0x14 ;  /* 0x00000014440e7836 */ /* 0x008fe20000000000 */
[----:B------:R-:W-:Y:S01]  /*0f20*/  IABS R54, R20 ;  /* 0x0000001400367213 */ /* 0x000fe20000000000 */
[----:B------:R-:W-:Y:S01]  /*0f30*/  IMAD.HI.U32 R10, R7, R53, RZ ;  /* 0x00000035070a7227 */ /* 0x000fe200078e00ff */
[----:B------:R1:W-:Y:S01]  /*0f40*/  STL [R1+0x78c], R16 ;  /* 0x00078c1001007387 */ /* 0x0003e20000100800 */
[----:B------:R-:W-:-:S02]  /*0f50*/  IABS R48, R17 ;  /* 0x0000001100307213 */ /* 0x000fc40000000000 */
[----:B------:R-:W-:Y:S01]  /*0f60*/  IMAD R58, R6, R15, R58 ;  /* 0x0000000f063a7224 */ /* 0x000fe200078e023a */
[----:B------:R-:W-:Y:S01]  /*0f70*/  STL [R1+0x794], R14 ;  /* 0x0007940e01007387 */ /* 0x000fe20000100800 */
[C---:B------:R-:W-:Y:S01]  /*0f80*/  VIADD R15, R68.reuse, 0x18 ;  /* 0x00000018440f7836 */ /* 0x040fe20000000000 */
[----:B------:R-:W-:Y:S01]  /*0f90*/  IABS R50, R14 ;  /* 0x0000000e00327213 */ /* 0x000fe20000000000 */
[C---:B0-----:R-:W-:Y:S02]  /*0fa0*/  VIADD R18, R68.reuse, 0x15 ;  /* 0x0000001544127836 */ /* 0x041fe40000000000 */
[C---:B------:R-:W-:Y:S01]  /*0fb0*/  IMAD.HI.U32 R12, R7.reuse, R51, RZ ;  /* 0x00000033070c7227 */ /* 0x040fe200078e00ff */
[----:B------:R-:W-:Y:S02]  /*0fc0*/  IABS R46, R15 ;  /* 0x0000000f002e7213 */ /* 0x000fe40000000000 */
[----:B------:R-:W-:Y:S01]  /*0fd0*/  STL [R1+0x798], R18 ;  /* 0x0007981201007387 */ /* 0x000fe20000100800 */
[----:B-1----:R-:W-:Y:S01]  /*0fe0*/  VIADD R16, R68, 0x17 ;  /* 0x0000001744107836 */ /* 0x002fe20000000000 */
[----:B------:R-:W-:Y:S01]  /*0ff0*/  IABS R49, R18 ;  /* 0x0000001200317213 */ /* 0x000fe20000000000 */
[----:B------:R-:W-:Y:S01]  /*1000*/  IMAD.MOV R10, RZ, RZ, -R10 ;  /* 0x000000ffff0a7224 */ /* 0x000fe200078e0a0a */
[----:B------:R-:W-:Y:S01]  /*1010*/  STL [R1+0x7a8], R17 ;  /* 0x0007a81101007387 */ /* 0x000fe20000100800 */
[----:B------:R-:W-:Y:S01]  /*1020*/  IMAD.MOV R12, RZ, RZ, -R12 ;  /* 0x000000ffff0c7224 */ /* 0x000fe200078e0a0c */
[----:B------:R-:W-:Y:S01]  /*1030*/  IABS R47, R16 ;  /* 0x00000010002f7213 */ /* 0x000fe20000000000 */
[----:B------:R-:W-:Y:S01]  /*1040*/  IMAD R53, R6, R10, R53 ;  /* 0x0000000a06357224 */ /* 0x000fe200078e0235 */
[----:B------:R0:W-:Y:S01]  /*1050*/  STL [R1+0x7a4], R16 ;  /* 0x0007a41001007387 */ /* 0x0001e20000100800 */
[----:B------:R-:W-:-:S03]  /*1060*/  IMAD.HI.U32 R10, R7, R48, RZ ;  /* 0x00000030070a7227 */ /* 0x000fc600078e00ff */
[----:B------:R1:W-:Y:S01]  /*1070*/  STL [R1+0x7ac], R15 ;  /* 0x0007ac0f01007387 */ /* 0x0003e20000100800 */
[----:B------:R-:W-:-:S04]  /*1080*/  IMAD.HI.U32 R13, R7, R65, RZ ;  /* 0x00000041070d7227 */ /* 0x000fc800078e00ff */
[----:B------:R-:W-:Y:S02]  /*1090*/  IMAD R51, R6, R12, R51 ;  /* 0x0000000c06337224 */ /* 0x000fe400078e0233 */
[C---:B0-----:R-:W-:Y:S02]  /*10a0*/  VIADD R16, R68.reuse, 0x1d ;  /* 0x0000001d44107836 */ /* 0x041fe40000000000 */
[C---:B------:R-:W-:Y:S02]  /*10b0*/  VIADD R14, R68.reuse, 0x19 ;  /* 0x00000019440e7836 */ /* 0x040fe40000000000 */
[----:B------:R-:W-:Y:S01]  /*10c0*/  IMAD.HI.U32 R12, R7, R46, RZ ;  /* 0x0000002e070c7227 */ /* 0x000fe200078e00ff */
[----:B------:R-:W-:Y:S02]  /*10d0*/  IABS R41, R16 ;  /* 0x0000001000297213 */ /* 0x000fe40000000000 */
[----:B------:R0:W-:Y:S01]  /*10e0*/  STL [R1+0x7b0], R14 ;  /* 0x0007b00e01007387 */ /* 0x0001e20000100800 */
[----:B------:R-:W-:Y:S01]  /*10f0*/  VIADD R20, R68, 0x1a ;  /* 0x0000001a44147836 */ /* 0x000fe20000000000 */
[----:B------:R-:W-:Y:S01]  /*1100*/  IABS R45, R14 ;  /* 0x0000000e002d7213 */ /* 0x000fe20000000000 */
[----:B-1----:R-:W-:-:S02]  /*1110*/  IMAD.MOV R15, RZ, RZ, -R10 ;  /* 0x000000ffff0f7224 */ /* 0x002fc400078e0a0a */
[C---:B------:R-:W-:Y:S01]  /*1120*/  VIADD R19, R68.reuse, 0x1b ;  /* 0x0000001b44137836 */ /* 0x040fe20000000000 */
[----:B------:R-:W-:Y:S01]  /*1130*/  STL [R1+0x7c0], R20 ;  /* 0x0007c01401007387 */ /* 0x000fe20000100800 */
[----:B------:R-:W-:Y:S01]  /*1140*/  VIADD R18, R68, 0x1c ;  /* 0x0000001c44127836 */ /* 0x000fe20000000000 */
[----:B------:R-:W-:Y:S01]  /*1150*/  IABS R44, R20 ;  /* 0x00000014002c7213 */ /* 0x000fe20000000000 */
[----:B------:R-:W-:Y:S01]  /*1160*/  IMAD.MOV R13, RZ, RZ, -R13 ;  /* 0x000000ffff0d7224 */ /* 0x000fe200078e0a0d */
[----:B------:R-:W-:Y:S01]  /*1170*/  STL [R1+0x7bc], R19 ;  /* 0x0007bc1301007387 */ /* 0x000fe20000100800 */
[----:B------:R-:W-:Y:S01]  /*1180*/  IMAD.MOV R17, RZ, RZ, -R12 ;  /* 0x000000ffff117224 */ /* 0x000fe200078e0a0c */
[----:B------:R-:W-:Y:S01]  /*1190*/  IABS R42, R18 ;  /* 0x00000012002a7213 */ /* 0x000fe20000000000 */
[----:B------:R-:W-:Y:S01]  /*11a0*/  IMAD R48, R6, R15, R48 ;  /* 0x0000000f06307224 */ /* 0x000fe200078e0230 */
[----:B------:R1:W-:Y:S01]  /*11b0*/  STL [R1+0x7c4], R18 ;  /* 0x0007c41201007387 */ /* 0x0003e20000100800 */
[----:B------:R-:W-:Y:S01]  /*11c0*/  VIADD R15, R68, 0x22 ;  /* 0x00000022440f7836 */ /* 0x000fe20000000000 */
[----:B------:R-:W-:Y:S01]  /*11d0*/  IABS R43, R19 ;  /* 0x00000013002b7213 */ /* 0x000fe20000000000 */
[----:B------:R-:W-:Y:S01]  /*11e0*/  IMAD.HI.U32 R9, R7, R70, RZ ;  /* 0x0000004607097227 */ /* 0x000fe200078e00ff */
[----:B------:R3:W-:Y:S02]  /*11f0*/  STL [R1+0x7c8], R16 ;  /* 0x0007c81001007387 */ /* 0x0007e40000100800 */
[----:B------:R-:W-:Y:S01]  /*1200*/  IABS R36, R15 ;  /* 0x0000000f00247213 */ /* 0x000fe20000000000 */
[----:B------:R-:W-:-:S02]  /*1210*/  IMAD R65, R6, R13, R65 ;  /* 0x0000000d06417224 */ /* 0x000fc400078e0241 */
[----:B0-----:R-:W-:Y:S02]  /*1220*/  VIADD R14, R68, 0x1e ;  /* 0x0000001e440e7836 */ /* 0x001fe40000000000 */
[----:B------:R-:W-:-:S03]  /*1230*/  IMAD.HI.U32 R12, R7, R41, RZ ;  /* 0x00000029070c7227 */ /* 0x000fc600078e00ff */
[----:B------:R-:W-:Y:S01]  /*1240*/  STL [R1+0x7d8], R14 ;  /* 0x0007d80e01007387 */ /* 0x000fe20000100800 */
[----:B------:R-:W-:Y:S01]  /*1250*/  IMAD.HI.U32 R13, R7, R60, RZ ;  /* 0x0000003c070d7227 */ /* 0x000fe200078e00ff */
[----:B------:R-:W-:-:S03]  /*1260*/  IABS R40, R14 ;  /* 0x0000000e00287213 */ /* 0x000fc60000000000 */
[----:B------:R-:W-:Y:S02]  /*1270*/  IMAD R46, R6, R17, R46 ;  /* 0x00000011062e7224 */ /* 0x000fe400078e022e */
[C---:B-1----:R-:W-:Y:S02]  /*1280*/  VIADD R18, R68.reuse, 0x1f ;  /* 0x0000001f44127836 */ /* 0x042fe40000000000 */
[C---:B------:R-:W-:Y:S02]  /*1290*/  VIADD R17, R68.reuse, 0x20 ;  /* 0x0000002044117836 */ /* 0x040fe40000000000 */
[----:B---3--:R-:W-:Y:S01]  /*12a0*/  VIADD R16, R68, 0x21 ;  /* 0x0000002144107836 */ /* 0x008fe20000000000 */
[----:B------:R-:W-:Y:S01]  /*12b0*/  STL [R1+0x7d4], R18 ;  /* 0x0007d41201007387 */ /* 0x000fe20000100800 */
[----:B------:R-:W-:Y:S01]  /*12c0*/  IMAD.MOV R9, RZ, RZ, -R9 ;  /* 0x000000ffff097224 */ /* 0x000fe200078e0a09 */
[----:B------:R-:W-:Y:S01]  /*12d0*/  IABS R38, R17 ;  /* 0x0000001100267213 */ /* 0x000fe20000000000 */
[----:B------:R-:W-:Y:S01]  /*12e0*/  IMAD.MOV R12, RZ, RZ, -R12 ;  /* 0x000000ffff0c7224 */ /* 0x000fe200078e0a0c */
[----:B------:R-:W-:Y:S01]  /*12f0*/  STL [R1+0x7dc], R17 ;  /* 0x0007dc1101007387 */ /* 0x000fe20000100800 */
[----:B------:R-:W-:Y:S01]  /*1300*/  IMAD.MOV R13, RZ, RZ, -R13 ;  /* 0x000000ffff0d7224 */ /* 0x000fe200078e0a0d */
[----:B------:R-:W-:Y:S01]  /*1310*/  IABS R37, R16 ;  /* 0x0000001000257213 */ /* 0x000fe20000000000 */
[C---:B------:R-:W-:Y:S01]  /*1320*/  IMAD R70, R6.reuse, R9, R70 ;  /* 0x0000000906467224 */ /* 0x040fe200078e0246 */
[----:B------:R0:W-:Y:S01]  /*1330*/  STL [R1+0x7e0], R16 ;  /* 0x0007e01001007387 */ /* 0x0001e20000100800 */
[C---:B------:R-:W-:Y:S01]  /*1340*/  IMAD R41, R6.reuse, R12, R41 ;  /* 0x0000000c06297224 */ /* 0x040fe200078e0229 */
[----:B------:R-:W-:Y:S01]  /*1350*/  IABS R39, R18 ;  /* 0x0000001200277213 */ /* 0x000fe20000000000 */
[----:B------:R-:W-:Y:S01]  /*1360*/  IMAD.HI.U32 R9, R7, R64, RZ ;  /* 0x0000004007097227 */ /* 0x000fe200078e00ff */
[----:B------:R-:W-:Y:S03]  /*1370*/  STL [R1+0x7f0], R15 ;  /* 0x0007f00f01007387 */ /* 0x000fe60000100800 */
[----:B------:R-:W-:-:S02]  /*1380*/  IMAD R60, R6, R13, R60 ;  /* 0x0000000d063c7224 */ /* 0x000fc400078e023c */
[----:B------:R-:W-:Y:S01]  /*1390*/  IMAD.HI.U32 R12, R7, R36, RZ ;  /* 0x00000024070c7227 */ /* 0x000fe200078e00ff */
[----:B0-----:R-:W-:-:S03]  /*13a0*/  LOP3.LUT R16, R5, 0x7f, RZ, 0xc0, !PT ;  /* 0x0000007f05107812 */ /* 0x001fc600078ec0ff */
[----:B------:R-:W-:Y:S01]  /*13b0*/  IMAD.HI.U32 R13, R7, R55, RZ ;  /* 0x00000037070d7227 */ /* 0x000fe200078e00ff */
[----:B------:R-:W-:-:S03]  /*13c0*/  ISETP.NE.U32.AND P3, PT, R16, RZ, PT ;  /* 0x000000ff1000720c */ /* 0x000fc60003f65070 */
[----:B------:R-:W-:Y:S02]  /*13d0*/  IMAD.MOV R9, RZ, RZ, -R9 ;  /* 0x000000ffff097224 */ /* 0x000fe400078e0a09 */
[----:B------:R-:W-:Y:S02]  /*13e0*/  IMAD.MOV R17, RZ, RZ, -R12 ;  /* 0x000000ffff117224 */ /* 0x000fe400078e0a0c */
[----:B------:R-:W-:Y:S02]  /*13f0*/  IMAD.MOV R13, RZ, RZ, -R13 ;  /* 0x000000ffff0d7224 */ /* 0x000fe400078e0a0d */
[----:B------:R-:W-:Y:S02]  /*1400*/  IMAD R12, R8, 0x80, R16 ;  /* 0x00000080080c7824 */ /* 0x000fe400078e0210 */
[----:B------:R-:W-:-:S03]  /*1410*/  IMAD.HI.U32 R11, R7, R67, RZ ;  /* 0x00000043070b7227 */ /* 0x000fc600078e00ff */
[----:B------:R-:W-:Y:S01]  /*1420*/  IABS R5, R12 ;  /* 0x0000000c00057213 */ /* 0x000fe20000000000 */
[----:B------:R-:W-:Y:S01]  /*1430*/  IMAD R64, R6, R9, R64 ;  /* 0x0000000906407224 */ /* 0x000fe200078e0240 */
[----:B------:R-:W-:Y:S01]  /*1440*/  ISETP.GE.AND P2, PT, R12, RZ, PT ;  /* 0x000000ff0c00720c */ /* 0x000fe20003f46270 */
[----:B------:R-:W-:-:S04]  /*1450*/  IMAD.HI.U32 R9, R7, R59, RZ ;  /* 0x0000003b07097227 */ /* 0x000fc800078e00ff */
[----:B------:R-:W-:Y:S02]  /*1460*/  IMAD R55, R6, R13, R55 ;  /* 0x0000000d06377224 */ /* 0x000fe400078e0237 */
[----:B------:R-:W-:Y:S02]  /*1470*/  IMAD.MOV R11, RZ, RZ, -R11 ;  /* 0x000000ffff0b7224 */ /* 0x000fe400078e0a0b */
[----:B------:R-:W-:-:S04]  /*1480*/  IMAD.HI.U32 R13, R7, R50, RZ ;  /* 0x00000032070d7227 */ /* 0x000fc800078e00ff */
[----:B------:R-:W-:Y:S02]  /*1490*/  IMAD.MOV R9, RZ, RZ, -R9 ;  /* 0x000000ffff097224 */ /* 0x000fe400078e0a09 */
[----:B------:R-:W-:Y:S02]  /*14a0*/  IMAD R67, R6, R11, R67 ;  /* 0x0000000b06437224 */ /* 0x000fe400078e0243 */
[----:B------:R-:W-:Y:S02]  /*14b0*/  IMAD.MOV R13, RZ, RZ, -R13 ;  /* 0x000000ffff0d7224 */ /* 0x000fe400078e0a0d */
[----:B------:R-:W-:-:S04]  /*14c0*/  IMAD.HI.U32 R11, R7, R62, RZ ;  /* 0x0000003e070b7227 */ /* 0x000fc800078e00ff */
[----:B------:R-:W-:-:S04]  /*14d0*/  IMAD.HI.U32 R0, R0, R5, RZ ;  /* 0x0000000500007227 */ /* 0x000fc800078e00ff */
[----:B------:R-:W-:Y:S02]  /*14e0*/  IMAD R59, R6, R9, R59 ;  /* 0x00000009063b7224 */ /* 0x000fe400078e023b */
[----:B------:R-:W-:-:S04]  /*14f0*/  IMAD.HI.U32 R9, R7, R54, RZ ;  /* 0x0000003607097227 */ /* 0x000fc800078e00ff */
[----:B------:R-:W-:Y:S02]  /*1500*/  IMAD R50, R6, R13, R50 ;  /* 0x0000000d06327224 */ /* 0x000fe400078e0232 */
[----:B------:R-:W-:Y:S02]  /*1510*/  IMAD.MOV R11, RZ, RZ, -R11 ;  /* 0x000000ffff0b7224 */ /* 0x000fe400078e0a0b */
[----:B------:R-:W-:-:S04]  /*1520*/  IMAD.HI.U32 R13, R7, R45, RZ ;  /* 0x0000002d070d7227 */ /* 0x000fc800078e00ff */
[----:B------:R-:W-:Y:S02]  /*1530*/  IMAD.MOV R0, RZ, RZ, -R0 ;  /* 0x000000ffff007224 */ /* 0x000fe400078e0a00 */
[----:B------:R-:W-:Y:S02]  /*1540*/  IMAD.MOV R9, RZ, RZ, -R9 ;  /* 0x000000ffff097224 */ /* 0x000fe400078e0a09 */
[----:B------:R-:W-:Y:S02]  /*1550*/  IMAD R62, R6, R11, R62 ;  /* 0x0000000b063e7224 */ /* 0x000fe400078e023e */
[----:B------:R-:W-:Y:S02]  /*1560*/  IMAD.MOV R13, RZ, RZ, -R13 ;  /* 0x000000ffff0d7224 */ /* 0x000fe400078e0a0d */
[----:B------:R-:W-:Y:S02]  /*1570*/  IMAD R0, R4, R0, R5 ;  /* 0x0000000004007224 */ /* 0x000fe400078e0205 */
[----:B------:R-:W-:-:S03]  /*1580*/  IMAD.HI.U32 R11, R7, R57, RZ ;  /* 0x00000039070b7227 */ /* 0x000fc600078e00ff */
[----:B------:R-:W-:Y:S01]  /*1590*/  ISETP.GT.U32.AND P0, PT, R4, R0, PT ;  /* 0x000000000400720c */ /* 0x000fe20003f04070 */
[----:B------:R-:W-:Y:S02]  /*15a0*/  VIADD R14, R68, 0x23 ;  /* 0x00000023440e7836 */ /* 0x000fe40000000000 */
[C---:B------:R-:W-:Y:S02]  /*15b0*/  IMAD R54, R6.reuse, R9, R54 ;  /* 0x0000000906367224 */ /* 0x040fe400078e0236 */
[----:B------:R-:W-:Y:S01]  /*15c0*/  IMAD.HI.U32 R9, R7, R49, RZ ;  /* 0x0000003107097227 */ /* 0x000fe200078e00ff */
[----:B------:R0:W-:Y:S01]  /*15d0*/  STL [R1+0x7ec], R14 ;  /* 0x0007ec0e01007387 */ /* 0x0001e20000100800 */
[----:B------:R-:W-:Y:S02]  /*15e0*/  IABS R35, R14 ;  /* 0x0000000e00237213 */ /* 0x000fe40000000000 */
[----:B------:R-:W-:Y:S02]  /*15f0*/  IMAD R45, R6, R13, R45 ;  /* 0x0000000d062d7224 */ /* 0x000fe400078e022d */
[----:B------:R-:W-:-:S02]  /*1600*/  VIADD R20, R68, 0x24 ;  /* 0x0000002444147836 */ /* 0x000fc40000000000 */
[----:B------:R-:W-:Y:S02]  /*1610*/  IMAD.MOV R11, RZ, RZ, -R11 ;  /* 0x000000ffff0b7224 */ /* 0x000fe400078e0a0b */
[C---:B------:R-:W-:Y:S01]  /*1620*/  IMAD.HI.U32 R13, R7.reuse, R40, RZ ;  /* 0x00000028070d7227 */ /* 0x040fe200078e00ff */
[----:B------:R-:W-:Y:S01]  /*1630*/  STL [R1+0x7f4], R20 ;  /* 0x0007f41401007387 */ /* 0x000fe20000100800 */
[----:B------:R-:W-:Y:S02]  /*1640*/  IABS R34, R20 ;  /* 0x0000001400227213 */ /* 0x000fe40000000000 */
[C---:B------:R-:W-:Y:S02]  /*1650*/  VIADD R19, R68.reuse, 0x25 ;  /* 0x0000002544137836 */ /* 0x040fe40000000000 */
[C---:B------:R-:W-:Y:S02]  /*1660*/  VIADD R18, R68.reuse, 0x26 ;  /* 0x0000002644127836 */ /* 0x040fe40000000000 */
[----:B0-----:R-:W-:Y:S01]  /*1670*/  VIADD R14, R68, 0x27 ;  /* 0x00000027440e7836 */ /* 0x001fe20000000000 */
[----:B------:R-:W-:Y:S01]  /*1680*/  STL [R1+0x7e8], R19 ;  /* 0x0007e81301007387 */ /* 0x000fe20000100800 */
[----:B------:R-:W-:Y:S01]  /*1690*/  IMAD.MOV R9, RZ, RZ, -R9 ;  /* 0x000000ffff097224 */ /* 0x000fe200078e0a09 */
[----:B------:R-:W-:Y:S01]  /*16a0*/  IABS R32, R18 ;  /* 0x0000001200207213 */ /* 0x000fe20000000000 */
[----:B------:R-:W-:Y:S01]  /*16b0*/  IMAD R57, R6, R11, R57 ;  /* 0x0000000b06397224 */ /* 0x000fe200078e0239 */
[----:B------:R-:W-:Y:S01]  /*16c0*/  STL [R1+0x7e4], R18 ;  /* 0x0007e41201007387 */ /* 0x000fe20000100800 */
[----:B------:R-:W-:Y:S01]  /*16d0*/  IMAD.MOV R13, RZ, RZ, -R13 ;  /* 0x000000ffff0d7224 */ /* 0x000fe200078e0a0d */
[----:B------:R-:W-:Y:S01]  /*16e0*/  IABS R31, R14 ;  /* 0x0000000e001f7213 */ /* 0x000fe20000000000 */
[----:B------:R-:W-:Y:S01]  /*16f0*/  IMAD.HI.U32 R11, R7, R52, RZ ;  /* 0x00000034070b7227 */ /* 0x000fe200078e00ff */
[----:B------:R0:W-:Y:S01]  /*1700*/  STL [R1+0x7d0], R14 ;  /* 0x0007d00e01007387 */ /* 0x0001e20000100800 */
[----:B------:R-:W-:-:S02]  /*1710*/  IABS R33, R19 ;  /* 0x0000001300217213 */ /* 0x000fc40000000000 */
[----:B------:R-:W-:Y:S01]  /*1720*/  IMAD R49, R6, R9, R49 ;  /* 0x0000000906317224 */ /* 0x000fe200078e0231 */
[----:B------:R-:W-:Y:S01]  /*1730*/  STL [R1+0x6f8], R12 ;  /* 0x0006f80c01007387 */ /* 0x000fe20000100800 */
[----:B------:R-:W-:-:S04]  /*1740*/  IMAD.HI.U32 R9, R7, R44, RZ ;  /* 0x0000002c07097227 */ /* 0x000fc800078e00ff */
[C---:B------:R-:W-:Y:S01]  /*1750*/  IMAD.HI.U32 R10, R7.reuse, R43, RZ ;  /* 0x0000002b070a7227 */ /* 0x040fe200078e00ff */
[----:B0-----:R-:W0:Y:S03]  /*1760*/  LDC R14, c[0x0][0x3a0] ;  /* 0x0000e800ff0e7b82 */ /* 0x001e260000000800 */
[----:B------:R-:W-:Y:S02]  /*1770*/  IMAD R40, R6, R13, R40 ;  /* 0x0000000d06287224 */ /* 0x000fe400078e0228 */
[----:B------:R-:W-:Y:S02]  /*1780*/  IMAD.MOV R11, RZ, RZ, -R11 ;  /* 0x000000ffff0b7224 */ /* 0x000fe400078e0a0b */
[----:B------:R-:W-:-:S04]  /*1790*/  IMAD.HI.U32 R13, R7, R35, RZ ;  /* 0x00000023070d7227 */ /* 0x000fc800078e00ff */
[----:B------:R-:W-:Y:S02]  /*17a0*/  IMAD.MOV R9, RZ, RZ, -R9 ;  /* 0x000000ffff097224 */ /* 0x000fe400078e0a09 */
[----:B------:R-:W-:Y:S02]  /*17b0*/  IMAD.MOV R10, RZ, RZ, -R10 ;  /* 0x000000ffff0a7224 */ /* 0x000fe400078e0a0a */
[----:B------:R-:W-:Y:S02]  /*17c0*/  IMAD R52, R6, R11, R52 ;  /* 0x0000000b06347224 */ /* 0x000fe400078e0234 */
[----:B------:R-:W-:Y:S02]  /*17d0*/  IMAD.MOV R13, RZ, RZ, -R13 ;  /* 0x000000ffff0d7224 */ /* 0x000fe400078e0a0d */
[----:B------:R-:W-:Y:S02]  /*17e0*/  @!P0 IMAD.IADD R0, R0, 0x1, -R4 ;  /* 0x0000000100008824 */ /* 0x000fe400078e0a04 */
[----:B------:R-:W-:-:S03]  /*17f0*/  IMAD.HI.U32 R11, R7, R47, RZ ;  /* 0x0000002f070b7227 */ /* 0x000fc600078e00ff */
[----:B------:R-:W-:Y:S01]  /*1800*/  ISETP.GT.U32.AND P0, PT, R4, R0, PT ;  /* 0x000000000400720c */ /* 0x000fe20003f04070 */
[C---:B------:R-:W-:Y:S02]  /*1810*/  IMAD R44, R6.reuse, R9, R44 ;  /* 0x00000009062c7224 */ /* 0x040fe400078e022c */
[----:B------:R-:W-:Y:S02]  /*1820*/  IMAD R43, R6, R10, R43 ;  /* 0x0000000a062b7224 */ /* 0x000fe400078e022b */
[----:B------:R-:W-:-:S04]  /*1830*/  IMAD.HI.U32 R9, R7, R39, RZ ;  /* 0x0000002707097227 */ /* 0x000fc800078e00ff */
[----:B------:R-:W-:-:S04]  /*1840*/  IMAD.HI.U32 R10, R7, R38, RZ ;  /* 0x00000026070a7227 */ /* 0x000fc800078e00ff */
[----:B------:R-:W-:Y:S02]  /*1850*/  IMAD R35, R6, R13, R35 ;  /* 0x0000000d06237224 */ /* 0x000fe400078e0223 */
[----:B------:R-:W-:Y:S02]  /*1860*/  IMAD.MOV R11, RZ, RZ, -R11 ;  /* 0x000000ffff0b7224 */ /* 0x000fe400078e0a0b */
[----:B------:R-:W-:Y:S02]  /*1870*/  VIADD R13, R68, 0x2c ;  /* 0x0000002c440d7836 */ /* 0x000fe40000000000 */
[----:B------:R-:W-:Y:S02]  /*1880*/  IMAD.MOV R9, RZ, RZ, -R9 ;  /* 0x000000ffff097224 */ /* 0x000fe400078e0a09 */
[----:B------:R-:W-:Y:S01]  /*1890*/  IMAD.MOV R15, RZ, RZ, -R10 ;  /* 0x000000ffff0f7224 */ /* 0x000fe200078e0a0a */
[----:B------:R-:W-:Y:S01]  /*18a0*/  IABS R26, R13 ;  /* 0x0000000d001a7213 */ /* 0x000fe20000000000 */
[----:B------:R-:W-:-:S02]  /*18b0*/  IMAD R47, R6, R11, R47 ;  /* 0x0000000b062f7224 */ /* 0x000fc400078e022f */
[----:B------:R-:W-:-:S04]  /*18c0*/  IMAD.HI.U32 R11, R7, R42, RZ ;  /* 0x0000002a070b7227 */ /* 0x000fc800078e00ff */
[----:B------:R-:W-:Y:S02]  /*18d0*/  VIADD R19, R68, 0x28 ;  /* 0x0000002844137836 */ /* 0x000fe40000000000 */
[----:B------:R-:W-:Y:S02]  /*18e0*/  IMAD R36, R6, R17, R36 ;  /* 0x0000001106247224 */ /* 0x000fe400078e0224 */
[----:B------:R-:W-:Y:S01]  /*18f0*/  VIADD R18, R68, 0x29 ;  /* 0x0000002944127836 */ /* 0x000fe20000000000 */
[----:B------:R-:W-:Y:S01]  /*1900*/  STL [R1+0x7cc], R19 ;  /* 0x0007cc1301007387 */ /* 0x000fe20000100800 */
[C---:B------:R-:W-:Y:S01]  /*1910*/  IMAD R39, R6.reuse, R9, R39 ;  /* 0x0000000906277224 */ /* 0x040fe200078e0227 */
[----:B------:R-:W-:Y:S01]  /*1920*/  IABS R30, R19 ;  /* 0x00000013001e7213 */ /* 0x000fe20000000000 */
[----:B------:R-:W-:Y:S01]  /*1930*/  IMAD R38, R6, R15, R38 ;  /* 0x0000000f06267224 */ /* 0x000fe200078e0226 */
[----:B------:R-:W-:Y:S01]  /*1940*/  STL [R1+0x7b8], R18 ;  /* 0x0007b81201007387 */ /* 0x000fe20000100800 */
[----:B------:R-:W-:Y:S01]  /*1950*/  VIADD R17, R68, 0x2a ;  /* 0x0000002a44117836 */ /* 0x000fe20000000000 */
[----:B------:R-:W-:Y:S01]  /*1960*/  IABS R29, R18 ;  /* 0x00000012001d7213 */ /* 0x000fe20000000000 */
[----:B------:R-:W-:-:S03]  /*1970*/  IMAD.HI.U32 R9, R7, R32, RZ ;  /* 0x0000002007097227 */ /* 0x000fc600078e00ff */
[----:B------:R-:W-:Y:S01]  /*1980*/  STL [R1+0x7b4], R17 ;  /* 0x0007b41101007387 */ /* 0x000fe20000100800 */
[----:B------:R-:W-:Y:S01]  /*1990*/  VIADD R15, R68, 0x2b ;  /* 0x0000002b440f7836 */ /* 0x000fe20000000000 */
[----:B------:R-:W-:Y:S01]  /*19a0*/  IABS R28, R17 ;  /* 0x00000011001c7213 */ /* 0x000fe20000000000 */
[----:B------:R-:W-:Y:S02]  /*19b0*/  IMAD.MOV R11, RZ, RZ, -R11 ;  /* 0x000000ffff0b7224 */ /* 0x000fe400078e0a0b */
[----:B------:R-:W-:Y:S01]  /*19c0*/  IMAD.HI.U32 R5, R7, R26, RZ ;  /* 0x0000001a07057227 */ /* 0x000fe200078e00ff */
[----:B------:R1:W-:Y:S01]  /*19d0*/  STL [R1+0x7a0], R15 ;  /* 0x0007a00f01007387 */ /* 0x0003e20000100800 */
[----:B------:R-:W-:Y:S02]  /*19e0*/  IABS R27, R15 ;  /* 0x0000000f001b7213 */ /* 0x000fe40000000000 */
[----:B------:R-:W-:Y:S01]  /*19f0*/  IMAD.MOV R9, RZ, RZ, -R9 ;  /* 0x000000ffff097224 */ /* 0x000fe200078e0a09 */
[----:B------:R3:W-:Y:S01]  /*1a00*/  STL [R1+0x79c], R13 ;  /* 0x00079c0d01007387 */ /* 0x0007e20000100800 */
[----:B------:R-:W-:-:S02]  /*1a10*/  IMAD R42, R6, R11, R42 ;  /* 0x0000000b062a7224 */ /* 0x000fc400078e022a */
[----:B------:R-:W-:-:S04]  /*1a20*/  IMAD.HI.U32 R8, R7, R31, RZ ;  /* 0x0000001f07087227 */ /* 0x000fc800078e00ff */
[----:B------:R-:W-:Y:S01]  /*1a30*/  @!P0 IMAD.IADD R0, R0, 0x1, -R4 ;  /* 0x0000000100008824 */ /* 0x000fe200078e0a04 */
[----:B------:R-:W-:Y:S01]  /*1a40*/  ISETP.NE.AND P0, PT, R2, RZ, PT ;  /* 0x000000ff0200720c */ /* 0x000fe20003f05270 */
[----:B------:R-:W-:-:S04]  /*1a50*/  IMAD.HI.U32 R11, R7, R37, RZ ;  /* 0x00000025070b7227 */ /* 0x000fc800078e00ff */
[----:B------:R-:W-:Y:S02]  /*1a60*/  IMAD.MOV R5, RZ, RZ, -R5 ;  /* 0x000000ffff057224 */ /* 0x000fe400078e0a05 */
[----:B0-----:R-:W-:Y:S02]  /*1a70*/  VIADD R4, R14, 0xfffffff7 ;  /* 0xfffffff70e047836 */ /* 0x001fe40000000000 */
[C---:B-1----:R-:W-:Y:S02]  /*1a80*/  VIADD R15, R68.reuse, 0x2d ;  /* 0x0000002d440f7836 */ /* 0x042fe40000000000 */
[----:B---3--:R-:W-:Y:S01]  /*1a90*/  VIADD R13, R68, 0x2e ;  /* 0x0000002e440d7836 */ /* 0x008fe20000000000 */
[----:B------:R-:W-:Y:S01]  /*1aa0*/  ISETP.GE.U32.AND P1, PT, R4, 0x7fffff78, PT ;  /* 0x7fffff780400780c */ /* 0x000fe20003f26070 */
[----:B------:R-:W-:Y:S01]  /*1ab0*/  IMAD R32, R6, R9, R32 ;  /* 0x0000000906207224 */ /* 0x000fe200078e0220 */
[----:B------:R0:W-:Y:S01]  /*1ac0*/  STL [R1+0x788], R15 ;  /* 0x0007880f01007387 */ /* 0x0001e20000100800 */
[----:B------:R-:W-:Y:S01]  /*1ad0*/  IMAD.HI.U32 R10, R7, R33, RZ ;  /* 0x00000021070a7227 */ /* 0x000fe200078e00ff */
[----:B------:R-:W-:-:S02]  /*1ae0*/  IABS R24, R13 ;  /* 0x0000000d00187213 */ /* 0x000fc40000000000 */
[----:B------:R0:W-:Y:S01]  /*1af0*/  STL [R1+0x784], R13 ;  /* 0x0007840d01007387 */ /* 0x0001e20000100800 */
[----:B------:R-:W-:Y:S01]  /*1b00*/  IMAD.MOV R8, RZ, RZ, -R8 ;  /* 0x000000ffff087224 */ /* 0x000fe200078e0a08 */
[----:B------:R-:W-:Y:S01]  /*1b10*/  IABS R25, R15 ;  /* 0x0000000f00197213 */ /* 0x000fe20000000000 */
[----:B------:R-:W-:-:S04]  /*1b20*/  IMAD.HI.U32 R9, R7, R28, RZ ;  /* 0x0000001c07097227 */ /* 0x000fc800078e00ff */
[----:B------:R-:W-:Y:S02]  /*1b30*/  IMAD.MOV R11, RZ, RZ, -R11 ;  /* 0x000000ffff0b7224 */ /* 0x000fe400078e0a0b */
[C---:B------:R-:W-:Y:S02]  /*1b40*/  IMAD R26, R6.reuse, R5, R26 ;  /* 0x00000005061a7224 */ /* 0x040fe400078e021a */
[----:B------:R-:W1:Y:S01]  /*1b50*/  LDC.64 R4, c[0x0][0x3a8] ;  /* 0x0000ea00ff047b82 */ /* 0x000e620000000a00 */
[----:B------:R-:W-:Y:S02]  /*1b60*/  IMAD.MOV R10, RZ, RZ, -R10 ;  /* 0x000000ffff0a7224 */ /* 0x000fe400078e0a0a */
[C---:B------:R-:W-:Y:S02]  /*1b70*/  IMAD R31, R6.reuse, R8, R31 ;  /* 0x00000008061f7224 */ /* 0x040fe400078e021f */
[----:B------:R-:W-:Y:S02]  /*1b80*/  IMAD.MOV R9, RZ, RZ, -R9 ;  /* 0x000000ffff097224 */ /* 0x000fe400078e0a09 */
[----:B------:R-:W-:-:S02]  /*1b90*/  IMAD R37, R6, R11, R37 ;  /* 0x0000000b06257224 */ /* 0x000fc400078e0225 */
[----:B------:R-:W-:-:S04]  /*1ba0*/  IMAD.HI.U32 R8, R7, R27, RZ ;  /* 0x0000001b07087227 */ /* 0x000fc800078e00ff */
[----:B------:R-:W-:-:S04]  /*1bb0*/  IMAD.HI.U32 R11, R7, R34, RZ ;  /* 0x00000022070b7227 */ /* 0x000fc800078e00ff */
[C---:B------:R-:W-:Y:S02]  /*1bc0*/  IMAD R33, R6.reuse, R10, R33 ;  /* 0x0000000a06217224 */ /* 0x040fe400078e0221 */
[----:B------:R-:W-:Y:S02]  /*1bd0*/  IMAD R28, R6, R9, R28 ;  /* 0x00000009061c7224 */ /* 0x000fe400078e021c */
[----:B------:R-:W-:-:S04]  /*1be0*/  IMAD.HI.U32 R10, R7, R29, RZ ;  /* 0x0000001d070a7227 */ /* 0x000fc800078e00ff */
[----:B------:R-:W-:Y:S02]  /*1bf0*/  IMAD.MOV R8, RZ, RZ, -R8 ;  /* 0x000000ffff087224 */ /* 0x000fe400078e0a08 */
[----:B------:R-:W-:Y:S02]  /*1c00*/  VIADD R9, R14, 0xffffffff ;  /* 0xffffffff0e097836 */ /* 0x000fe40000000000 */
[----:B------:R-:W-:Y:S02]  /*1c10*/  IMAD.MOV R11, RZ, RZ, -R11 ;  /* 0x000000ffff0b7224 */ /* 0x000fe400078e0a0b */
[----:B------:R-:W-:Y:S01]  /*1c20*/  IMAD.MOV R10, RZ, RZ, -R10 ;  /* 0x000000ffff0a7224 */ /* 0x000fe200078e0a0a */
[----:B------:R-:W-:Y:S01]  /*1c30*/  ISETP.GE.U32.AND P5, PT, R9, 0x7fffff80, PT ;  /* 0x7fffff800900780c */ /* 0x000fe20003fa6070 */
[C---:B------:R-:W-:Y:S02]  /*1c40*/  IMAD R27, R6.reuse, R8, R27 ;  /* 0x00000008061b7224 */ /* 0x040fe400078e021b */
[----:B------:R-:W-:-:S02]  /*1c50*/  IMAD R34, R6, R11, R34 ;  /* 0x0000000b06227224 */ /* 0x000fc400078e0222 */
[----:B------:R-:W-:-:S04]  /*1c60*/  IMAD.HI.U32 R8, R7, R24, RZ ;  /* 0x0000001807087227 */ /* 0x000fc800078e00ff */
[----:B------:R-:W-:-:S04]  /*1c70*/  IMAD.HI.U32 R11, R7, R30, RZ ;  /* 0x0000001e070b7227 */ /* 0x000fc800078e00ff */
[----:B------:R-:W-:-:S04]  /*1c80*/  IMAD.HI.U32 R9, R7, R25, RZ ;  /* 0x0000001907097227 */ /* 0x000fc800078e00ff */
[----:B------:R-:W-:Y:S02]  /*1c90*/  IMAD R29, R6, R10, R29 ;  /* 0x0000000a061d7224 */ /* 0x000fe400078e021d */
[----:B------:R-:W-:Y:S02]  /*1ca0*/  VIADD R10, R14, 0xffffffef ;  /* 0xffffffef0e0a7836 */ /* 0x000fe40000000000 */
[----:B------:R-:W-:Y:S02]  /*1cb0*/  IMAD.MOV R8, RZ, RZ, -R8 ;  /* 0x000000ffff087224 */ /* 0x000fe400078e0a08 */
[----:B------:R-:W-:Y:S01]  /*1cc0*/  IMAD.MOV R11, RZ, RZ, -R11 ;  /* 0x000000ffff0b7224 */ /* 0x000fe200078e0a0b */
[----:B------:R-:W-:Y:S01]  /*1cd0*/  ISETP.GE.U32.AND P4, PT, R10, 0x7fffff70, PT ;  /* 0x7fffff700a00780c */ /* 0x000fe20003f86070 */
[----:B------:R-:W-:Y:S02]  /*1ce0*/  IMAD.MOV R9, RZ, RZ, -R9 ;  /* 0x000000ffff097224 */ /* 0x000fe400078e0a09 */
[----:B------:R-:W-:Y:S01]  /*1cf0*/  @!P2 IMAD.MOV R0, RZ, RZ, -R0 ;  /* 0x000000ffff00a224 */ /* 0x000fe200078e0a00 */
[----:B------:R-:W-:Y:S01]  /*1d00*/  @!P0 LOP3.LUT R0, RZ, R2, RZ, 0x33, !PT ;  /* 0x00000002ff008212 */ /* 0x000fe200078e33ff */
[----:B------:R-:W-:-:S02]  /*1d10*/  IMAD R24, R6, R8, R24 ;  /* 0x0000000806187224 */ /* 0x000fc400078e0218 */
[C---:B------:R-:W-:Y:S02]  /*1d20*/  IMAD R30, R6.reuse, R11, R30 ;  /* 0x0000000b061e7224 */ /* 0x040fe400078e021e */
[----:B------:R-:W-:Y:S02]  /*1d30*/  IMAD R25, R6, R9, R25 ;  /* 0x0000000906197224 */ /* 0x000fe400078e0219 */
[----:B------:R-:W-:Y:S01]  /*1d40*/  VIADD R8, R14, 0xffffffe7 ;  /* 0xffffffe70e087836 */ /* 0x000fe20000000000 */
[----:B012-4-:R-:W-:Y:S06]  /*1d50*/  BRA.U UP0, `(.L_x_5) ;  /* 0x0000000100187547 */ /* 0x017fec000b800000 */
[----:B------:R-:W-:Y:S01]  /*1d60*/  ELECT P0, URZ, PT ;  /* 0x0000000000ff782f */ /* 0x000fe20003800000 */
[----:B------:R-:W-:Y:S01]  /*1d70*/  IMAD.MOV.U32 R2, RZ, RZ, 0x1 ;  /* 0x00000001ff027424 */ /* 0x000fe200078e00ff */
[----:B------:R-:W-:Y:S01]  /*1d80*/  UMOV UR6, 0x40 ;  /* 0x0000004000067882 */ /* 0x000fe20000000000 */
[----:B------:R-:W-:Y:S01]  /*1d90*/  UVIRTCOUNT.DEALLOC.SMPOOL 0x80 ;  /* 0x000000800000784c */ /* 0x000fe20000000000 */
[----:B------:R-:W-:-:S09]  /*1da0*/  ULEA UR6, UR5, UR6, 0x18 ;  /* 0x0000000605067291 */ /* 0x000fd2000f8ec0ff */
[----:B------:R0:W-:Y:S03]  /*1db0*/  @P0 STS.U8 [UR6], R2 ;  /* 0x00000002ff000988 */ /* 0x0001e60008000006 */
.L_x_5:
[----:B------:R-:W-:Y:S01]  /*1dc0*/  UIADD3 UR10, UPT, UPT, UR8, UR4, URZ ;  /* 0x00000004080a7290 */ /* 0x000fe2000fffe0ff */
[----:B0-----:R-:W-:Y:S01]  /*1dd0*/  IMAD R2, R0, UR16, RZ ;  /* 0x0000001000027c24 */ /* 0x001fe2000f8e02ff */
[----:B------:R-:W-:Y:S01]  /*1de0*/  VOTEU.ALL UP1, P3 ;  /* 0x0000000000ff7886 */ /* 0x000fe20001820000 */
[----:B------:R-:W-:Y:S01]  /*1df0*/  UIADD3 UR6, UPT, UPT, UR9, 0xc000, URZ ;  /* 0x0000c00009067890 */ /* 0x000fe2000fffe0ff */
[----:B------:R-:W-:Y:S01]  /*1e00*/  ISETP.GE.U32.AND P0, PT, R8, 0x7fffff68, PT ;  /* 0x7fffff680800780c */ /* 0x000fe20003f06070 */
[----:B------:R-:W-:Y:S01]  /*1e10*/  VOTEU.ALL UP2, P3 ;  /* 0x0000000000ff7886 */ /* 0x000fe20001840000 */
[----:B------:R-:W-:Y:S01]  /*1e20*/  IADD3 R0, P6, PT, R2, UR12, RZ ;  /* 0x0000000c02007c10 */ /* 0x000fe2000ffde0ff */
[----:B------:R-:W-:Y:S01]  /*1e30*/  VIADD R8, R14, 0xffffffdf ;  /* 0xffffffdf0e087836 */ /* 0x000fe20000000000 */
[----:B------:R-:W-:-:S04]  /*1e40*/  @!UP1 UIADD3 UR4, UPT, UPT, -UR7, 0x100000, URZ ;  /* 0x0010000007049890 */ /* 0x000fc8000fffe1ff */
[----:B------:R-:W-:Y:S02]  /*1e50*/  @!UP1 USHF.L.U32 UR5, UR4, 0xb, URZ ;  /* 0x0000000b04059899 */ /* 0x000fe400080006ff */
[----:B------:R-:W-:Y:S01]  /*1e60*/  @!UP1 USHF.L.U32 UR4, UR4, 0x1, URZ ;  /* 0x0000000104049899 */ /* 0x000fe200080006ff */
[----:B------:R-:W-:Y:S01]  /*1e70*/  STTM.x64 tmem[UR10], RZ ;  /* 0x000000ff000079ed */ /* 0x000fe2000834000a */
[----:B------:R-:W0:Y:S02]  /*1e80*/  FENCE.VIEW.ASYNC.T ;  /* 0x00000000000073c6 */ /* 0x000e240000000200 */
[----:B0-----:R-:W-:Y:S01]  /*1e90*/  BAR.SYNC.DEFER_BLOCKING 0x0 ;  /* 0x0000000000007b1d */ /* 0x001fe20000010000 */
[----:B------:R-:W-:Y:S01]  /*1ea0*/  LEA.HI.X.SX32 R2, R2, UR13, 0x1, P6 ;  /* 0x0000000d02027c11 */ /* 0x000fe2000b0f0eff */
[----:B------:R-:W-:Y:S01]  /*1eb0*/  IMAD.SHL.U32 R10, R4, 0x8, RZ ;  /* 0x00000008040a7824 */ /* 0x000fe200078e00ff */
[----:B------:R-:W-:Y:S01]  /*1ec0*/  ISETP.GE.U32.AND P2, PT, R8, 0x7fffff60, PT ;  /* 0x7fffff600800780c */ /* 0x000fe20003f46070 */
[----:B------:R-:W-:-:S02]  /*1ed0*/  @!P5 IMAD.MOV.U32 R8, RZ, RZ, R0 ;  /* 0x000000ffff08d224 */ /* 0x000fc400078e0000 */
[----:B------:R-:W-:Y:S01]  /*1ee0*/  @!P5 IMAD.MOV.U32 R9, RZ, RZ, R2 ;  /* 0x000000ffff09d224 */ /* 0x000fe200078e0002 */
[----:B------:R0:W-:Y:S01]  /*1ef0*/  STL [R1+0x9dc], R91 ;  /* 0x0009dc5b01007387 */ /* 0x0001e20000100800 */
[----:B------:R-:W-:Y:S01]  /*1f00*/  PRMT R12, RZ, 0x7610, R12 ;  /* 0x00007610ff0c7816 */ /* 0x000fe2000000000c */
[----:B------:R-:W-:Y:S01]  /*1f10*/  VIADD R11, R14, 0xffffffd7 ;  /* 0xffffffd70e0b7836 */ /* 0x000fe20000000000 */
[----:B------:R-:W-:Y:S01]  /*1f20*/  PRMT R86, RZ, 0x7610, R86 ;  /* 0x00007610ff567816 */ /* 0x000fe20000000056 */
[----:B------:R-:W-:Y:S01]  /*1f30*/  STL [R1+0x9d8], R89 ;  /* 0x0009d85901007387 */ /* 0x000fe20000100800 */
[----:B------:R-:W-:Y:S01]  /*1f40*/  PRMT R84, RZ, 0x7610, R84 ;  /* 0x00007610ff547816 */ /* 0x000fe20000000054 */
[----:B------:R-:W1:Y:S02]  /*1f50*/  LDCU UR13, c[0x0][0x3b0] ;  /* 0x00007600ff0d77ac */ /* 0x000e640008000800 */
[----:B------:R-:W-:Y:S01]  /*1f60*/  STL [R1+0x9d4], R90 ;  /* 0x0009d45a01007387 */ /* 0x000fe20000100800 */
[----:B0-----:R-:W-:Y:S01]  /*1f70*/  PRMT R91, RZ, 0x7610, R91 ;  /* 0x00007610ff5b7816 */ /* 0x001fe2000000005b */
[----:B------:R-:W0:Y:S02]  /*1f80*/  LDCU UR20, c[0x0][0x3b0] ;  /* 0x00007600ff1477ac */ /* 0x000e240008000800 */
[----:B------:R2:W-:Y:S01]  /*1f90*/  STL [R1+0x9d0], R88 ;  /* 0x0009d05801007387 */ /* 0x0005e20000100800 */
[----:B------:R-:W-:-:S02]  /*1fa0*/  PRMT R82, RZ, 0x7610, R82 ;  /* 0x00007610ff527816 */ /* 0x000fc40000000052 */
[----:B------:R-:W-:Y:S01]  /*1fb0*/  PRMT R73, RZ, 0x7610, R73 ;  /* 0x00007610ff497816 */ /* 0x000fe20000000049 */
[----:B------:R-:W3:Y:S02]  /*1fc0*/  FENCE.VIEW.ASYNC.S ;  /* 0x00000000000073c6 */ /* 0x000ee40000000000 */
[----:B---3--:R3:W4:Y:S02]  /*1fd0*/  @!UP2 SYNCS.EXCH.64 URZ, [UR6], UR4 ;  /* 0x0000000406ffa5b2 */ /* 0x0087240008000100 */
[----:B----4-:R-:W-:Y:S01]  /*1fe0*/  BAR.SYNC.DEFER_BLOCKING 0x0 ;  /* 0x0000000000007b1d */ /* 0x010fe20000010000 */
[----:B------:R-:W-:Y:S02]  /*1ff0*/  PRMT R72, RZ, 0x7610, R72 ;  /* 0x00007610ff487816 */ /* 0x000fe40000000048 */
[----:B------:R-:W-:Y:S02]  /*2000*/  PRMT R23, RZ, 0x7610, R23 ;  /* 0x00007610ff177816 */ /* 0x000fe40000000017 */
[----:B------:R-:W-:Y:S01]  /*2010*/  PRMT R22, RZ, 0x7610, R22 ;  /* 0x00007610ff167816 */ /* 0x000fe20000000016 */
[----:B------:R-:W4:Y:S01]  /*2020*/  LDCU UR23, c[0x0][0x3b0] ;  /* 0x00007600ff1777ac */ /* 0x000f220008000800 */
[----:B------:R-:W-:Y:S01]  /*2030*/  STL [R1+0x9cc], R87 ;  /* 0x0009cc5701007387 */ /* 0x000fe20000100800 */
[----:B------:R-:W-:Y:S01]  /*2040*/  PRMT R21, RZ, 0x7610, R21 ;  /* 0x00007610ff157816 */ /* 0x000fe20000000015 */
[----:B------:R-:W0:Y:S02]  /*2050*/  LDCU UR26, c[0x0][0x3b0] ;  /* 0x00007600ff1a77ac */ /* 0x000e240008000800 */
        /* <DEDUP_REMOVED lines=9> */
[----:B------:R0:W3:Y:S01]  /*20f0*/  @!P5 LDG.E.U8 R91, desc[UR18][R8.64] ;  /* 0x00000012085bd981 */ /* 0x0000e2000c1e1100 */
        /* <DEDUP_REMOVED lines=18> */
[----:B------:R-:W0:Y:S03]  /*2220*/  LDCU UR25, c[0x0][0x3b0] ;  /* 0x00007600ff1977ac */ /* 0x000e260008000800 */
        /* <DEDUP_REMOVED lines=64> */
[----:B------:R-:W-:Y:S04]  /*2630*/  STL [R1+0x924], R41 ;  /* 0x0009242901007387 */ /* 0x000fe80000100800 */
        /* <DEDUP_REMOVED lines=11> */
[----:B------:R-:W-:Y:S01]  /*26f0*/  STL [R1+0x8f4], R29 ;  /* 0x0008f41d01007387 */ /* 0x000fe20000100800 */
[----:B0-----:R-:W-:-:S03]  /*2700*/  IADD3 R9, P6, PT, R10, R0, RZ ;  /* 0x000000000a097210 */ /* 0x001fc60007fde0ff */
[----:B------:R-:W-:Y:S04]  /*2710*/  STL [R1+0x8f0], R28 ;  /* 0x0008f01c01007387 */ /* 0x000fe80000100800 */
[----:B------:R-:W-:Y:S04]  /*2720*/  STL [R1+0x8ec], R27 ;  /* 0x0008ec1b01007387 */ /* 0x000fe80000100800 */
[----:B------:R-:W-:Y:S01]  /*2730*/  STL [R1+0x8e8], R26 ;  /* 0x0008e81a01007387 */ /* 0x000fe20000100800 */
[----:B------:R-:W-:-:S03]  /*2740*/  IMAD.SHL.U32 R8, R4, 0x10, RZ ;  /* 0x0000001004087824 */ /* 0x000fc600078e00ff */
[----:B------:R-:W-:Y:S04]  /*2750*/  STL [R1+0x8e4], R25 ;  /* 0x0008e41901007387 */ /* 0x000fe80000100800 */
[----:B------:R-:W-:Y:S04]  /*2760*/  STL [R1+0x8e0], R24 ;  /* 0x0008e01801007387 */ /* 0x000fe80000100800 */
[----:B------:R-:W-:Y:S04]  /*2770*/  STL [R1+0x8dc], R74 ;  /* 0x0008dc4a01007387 */ /* 0x000fe80000100800 */
[----:B------:R-:W-:Y:S04]  /*2780*/  STL [R1+0x888], R3 ;  /* 0x0008880301007387 */ /* 0x000fe80000100800 */
[----:B------:R-:W-:Y:S04]  /*2790*/  STL [R1+0x884], R5 ;  /* 0x0008840501007387 */ /* 0x000fe80000100800 */
[----:B------:R-:W-:Y:S01]  /*27a0*/  STL [R1+0x74], R9 ;  /* 0x0000740901007387 */ /* 0x000fe20000100800 */
[----:B--2---:R-:W-:-:S03]  /*27b0*/  PRMT R88, RZ, 0x7610, R88 ;  /* 0x00007610ff587816 */ /* 0x004fc60000000058 */
[----:B---3--:R0:W-:Y:S02]  /*27c0*/  STL [R1+0x1a8], R91 ;  /* 0x0001a85b01007387 */ /* 0x0081e40000100800 */
[----:B0-----:R-:W-:Y:S02]  /*27d0*/  LEA.HI.X.SX32 R91, R10, R2, 0x1, P6 ;  /* 0x000000020a5b7211 */ /* 0x001fe400030f0eff */
[----:B------:R-:W-:-:S04]  /*27e0*/  IADD3 R90, P6, PT, R8, R0, RZ ;  /* 0x00000000085a7210 */ /* 0x000fc80007fde0ff */
[----:B------:R-:W-:Y:S01]  /*27f0*/  LEA.HI.X.SX32 R89, R8, R2, 0x1, P6 ;  /* 0x0000000208597211 */ /* 0x000fe200030f0eff */
[----:B------:R-:W-:Y:S02]  /*2800*/  @!P1 IMAD.MOV.U32 R8, RZ, RZ, R9 ;  /* 0x000000ffff089224 */ /* 0x000fe400078e0009 */
[----:B------:R-:W-:-:S05]  /*2810*/  @!P1 IMAD.MOV.U32 R9, RZ, RZ, R91 ;  /* 0x000000ffff099224 */ /* 0x000fca00078e005b */
[----:B------:R0:W2:Y:S02]  /*2820*/  @!P1 LDG.E.U8 R12, desc[UR18][R8.64] ;  /* 0x00000012080c9981 */ /* 0x0000a4000c1e1100 */
[----:B0-----:R-:W-:Y:S02]  /*2830*/  @!P4 IMAD.MOV.U32 R8, RZ, RZ, R90 ;  /* 0x000000ffff08c224 */ /* 0x001fe400078e005a */
[----:B------:R-:W-:-:S05]  /*2840*/  @!P4 IMAD.MOV.U32 R9, RZ, RZ, R89 ;  /* 0x000000ffff09c224 */ /* 0x000fca00078e0059 */
[----:B------:R0:W3:Y:S01]  /*2850*/  @!P4 LDG.E.U8 R88, desc[UR18][R8.64] ;  /* 0x000000120858c981 */ /* 0x0000e2000c1e1100 */
[----:B------:R-:W-:Y:S01]  /*2860*/  ISETP.GE.U32.AND P5, PT, R11, 0x7fffff58, PT ;  /* 0x7fffff580b00780c */ /* 0x000fe20003fa6070 */
[----:B------:R-:W-:Y:S02]  /*2870*/  IMAD R11, R4, 0x18, RZ ;  /* 0x00000018040b7824 */ /* 0x000fe400078e02ff */
[----:B------:R0:W-:Y:S04]  /*2880*/  STL [R1+0x64], R91 ;  /* 0x0000645b01007387 */ /* 0x0001e80000100800 */
[----:B------:R-:W-:Y:S04]  /*2890*/  STL [R1+0x108], R90 ;  /* 0x0001085a01007387 */ /* 0x000fe80000100800 */
[----:B0-----:R-:W4:Y:S04]  /*28a0*/  LDL.LU R91, [R1+0x9dc] ;  /* 0x0009dc00015b7983 */ /* 0x001f280000300800 */
[----:B------:R0:W-:Y:S01]  /*28b0*/  STL [R1+0x104], R89 ;  /* 0x0001045901007387 */ /* 0x0001e20000100800 */
[----:B------:R-:W-:-:S05]  /*28c0*/  VIADD R8, R14, 0xffffffc7 ;  /* 0xffffffc70e087836 */ /* 0x000fca0000000000 */
[----:B------:R-:W-:Y:S01]  /*28d0*/  ISETP.GE.U32.AND P4, PT, R8, 0x7fffff48, PT ;  /* 0x7fffff480800780c */ /* 0x000fe20003f86070 */
[----:B------:R-:W-:Y:S01]  /*28e0*/  VIADD R10, R14, 0xffffffcf ;  /* 0xffffffcf0e0a7836 */ /* 0x000fe20000000000 */
[----:B------:R-:W-:-:S04]  /*28f0*/  PRMT R83, RZ, 0x7610, R83 ;  /* 0x00007610ff537816 */ /* 0x000fc80000000053 */
[----:B------:R-:W-:Y:S01]  /*2900*/  ISETP.GE.U32.AND P1, PT, R10, 0x7fffff50, PT ;  /* 0x7fffff500a00780c */ /* 0x000fe20003f26070 */
[----:B------:R-:W-:Y:S01]  /*2910*/  IMAD.SHL.U32 R10, R4, 0x20, RZ ;  /* 0x00000020040a7824 */ /* 0x000fe200078e00ff */
[----:B------:R-:W-:Y:S01]  /*2920*/  PRMT R85, RZ, 0x7610, R85 ;  /* 0x00007610ff557816 */ /* 0x000fe20000000055 */
[----:B--2---:R2:W-:Y:S04]  /*2930*/  STL [R1+0x280], R12 ;  /* 0x0002800c01007387 */ /* 0x0045e80000100800 */
[----:B0-----:R-:W4:Y:S04]  /*2940*/  LDL.LU R89, [R1+0x9d8] ;  /* 0x0009d80001597983 */ /* 0x001f280000300800 */
[----:B------:R-:W4:Y:S01]  /*2950*/  LDL.LU R90, [R1+0x9d4] ;  /* 0x0009d400015a7983 */ /* 0x000f220000300800 */
[----:B--2---:R-:W-:-:S04]  /*2960*/  IADD3 R12, P6, PT, R11, R0, RZ ;  /* 0x000000000b0c7210 */ /* 0x004fc80007fde0ff */
[----:B------:R-:W-:Y:S01]  /*2970*/  LEA.HI.X.SX32 R11, R11, R2, 0x1, P6 ;  /* 0x000000020b0b7211 */ /* 0x000fe200030f0eff */
[----:B------:R-:W-:-:S04]  /*2980*/  IMAD.MOV.U32 R9, RZ, RZ, R12 ;  /* 0x000000ffff097224 */ /* 0x000fc800078e000c */
[----:B------:R-:W-:-:S05]  /*2990*/  IMAD.MOV.U32 R8, RZ, RZ, R11 ;  /* 0x000000ffff087224 */ /* 0x000fca00078e000b */
[-C--:B------:R-:W-:Y:S01]  /*29a0*/  @!P0 LOP3.LUT R9, R9, R8.reuse, RZ, 0x3c, !PT ;  /* 0x0000000809098212 */ /* 0x080fe200078e3cff */
[----:B---3--:R0:W-:Y:S03]  /*29b0*/  STL [R1+0x1bc], R88 ;  /* 0x0001bc5801007387 */ /* 0x0081e60000100800 */
[----:B------:R-:W-:-:S04]  /*29c0*/  @!P0 LOP3.LUT R8, R9, R8, RZ, 0x3c, !PT ;  /* 0x0000000809088212 */ /* 0x000fc800078e3cff */
[----:B------:R-:W-:Y:S01]  /*29d0*/  @!P0 LOP3.LUT R9, R9, R8, RZ, 0x3c, !PT ;  /* 0x0000000809098212 */ /* 0x000fe200078e3cff */
[----:B0-----:R-:W2:Y:S04]  /*29e0*/  LDL.LU R88, [R1+0x9d0] ;  /* 0x0009d00001587983 */ /* 0x001ea80000300800 */
[----:B------:R0:W-:Y:S04]  /*29f0*/  STL [R1+0x3d8], R12 ;  /* 0x0003d80c01007387 */ /* 0x0001e80000100800 */
[----:B------:R3:W2:Y:S01]  /*2a00*/  @!P0 LDG.E.U8 R83, desc[UR18][R8.64] ;  /* 0x0000001208538981 */ /* 0x0006a2000c1e1100 */
[----:B0-----:R-:W-:-:S04]  /*2a10*/  IADD3 R12, P6, PT, R10, R0, RZ ;  /* 0x000000000a0c7210 */ /* 0x001fc80007fde0ff */
[----:B---3--:R-:W-:Y:S01]  /*2a20*/  LEA.HI.X.SX32 R8, R10, R2, 0x1, P6 ;  /* 0x000000020a087211 */ /* 0x008fe200030f0eff */
[----:B------:R-:W-:Y:S01]  /*2a30*/  IMAD.MOV.U32 R9, RZ, RZ, R12 ;  /* 0x000000ffff097224 */ /* 0x000fe200078e000c */
[----:B------:R-:W-:Y:S04]  /*2a40*/  STL [R1+0x154], R11 ;  /* 0x0001540b01007387 */ /* 0x000fe80000100800 */
[-C--:B------:R-:W-:Y:S01]  /*2a50*/  @!P2 LOP3.LUT R9, R9, R8.reuse, RZ, 0x3c, !PT ;  /* 0x000000080909a212 */ /* 0x080fe200078e3cff */
[----:B------:R-:W-:Y:S04]  /*2a60*/  STL [R1+0x410], R12 ;  /* 0x0004100c01007387 */ /* 0x000fe80000100800 */
[----:B------:R0:W-:Y:S02]  /*2a70*/  STL [R1+0x40c], R8 ;  /* 0x00040c0801007387 */ /* 0x0001e40000100800 */
[----:B0-----:R-:W-:-:S04]  /*2a80*/  @!P2 LOP3.LUT R8, R9, R8, RZ, 0x3c, !PT ;  /* 0x000000080908a212 */ /* 0x001fc800078e3cff */
[----:B------:R-:W-:-:S05]  /*2a90*/  @!P2 LOP3.LUT R9, R9, R8, RZ, 0x3c, !PT ;  /* 0x000000080909a212 */ /* 0x000fca00078e3cff */
[----:B------:R0:W3:Y:S01]  /*2aa0*/  @!P2 LDG.E.U8 R85, desc[UR18][R8.64] ;  /* 0x000000120855a981 */ /* 0x0000e2000c1e1100 */
[----:B------:R-:W-:-:S05]  /*2ab0*/  VIADD R11, R14, 0xffffffbf ;  /* 0xffffffbf0e0b7836 */ /* 0x000fca0000000000 */
[----:B------:R-:W-:Y:S01]  /*2ac0*/  ISETP.GE.U32.AND P0, PT, R11, 0x7fffff40, PT ;  /* 0x7fffff400b00780c */ /* 0x000fe20003f06070 */
[C---:B------:R-:W-:Y:S02]  /*2ad0*/  IMAD R11, R4.reuse, 0x28, RZ ;  /* 0x00000028040b7824 */ /* 0x040fe400078e02ff */
[----:B------:R-:W-:Y:S01]  /*2ae0*/  IMAD R10, R4, 0x30, RZ ;  /* 0x00000030040a7824 */ /* 0x000fe200078e02ff */
[----:B------:R-:W-:Y:S02]  /*2af0*/  PRMT R87, RZ, 0x7610, R87 ;  /* 0x00007610ff577816 */ /* 0x000fe40000000057 */
[----:B------:R-:W-:Y:S01]  /*2b00*/  PRMT R81, RZ, 0x7610, R81 ;  /* 0x00007610ff517816 */ /* 0x000fe20000000051 */
[----:B--2---:R2:W-:Y:S02]  /*2b10*/  STL [R1+0x1b8], R83 ;  /* 0x0001b85301007387 */ /* 0x0045e40000100800 */
[----:B--2---:R-:W-:-:S04]  /*2b20*/  IADD3 R83, P6, PT, R11, R0, RZ ;  /* 0x000000000b537210 */ /* 0x004fc80007fde0ff */
[----:B0-----:R-:W-:Y:S01]  /*2b30*/  LEA.HI.X.SX32 R8, R11, R2, 0x1, P6 ;  /* 0x000000020b087211 */ /* 0x001fe200030f0eff */
[----:B------:R-:W-:Y:S01]  /*2b40*/  IMAD.MOV.U32 R9, RZ, RZ, R83 ;  /* 0x000000ffff097224 */ /* 0x000fe200078e0053 */
[----:B------:R0:W-:Y:S04]  /*2b50*/  STL [R1+0x448], R83 ;  /* 0x0004485301007387 */ /* 0x0001e80000100800 */
[----:B------:R-:W-:Y:S01]  /*2b60*/  @!P5 LOP3.LUT R9, R9, R8, RZ, 0x3c, !PT ;  /* 0x000000080909d212 */ /* 0x000fe200078e3cff */
[----:B------:R2:W-:Y:S01]  /*2b70*/  STL [R1+0x444], R8 ;  /* 0x0004440801007387 */ /* 0x0005e20000100800 */
[----:B0-----:R-:W-:Y:S02]  /*2b80*/  IADD3 R83, P6, PT, R10, R0, RZ ;  /* 0x000000000a537210 */ /* 0x001fe40007fde0ff */
[----:B--2---:R-:W-:-:S03]  /*2b90*/  @!P5 LOP3.LUT R8, R9, R8, RZ, 0x3c, !PT ;  /* 0x000000080908d212 */ /* 0x004fc600078e3cff */
[----:B------:R-:W-:Y:S01]  /*2ba0*/  STL [R1+0x480], R83 ;  /* 0x0004805301007387 */ /* 0x000fe20000100800 */
[----:B------:R-:W-:-:S03]  /*2bb0*/  @!P5 LOP3.LUT R9, R9, R8, RZ, 0x3c, !PT ;  /* 0x000000080909d212 */ /* 0x000fc600078e3cff */
[----:B---3--:R0:W-:Y:S04]  /*2bc0*/  STL [R1+0x27c], R85 ;  /* 0x00027c5501007387 */ /* 0x0081e80000100800 */
[----:B------:R2:W3:Y:S01]  /*2bd0*/  @!P5 LDG.E.U8 R87, desc[UR18][R8.64] ;  /* 0x000000120857d981 */ /* 0x0004e2000c1e1100 */
[----:B0-----:R-:W-:Y:S01]  /*2be0*/  LEA.HI.X.SX32 R85, R10, R2, 0x1, P6 ;  /* 0x000000020a557211 */ /* 0x001fe200030f0eff */
[----:B--2---:R-:W-:-:S04]  /*2bf0*/  @!P1 IMAD.MOV.U32 R8, RZ, RZ, R83 ;  /* 0x000000ffff089224 */ /* 0x004fc800078e0053 */
[----:B------:R-:W-:-:S05]  /*2c00*/  @!P1 IMAD.MOV.U32 R9, RZ, RZ, R85 ;  /* 0x000000ffff099224 */ /* 0x000fca00078e0055 */
[----:B------:R0:W2:Y:S01]  /*2c10*/  @!P1 LDG.E.U8 R81, desc[UR18][R8.64] ;  /* 0x0000001208519981 */ /* 0x0000a2000c1e1100 */
[----:B------:R-:W-:-:S05]  /*2c20*/  IMAD R11, R4, 0x38, RZ ;  /* 0x00000038040b7824 */ /* 0x000fca00078e02ff */
[----:B------:R-:W-:Y:S01]  /*2c30*/  IADD3 R10, P6, PT, R11, R0, RZ ;  /* 0x000000000b0a7210 */ /* 0x000fe20007fde0ff */
[----:B0-----:R-:W-:-:S03]  /*2c40*/  VIADD R8, R14, 0xffffffa7 ;  /* 0xffffffa70e087836 */ /* 0x001fc60000000000 */
[----:B------:R-:W-:Y:S01]  /*2c50*/  LEA.HI.X.SX32 R11, R11, R2, 0x1, P6 ;  /* 0x000000020b0b7211 */ /* 0x000fe200030f0eff */
[----:B------:R-:W-:Y:S01]  /*2c60*/  IMAD.MOV.U32 R9, RZ, RZ, R10 ;  /* 0x000000ffff097224 */ /* 0x000fe200078e000a */
[----:B------:R-:W-:-:S03]  /*2c70*/  ISETP.GE.U32.AND P1, PT, R8, 0x7fffff28, PT ;  /* 0x7fffff280800780c */ /* 0x000fc60003f26070 */
[----:B------:R-:W-:Y:S02]  /*2c80*/  IMAD.MOV.U32 R8, RZ, RZ, R11 ;  /* 0x000000ffff087224 */ /* 0x000fe400078e000b */
[----:B------:R-:W-:-:S03]  /*2c90*/  VIADD R12, R14, 0xffffffb7 ;  /* 0xffffffb70e0c7836 */ /* 0x000fc60000000000 */
[-C--:B------:R-:W-:Y:S02]  /*2ca0*/  @!P4 LOP3.LUT R9, R9, R8.reuse, RZ, 0x3c, !PT ;  /* 0x000000080909c212 */ /* 0x080fe400078e3cff */
[----:B------:R-:W-:Y:S01]  /*2cb0*/  ISETP.GE.U32.AND P2, PT, R12, 0x7fffff38, PT ;  /* 0x7fffff380c00780c */ /* 0x000fe20003f46070 */
[----:B------:R-:W-:Y:S01]  /*2cc0*/  VIADD R12, R14, 0xffffffaf ;  /* 0xffffffaf0e0c7836 */ /* 0x000fe20000000000 */
[C---:B------:R-:W-:Y:S02]  /*2cd0*/  @!P4 LOP3.LUT R8, R9.reuse, R8, RZ, 0x3c, !PT ;  /* 0x000000080908c212 */ /* 0x040fe400078e3cff */
[----:B------:R-:W-:Y:S02]  /*2ce0*/  PRMT R78, RZ, 0x7610, R78 ;  /* 0x00007610ff4e7816 */ /* 0x000fe4000000004e */
[----:B------:R-:W-:Y:S02]  /*2cf0*/  ISETP.GE.U32.AND P5, PT, R12, 0x7fffff30, PT ;  /* 0x7fffff300c00780c */ /* 0x000fe40003fa6070 */
[----:B------:R-:W-:-:S05]  /*2d00*/  @!P4 LOP3.LUT R9, R9, R8, RZ, 0x3c, !PT ;  /* 0x000000080909c212 */ /* 0x000fca00078e3cff */
[----:B------:R0:W4:Y:S01]  /*2d10*/  @!P4 LDG.E.U8 R78, desc[UR18][R8.64] ;  /* 0x00000012084ec981 */ /* 0x000122000c1e1100 */
[----:B------:R-:W-:-:S03]  /*2d20*/  PRMT R79, RZ, 0x7610, R79 ;  /* 0x00007610ff4f7816 */ /* 0x000fc6000000004f */
[----:B---3--:R3:W-:Y:S04]  /*2d30*/  STL [R1+0x1cc], R87 ;  /* 0x0001cc5701007387 */ /* 0x0087e80000100800 */
[----:B---3--:R-:W3:Y:S04]  /*2d40*/  LDL.LU R87, [R1+0x9cc] ;  /* 0x0009cc0001577983 */ /* 0x008ee80000300800 */
[----:B------:R0:W-:Y:S04]  /*2d50*/  STL [R1+0x47c], R85 ;  /* 0x00047c5501007387 */ /* 0x0001e80000100800 */
[----:B0-----:R-:W3:Y:S04]  /*2d60*/  LDL.LU R85, [R1+0x9c8] ;  /* 0x0009c80001557983 */ /* 0x001ee80000300800 */
[----:B------:R-:W3:Y:S04]  /*2d70*/  LDL.LU R83, [R1+0x9c4] ;  /* 0x0009c40001537983 */ /* 0x000ee80000300800 */
[----:B--2---:R0:W-:Y:S04]  /*2d80*/  STL [R1+0x1c8], R81 ;  /* 0x0001c85101007387 */ /* 0x0041e80000100800 */
[----:B0-----:R-:W2:Y:S04]  /*2d90*/  LDL.LU R81, [R1+0x9c0] ;  /* 0x0009c00001517983 */ /* 0x001ea80000300800 */
[----:B------:R0:W-:Y:S02]  /*2da0*/  STL [R1+0x4c0], R10 ;  /* 0x0004c00a01007387 */ /* 0x0001e40000100800 */
[----:B0-----:R-:W-:-:S05]  /*2db0*/  IMAD.SHL.U32 R10, R4, 0x40, RZ ;  /* 0x00000040040a7824 */ /* 0x001fca00078e00ff */
[----:B------:R-:W-:-:S04]  /*2dc0*/  IADD3 R12, P6, PT, R10, R0, RZ ;  /* 0x000000000a0c7210 */ /* 0x000fc80007fde0ff */
[----:B------:R-:W-:Y:S01]  /*2dd0*/  LEA.HI.X.SX32 R8, R10, R2, 0x1, P6 ;  /* 0x000000020a087211 */ /* 0x000fe200030f0eff */
[----:B------:R-:W-:Y:S01]  /*2de0*/  IMAD.MOV.U32 R9, RZ, RZ, R12 ;  /* 0x000000ffff097224 */ /* 0x000fe200078e000c */
[----:B------:R-:W-:Y:S04]  /*2df0*/  STL [R1+0x4bc], R11 ;  /* 0x0004bc0b01007387 */ /* 0x000fe80000100800 */
[-C--:B------:R-:W-:Y:S01]  /*2e00*/  @!P0 LOP3.LUT R9, R9, R8.reuse, RZ, 0x3c, !PT ;  /* 0x0000000809098212 */ /* 0x080fe200078e3cff */
[----:B------:R-:W-:Y:S04]  /*2e10*/  STL [R1+0x4f8], R12 ;  /* 0x0004f80c01007387 */ /* 0x000fe80000100800 */
[----:B------:R0:W-:Y:S02]  /*2e20*/  STL [R1+0x4f4], R8 ;  /* 0x0004f40801007387 */ /* 0x0001e40000100800 */
[----:B0-----:R-:W-:-:S04]  /*2e30*/  @!P0 LOP3.LUT R8, R9, R8, RZ, 0x3c, !PT ;  /* 0x0000000809088212 */ /* 0x001fc800078e3cff */
[----:B------:R-:W-:-:S05]  /*2e40*/  @!P0 LOP3.LUT R9, R9, R8, RZ, 0x3c, !PT ;  /* 0x0000000809098212 */ /* 0x000fca00078e3cff */
[----:B------:R0:W2:Y:S01]  /*2e50*/  @!P0 LDG.E.U8 R79, desc[UR18][R8.64] ;  /* 0x00000012084f8981 */ /* 0x0000a2000c1e1100 */
[----:B------:R-:W-:-:S05]  /*2e60*/  VIADD R11, R14, 0xffffff9f ;  /* 0xffffff9f0e0b7836 */ /* 0x000fca0000000000 */
[----:B------:R-:W-:Y:S01]  /*2e70*/  ISETP.GE.U32.AND P4, PT, R11, 0x7fffff20, PT ;  /* 0x7fffff200b00780c */ /* 0x000fe20003f86070 */
[C---:B------:R-:W-:Y:S01]  /*2e80*/  IMAD R11, R4.reuse, 0x48, RZ ;  /* 0x00000048040b7824 */ /* 0x040fe200078e02ff */
[----:B----4-:R4:W-:Y:S01]  /*2e90*/  STL [R1+0x274], R78 ;  /* 0x0002744e01007387 */ /* 0x0109e20000100800 */
[----:B------:R-:W-:-:S03]  /*2ea0*/  IMAD R10, R4, 0x50, RZ ;  /* 0x00000050040a7824 */ /* 0x000fc600078e02ff */
[----:B----4-:R-:W-:-:S04]  /*2eb0*/  IADD3 R78, P6, PT, R11, R0, RZ ;  /* 0x000000000b4e7210 */ /* 0x010fc80007fde0ff */
[----:B0-----:R-:W-:Y:S01]  /*2ec0*/  LEA.HI.X.SX32 R8, R11, R2, 0x1, P6 ;  /* 0x000000020b087211 */ /* 0x001fe200030f0eff */
[----:B------:R-:W-:Y:S01]  /*2ed0*/  IMAD.MOV.U32 R9, RZ, RZ, R78 ;  /* 0x000000ffff097224 */ /* 0x000fe200078e004e */
[----:B------:R0:W-:Y:S04]  /*2ee0*/  STL [R1+0x530], R78 ;  /* 0x0005304e01007387 */ /* 0x0001e80000100800 */
[----:B------:R-:W-:Y:S01]  /*2ef0*/  @!P2 LOP3.LUT R9, R9, R8, RZ, 0x3c, !PT ;  /* 0x000000080909a212 */ /* 0x000fe200078e3cff */
[----:B------:R4:W-:Y:S01]  /*2f00*/  STL [R1+0x52c], R8 ;  /* 0x00052c0801007387 */ /* 0x0009e20000100800 */
[----:B0-----:R-:W-:Y:S02]  /*2f10*/  IADD3 R78, P6, PT, R10, R0, RZ ;  /* 0x000000000a4e7210 */ /* 0x001fe40007fde0ff */
[----:B------:R-:W-:-:S02]  /*2f20*/  PRMT R80, RZ, 0x7610, R80 ;  /* 0x00007610ff507816 */ /* 0x000fc40000000050 */
[C---:B----4-:R-:W-:Y:S01]  /*2f30*/  @!P2 LOP3.LUT R8, R9.reuse, R8, RZ, 0x3c, !PT ;  /* 0x000000080908a212 */ /* 0x050fe200078e3cff */
[----:B------:R-:W-:Y:S03]  /*2f40*/  STL [R1+0x568], R78 ;  /* 0x0005684e01007387 */ /* 0x000fe60000100800 */
[----:B------:R-:W-:Y:S02]  /*2f50*/  @!P2 LOP3.LUT R9, R9, R8, RZ, 0x3c, !PT ;  /* 0x000000080909a212 */ /* 0x000fe400078e3cff */
[----:B------:R-:W-:-:S03]  /*2f60*/  PRMT R77, RZ, 0x7610, R77 ;  /* 0x00007610ff4d7816 */ /* 0x000fc6000000004d */
[----:B------:R0:W4:Y:S02]  /*2f70*/  @!P2 LDG.E.U8 R80, desc[UR18][R8.64] ;  /* 0x000000120850a981 */ /* 0x000124000c1e1100 */
[----:B0-----:R-:W-:Y:S02]  /*2f80*/  @!P5 IMAD.MOV.U32 R8, RZ, RZ, R78 ;  /* 0x000000ffff08d224 */ /* 0x001fe400078e004e */
[----:B--2---:R0:W-:Y:S02]  /*2f90*/  STL [R1+0x60], R79 ;  /* 0x0000604f01007387 */ /* 0x0041e40000100800 */
[----:B0-----:R-:W-:-:S05]  /*2fa0*/  LEA.HI.X.SX32 R79, R10, R2, 0x1, P6 ;  /* 0x000000020a4f7211 */ /* 0x001fca00030f0eff */
        /* <DEDUP_REMOVED lines=10> */
[-C--:B------:R-:W-:Y:S01]  /*3050*/  @!P1 LOP3.LUT R9, R9, R8.reuse, RZ, 0x3c, !PT ;  /* 0x0000000809099212 */ /* 0x080fe200078e3cff */
[----:B----4-:R0:W-:Y:S01]  /*3060*/  STL [R1+0x58], R80 ;  /* 0x0000585001007387 */ /* 0x0101e20000100800 */
[----:B------:R-:W-:Y:S01]  /*3070*/  ISETP.GE.U32.AND P0, PT, R12, 0x7fffff18, PT ;  /* 0x7fffff180c00780c */ /* 0x000fe20003f06070 */
[----:B------:R-:W-:Y:S01]  /*3080*/  VIADD R12, R14, 0xffffff8f ;  /* 0xffffff8f0e0c7836 */ /* 0x000fe20000000000 */
[----:B------:R-:W-:Y:S01]  /*3090*/  @!P1 LOP3.LUT R8, R9, R8, RZ, 0x3c, !PT ;  /* 0x0000000809089212 */ /* 0x000fe200078e3cff */
[----:B0-----:R-:W4:Y:S04]  /*30a0*/  LDL.LU R80, [R1+0x9bc] ;  /* 0x0009bc0001507983 */ /* 0x001f280000300800 */
[----:B------:R0:W-:Y:S01]  /*30b0*/  STL [R1+0x564], R79 ;  /* 0x0005644f01007387 */ /* 0x0001e20000100800 */
[----:B------:R-:W-:-:S03]  /*30c0*/  PRMT R68, RZ, 0x7610, R68 ;  /* 0x00007610ff447816 */ /* 0x000fc60000000044 */
[----:B0-----:R-:W3:Y:S04]  /*30d0*/  LDL.LU R79, [R1+0x9b8] ;  /* 0x0009b800014f7983 */ /* 0x001ee80000300800 */
[----:B------:R-:W3:Y:S01]  /*30e0*/  LDL.LU R78, [R1+0x9b4] ;  /* 0x0009b400014e7983 */ /* 0x000ee20000300800 */
[----:B------:R-:W-:Y:S02]  /*30f0*/  ISETP.GE.U32.AND P2, PT, R12, 0x7fffff10, PT ;  /* 0x7fffff100c00780c */ /* 0x000fe40003f46070 */
[----:B------:R-:W-:-:S05]  /*3100*/  @!P1 LOP3.LUT R9, R9, R8, RZ, 0x3c, !PT ;  /* 0x0000000809099212 */ /* 0x000fca00078e3cff */
[----:B------:R0:W3:Y:S01]  /*3110*/  @!P1 LDG.E.U8 R68, desc[UR18][R8.64] ;  /* 0x0000001208449981 */ /* 0x0000e2000c1e1100 */
[----:B------:R-:W-:-:S03]  /*3120*/  PRMT R75, RZ, 0x7610, R75 ;  /* 0x00007610ff4b7816 */ /* 0x000fc6000000004b */
[----:B--2---:R2:W-:Y:S04]  /*3130*/  STL [R1+0x278], R77 ;  /* 0x0002784d01007387 */ /* 0x0045e80000100800 */
[----:B--2---:R-:W2:Y:S04]  /*3140*/  LDL.LU R77, [R1+0x9b0] ;  /* 0x0009b000014d7983 */ /* 0x004ea80000300800 */
[----:B------:R0:W-:Y:S02]  /*3150*/  STL [R1+0x5a0], R10 ;  /* 0x0005a00a01007387 */ /* 0x0001e40000100800 */
[----:B0-----:R-:W-:-:S05]  /*3160*/  IMAD R10, R4, 0x60, RZ ;  /* 0x00000060040a7824 */ /* 0x001fca00078e02ff */
        /* <DEDUP_REMOVED lines=12> */
[----:B------:R-:W-:Y:S01]  /*3230*/  IMAD R11, R4, 0x68, RZ ;  /* 0x00000068040b7824 */ /* 0x000fe200078e02ff */
[----:B---3--:R3:W-:Y:S04]  /*3240*/  STL [R1+0xf0], R68 ;  /* 0x0000f04401007387 */ /* 0x0087e80000100800 */
[----:B---3--:R-:W-:-:S04]  /*3250*/  IADD3 R68, P6, PT, R11, R0, RZ ;  /* 0x000000000b447210 */ /* 0x008fc80007fde0ff */
[----:B0-----:R-:W-:Y:S01]  /*3260*/  LEA.HI.X.SX32 R8, R11, R2, 0x1, P6 ;  /* 0x000000020b087211 */ /* 0x001fe200030f0eff */
[----:B------:R-:W-:Y:S01]  /*3270*/  IMAD.MOV.U32 R9, RZ, RZ, R68 ;  /* 0x000000ffff097224 */ /* 0x000fe200078e0044 */
[----:B------:R-:W-:Y:S01]  /*3280*/  STL [R1+0x608], R68 ;  /* 0x0006084401007387 */ /* 0x000fe20000100800 */
[----:B------:R-:W-:-:S03]  /*3290*/  IMAD R10, R4, 0x70, RZ ;  /* 0x00000070040a7824 */ /* 0x000fc600078e02ff */
[----:B------:R-:W-:Y:S02]  /*32a0*/  @!P0 LOP3.LUT R9, R9, R8, RZ, 0x3c, !PT ;  /* 0x0000000809098212 */ /* 0x000fe400078e3cff */
[----:B------:R-:W-:Y:S02]  /*32b0*/  PRMT R76, RZ, 0x7610, R76 ;  /* 0x00007610ff4c7816 */ /* 0x000fe4000000004c */
[----:B------:R-:W-:Y:S01]  /*32c0*/  PRMT R7, RZ, 0x7610, R7 ;  /* 0x00007610ff077816 */ /* 0x000fe20000000007 */
[----:B--2---:R0:W-:Y:S04]  /*32d0*/  STL [R1+0xec], R75 ;  /* 0x0000ec4b01007387 */ /* 0x0041e80000100800 */
[----:B------:R2:W-:Y:S01]  /*32e0*/  STL [R1+0x604], R8 ;  /* 0x0006040801007387 */ /* 0x0005e20000100800 */
[----:B0-----:R-:W-:-:S02]  /*32f0*/  IADD3 R75, P6, PT, R10, R0, RZ ;  /* 0x000000000a4b7210 */ /* 0x001fc40007fde0ff */
[C---:B--2---:R-:W-:Y:S02]  /*3300*/  @!P0 LOP3.LUT R8, R9.reuse, R8, RZ, 0x3c, !PT ;  /* 0x0000000809088212 */ /* 0x044fe400078e3cff */
[----:B------:R-:W-:Y:S02]  /*3310*/  LEA.HI.X.SX32 R68, R10, R2, 0x1, P6 ;  /* 0x000000020a447211 */ /* 0x000fe400030f0eff */
[----:B------:R-:W-:-:S05]  /*3320*/  @!P0 LOP3.LUT R9, R9, R8, RZ, 0x3c, !PT ;  /* 0x0000000809098212 */ /* 0x000fca00078e3cff */
[----:B------:R0:W2:Y:S02]  /*3330*/  @!P0 LDG.E.U8 R76, desc[UR18][R8.64] ;  /* 0x00000012084c8981 */ /* 0x0000a4000c1e1100 */
[----:B0-----:R-:W-:Y:S02]  /*3340*/  @!P2 IMAD.MOV.U32 R8, RZ, RZ, R75 ;  /* 0x000000ffff08a224 */ /* 0x001fe400078e004b */
[----:B------:R-:W-:-:S05]  /*3350*/  @!P2 IMAD.MOV.U32 R9, RZ, RZ, R68 ;  /* 0x000000ffff09a224 */ /* 0x000fca00078e0044 */
[----:B------:R0:W3:Y:S01]  /*3360*/  @!P2 LDG.E.U8 R7, desc[UR18][R8.64] ;  /* 0x000000120807a981 */ /* 0x0000e2000c1e1100 */
[----:B------:R-:W-:-:S05]  /*3370*/  IMAD R11, R4, 0x78, RZ ;  /* 0x00000078040b7824 */ /* 0x000fca00078e02ff */
[----:B------:R-:W-:Y:S01]  /*3380*/  IADD3 R10, P6, PT, R11, R0, RZ ;  /* 0x000000000b0a7210 */ /* 0x000fe20007fde0ff */
[----:B0-----:R-:W-:-:S03]  /*3390*/  VIADD R8, R14, 0xffffffde ;  /* 0xffffffde0e087836 */ /* 0x001fc60000000000 */
[----:B------:R-:W-:Y:S01]  /*33a0*/  LEA.HI.X.SX32 R11, R11, R2, 0x1, P6 ;  /* 0x000000020b0b7211 */ /* 0x000fe200030f0eff */
[----:B------:R-:W-:Y:S01]  /*33b0*/  STL [R1+0x638], R75 ;  /* 0x0006384b01007387 */ /* 0x000fe20000100800 */
[----:B------:R-:W-:Y:S01]  /*33c0*/  IMAD.MOV.U32 R9, RZ, RZ, R10 ;  /* 0x000000ffff097224 */ /* 0x000fe200078e000a */
[----:B------:R-:W-:Y:S02]  /*33d0*/  ISETP.GE.U32.AND P2, PT, R8, 0x7fffff5f, PT ;  /* 0x7fffff5f0800780c */ /* 0x000fe40003f46070 */
        /* <DEDUP_REMOVED lines=11> */
[----:B--2---:R2:W-:Y:S04]  /*3490*/  STL [R1+0x270], R76 ;  /* 0x0002704c01007387 */ /* 0x0045e80000100800 */
[----:B--2---:R-:W2:Y:S04]  /*34a0*/  LDL.LU R76, [R1+0x9ac] ;  /* 0x0009ac00014c7983 */ /* 0x004ea80000300800 */
[----:B------:R0:W-:Y:S04]  /*34b0*/  STL [R1+0x634], R68 ;  /* 0x0006344401007387 */ /* 0x0001e80000100800 */
[----:B0-----:R-:W2:Y:S04]  /*34c0*/  LDL.LU R68, [R1+0x9a8] ;  /* 0x0009a80001447983 */ /* 0x001ea80000300800 */
[----:B------:R-:W2:Y:S04]  /*34d0*/  LDL.LU R75, [R1+0x9a4] ;  /* 0x0009a400014b7983 */ /* 0x000ea80000300800 */
[----:B---3--:R0:W-:Y:S04]  /*34e0*/  STL [R1+0x26c], R7 ;  /* 0x00026c0701007387 */ /* 0x0081e80000100800 */
[----:B0-----:R-:W3:Y:S04]  /*34f0*/  LDL.LU R7, [R1+0x9a0] ;  /* 0x0009a00001077983 */ /* 0x001ee80000300800 */
        /* <DEDUP_REMOVED lines=51> */
[----:B0-----:R-:W4:Y:S04]  /*3830*/  LDL.LU R71, [R1+0x998] ;  /* 0x0009980001477983 */ /* 0x001f280000300800 */
        /* <DEDUP_REMOVED lines=22> */
[----:B---3--:R3:W-:Y:S01]  /*39a0*/  STL [R1+0x158], R65 ;  /* 0x0001584101007387 */ /* 0x0087e20000100800 */
[----:B------:R-:W-:-:S03]  /*39b0*/  IMAD R10, R4, 0x39, RZ ;  /* 0x00000039040a7824 */ /* 0x000fc600078e02ff */
[----:B---3--:R-:W-:-:S04]  /*39c0*/  IADD3 R65, P6, PT, R11, R0, RZ ;  /* 0x000000000b417210 */ /* 0x008fc80007fde0ff */
[----:B0-----:R-:W-:Y:S01]  /*39d0*/  LEA.HI.X.SX32 R8, R11, R2, 0x1, P6 ;  /* 0x000000020b087211 */ /* 0x001fe200030f0eff */
[----:B------:R-:W-:Y:S01]  /*39e0*/  IMAD.MOV.U32 R9, RZ, RZ, R65 ;  /* 0x000000ffff097224 */ /* 0x000fe200078e0041 */
[----:B------:R0:W-:Y:S04]  /*39f0*/  STL [R1+0x490], R65 ;  /* 0x0004904101007387 */ /* 0x0001e80000100800 */
[----:B------:R-:W-:Y:S01]  /*3a00*/  @!P1 LOP3.LUT R9, R9, R8, RZ, 0x3c, !PT ;  /* 0x0000000809099212 */ /* 0x000fe200078e3cff */
[----:B------:R3:W-:Y:S01]  /*3a10*/  STL [R1+0x48c], R8 ;  /* 0x00048c0801007387 */ /* 0x0007e20000100800 */
[----:B0-----:R-:W-:Y:S02]  /*3a20*/  IADD3 R65, P6, PT, R10, R0, RZ ;  /* 0x000000000a417210 */ /* 0x001fe40007fde0ff */
[----:B------:R-:W-:-:S02]  /*3a30*/  PRMT R67, RZ, 0x7610, R67 ;  /* 0x00007610ff437816 */ /* 0x000fc40000000043 */
[C---:B---3--:R-:W-:Y:S01]  /*3a40*/  @!P1 LOP3.LUT R8, R9.reuse, R8, RZ, 0x3c, !PT ;  /* 0x0000000809089212 */ /* 0x048fe200078e3cff */
[----:B------:R-:W-:Y:S03]  /*3a50*/  STL [R1+0x4c8], R65 ;  /* 0x0004c84101007387 */ /* 0x000fe60000100800 */
[----:B------:R-:W-:Y:S02]  /*3a60*/  @!P1 LOP3.LUT R9, R9, R8, RZ, 0x3c, !PT ;  /* 0x0000000809099212 */ /* 0x000fe400078e3cff */
[----:B------:R-:W-:-:S03]  /*3a70*/  PRMT R64, RZ, 0x7610, R64 ;  /* 0x00007610ff407816 */ /* 0x000fc60000000040 */
[----:B------:R0:W3:Y:S01]  /*3a80*/  @!P1 LDG.E.U8 R67, desc[UR18][R8.64] ;  /* 0x0000001208439981 */ /* 0x0000e2000c1e1100 */
[----:B------:R-:W-:Y:S02]  /*3a90*/  IMAD R11, R4, 0x41, RZ ;  /* 0x00000041040b7824 */ /* 0x000fe400078e02ff */
[----:B0-----:R-:W-:Y:S01]  /*3aa0*/  @!P4 IMAD.MOV.U32 R8, RZ, RZ, R65 ;  /* 0x000000ffff08c224 */ /* 0x001fe200078e0041 */
[----:B------:R-:W-:Y:S01]  /*3ab0*/  PRMT R63, RZ, 0x7610, R63 ;  /* 0x00007610ff3f7816 */ /* 0x000fe2000000003f */
[----:B--2---:R0:W-:Y:S02]  /*3ac0*/  STL [R1+0x264], R66 ;  /* 0x0002644201007387 */ /* 0x0041e40000100800 */
[----:B0-----:R-:W-:-:S05]  /*3ad0*/  LEA.HI.X.SX32 R66, R10, R2, 0x1, P6 ;  /* 0x000000020a427211 */ /* 0x001fca00030f0eff */
[----:B------:R-:W-:-:S05]  /*3ae0*/  @!P4 IMAD.MOV.U32 R9, RZ, RZ, R66 ;  /* 0x000000ffff09c224 */ /* 0x000fca00078e0042 */
[----:B------:R0:W2:Y:S01]  /*3af0*/  @!P4 LDG.E.U8 R64, desc[UR18][R8.64] ;  /* 0x000000120840c981 */ /* 0x0000a2000c1e1100 */
[----:B------:R-:W-:-:S04]  /*3b00*/  IADD3 R10, P6, PT, R11, R0, RZ ;  /* 0x000000000b0a7210 */ /* 0x000fc80007fde0ff */
[----:B------:R-:W-:Y:S01]  /*3b10*/  LEA.HI.X.SX32 R11, R11, R2, 0x1, P6 ;  /* 0x000000020b0b7211 */ /* 0x000fe200030f0eff */
[----:B0-----:R-:W-:Y:S02]  /*3b20*/  VIADD R8, R14, 0xffffff9e ;  /* 0xffffff9e0e087836 */ /* 0x001fe40000000000 */
[----:B------:R-:W-:-:S03]  /*3b30*/  IMAD.MOV.U32 R9, RZ, RZ, R10 ;  /* 0x000000ffff097224 */ /* 0x000fc600078e000a */
[----:B------:R-:W-:Y:S01]  /*3b40*/  ISETP.GE.U32.AND P4, PT, R8, 0x7fffff1f, PT ;  /* 0x7fffff1f0800780c */ /* 0x000fe20003f86070 */
[----:B------:R-:W-:-:S05]  /*3b50*/  IMAD.MOV.U32 R8, RZ, RZ, R11 ;  /* 0x000000ffff087224 */ /* 0x000fca00078e000b */
[----:B------:R-:W-:-:S04]  /*3b60*/  @!P0 LOP3.LUT R9, R9, R8, RZ, 0x3c, !PT ;  /* 0x0000000809098212 */ /* 0x000fc800078e3cff */
[----:B------:R-:W-:-:S04]  /*3b70*/  @!P0 LOP3.LUT R8, R9, R8, RZ, 0x3c, !PT ;  /* 0x0000000809088212 */ /* 0x000fc800078e3cff */
[----:B------:R-:W-:-:S05]  /*3b80*/  @!P0 LOP3.LUT R9, R9, R8, RZ, 0x3c, !PT ;  /* 0x0000000809098212 */ /* 0x000fca00078e3cff */
[----:B------:R0:W4:Y:S01]  /*3b90*/  @!P0 LDG.E.U8 R63, desc[UR18][R8.64] ;  /* 0x00000012083f8981 */ /* 0x000122000c1e1100 */
[----:B------:R-:W-:-:S03]  /*3ba0*/  VIADD R12, R14, 0xffffffae ;  /* 0xffffffae0e0c7836 */ /* 0x000fc60000000000 */
[----:B---3--:R3:W-:Y:S02]  /*3bb0*/  STL [R1+0x164], R67 ;  /* 0x0001644301007387 */ /* 0x0087e40000100800 */
[----:B------:R-:W-:Y:S01]  /*3bc0*/  ISETP.GE.U32.AND P5, PT, R12, 0x7fffff2f, PT ;  /* 0x7fffff2f0c00780c */ /* 0x000fe20003fa6070 */
[----:B------:R-:W-:Y:S01]  /*3bd0*/  VIADD R12, R14, 0xffffffa6 ;  /* 0xffffffa60e0c7836 */ /* 0x000fe20000000000 */
[----:B---3--:R-:W3:Y:S04]  /*3be0*/  LDL.LU R67, [R1+0x98c] ;  /* 0x00098c0001437983 */ /* 0x008ee80000300800 */
[----:B------:R0:W-:Y:S01]  /*3bf0*/  STL [R1+0x4c4], R66 ;  /* 0x0004c44201007387 */ /* 0x0001e20000100800 */
[----:B------:R-:W-:-:S03]  /*3c00*/  ISETP.GE.U32.AND P1, PT, R12, 0x7fffff27, PT ;  /* 0x7fffff270c00780c */ /* 0x000fc60003f26070 */
[----:B0-----:R-:W3:Y:S04]  /*3c10*/  LDL.LU R66, [R1+0x988] ;  /* 0x0009880001427983 */ /* 0x001ee80000300800 */
[----:B------:R-:W3:Y:S01]  /*3c20*/  LDL.LU R65, [R1+0x984] ;  /* 0x0009840001417983 */ /* 0x000ee20000300800 */
[----:B------:R-:W-:-:S03]  /*3c30*/  PRMT R62, RZ, 0x7610, R62 ;  /* 0x00007610ff3e7816 */ /* 0x000fc6000000003e */
[----:B--2---:R0:W-:Y:S04]  /*3c40*/  STL [R1+0x160], R64 ;  /* 0x0001604001007387 */ /* 0x0041e80000100800 */
[----:B0-----:R-:W2:Y:S04]  /*3c50*/  LDL.LU R64, [R1+0x980] ;  /* 0x0009800001407983 */ /* 0x001ea80000300800 */
[----:B------:R0:W-:Y:S02]  /*3c60*/  STL [R1+0x500], R10 ;  /* 0x0005000a01007387 */ /* 0x0001e40000100800 */
[----:B0-----:R-:W-:-:S05]  /*3c70*/  IMAD R10, R4, 0x49, RZ ;  /* 0x00000049040a7824 */ /* 0x001fca00078e02ff */
[----:B------:R-:W-:-:S04]  /*3c80*/  IADD3 R12, P6, PT, R10, R0, RZ ;  /* 0x000000000a0c7210 */ /* 0x000fc80007fde0ff */
[----:B------:R-:W-:Y:S01]  /*3c90*/  LEA.HI.X.SX32 R8, R10, R2, 0x1, P6 ;  /* 0x000000020a087211 */ /* 0x000fe200030f0eff */
[----:B------:R-:W-:Y:S01]  /*3ca0*/  IMAD.MOV.U32 R9, RZ, RZ, R12 ;  /* 0x000000ffff097224 */ /* 0x000fe200078e000c */
[----:B------:R0:W-:Y:S04]  /*3cb0*/  STL [R1+0x4fc], R11 ;  /* 0x0004fc0b01007387 */ /* 0x0001e80000100800 */
[-C--:B------:R-:W-:Y:S01]  /*3cc0*/  @!P2 LOP3.LUT R9, R9, R8.reuse, RZ, 0x3c, !PT ;  /* 0x000000080909a212 */ /* 0x080fe200078e3cff */
[----:B------:R-:W-:Y:S04]  /*3cd0*/  STL [R1+0x538], R12 ;  /* 0x0005380c01007387 */ /* 0x000fe80000100800 */
[----:B------:R1:W-:Y:S01]  /*3ce0*/  STL [R1+0x534], R8 ;  /* 0x0005340801007387 */ /* 0x0003e20000100800 */
[----:B0-----:R-:W-:Y:S01]  /*3cf0*/  VIADD R11, R14, 0xffffff96 ;  /* 0xffffff960e0b7836 */ /* 0x001fe20000000000 */
[----:B-1----:R-:W-:-:S04]  /*3d00*/  @!P2 LOP3.LUT R8, R9, R8, RZ, 0x3c, !PT ;  /* 0x000000080908a212 */ /* 0x002fc800078e3cff */
[----:B------:R-:W-:Y:S02]  /*3d10*/  ISETP.GE.U32.AND P0, PT, R11, 0x7fffff17, PT ;  /* 0x7fffff170b00780c */ /* 0x000fe40003f06070 */
[----:B------:R-:W-:Y:S01]  /*3d20*/  @!P2 LOP3.LUT R9, R9, R8, RZ, 0x3c, !PT ;  /* 0x000000080909a212 */ /* 0x000fe200078e3cff */
[----:B------:R-:W-:Y:S01]  /*3d30*/  IMAD R11, R4, 0x51, RZ ;  /* 0x00000051040b7824 */ /* 0x000fe200078e02ff */
[----:B----4-:R0:W-:Y:S04]  /*3d40*/  STL [R1+0x260], R63 ;  /* 0x0002603f01007387 */ /* 0x0101e80000100800 */
[----:B------:R1:W4:Y:S01]  /*3d50*/  @!P2 LDG.E.U8 R62, desc[UR18][R8.64] ;  /* 0x00000012083ea981 */ /* 0x000322000c1e1100 */
[----:B0-----:R-:W-:-:S04]  /*3d60*/  IADD3 R63, P6, PT, R11, R0, RZ ;  /* 0x000000000b3f7210 */ /* 0x001fc80007fde0ff */
[----:B-1----:R-:W-:Y:S01]  /*3d70*/  LEA.HI.X.SX32 R9, R11, R2, 0x1, P6 ;  /* 0x000000020b097211 */ /* 0x002fe200030f0eff */
[----:B------:R-:W-:-:S05]  /*3d80*/  @!P5 IMAD.MOV.U32 R8, RZ, RZ, R63 ;  /* 0x000000ffff08d224 */ /* 0x000fca00078e003f */
[----:B------:R0:W2:Y:S01]  /*3d90*/  @!P5 LDG.E.U8 R86, desc[UR18][R8.64] ;  /* 0x000000120856d981 */ /* 0x0000a2000c1e1100 */
[----:B------:R-:W-:-:S03]  /*3da0*/  IMAD R10, R4, 0x59, RZ ;  /* 0x00000059040a7824 */ /* 0x000fc600078e02ff */
[----:B------:R-:W-:Y:S01]  /*3db0*/  STL [R1+0x570], R63 ;  /* 0x0005703f01007387 */ /* 0x000fe20000100800 */
[----:B------:R-:W-:-:S03]  /*3dc0*/  IMAD R11, R4, 0x61, RZ ;  /* 0x00000061040b7824 */ /* 0x000fc600078e02ff */
[----:B----4-:R1:W-:Y:S02]  /*3dd0*/  STL [R1+0x16c], R62 ;  /* 0x00016c3e01007387 */ /* 0x0103e40000100800 */
[C---:B-1----:R-:W-:Y:S02]  /*3de0*/  IADD3 R62, P6, PT, R10.reuse, R0, RZ ;  /* 0x000000000a3e7210 */ /* 0x042fe40007fde0ff */
[----:B------:R1:W-:Y:S02]  /*3df0*/  STL [R1+0x56c], R9 ;  /* 0x00056c0901007387 */ /* 0x0003e40000100800 */
[----:B------:R-:W-:Y:S02]  /*3e00*/  LEA.HI.X.SX32 R10, R10, R2, 0x1, P6 ;  /* 0x000000020a0a7211 */ /* 0x000fe400030f0eff */
[----:B------:R-:W-:Y:S01]  /*3e10*/  STL [R1+0x5a8], R62 ;  /* 0x0005a83e01007387 */ /* 0x000fe20000100800 */
[----:B0-----:R-:W-:-:S03]  /*3e20*/  @!P1 IMAD.MOV.U32 R8, RZ, RZ, R62 ;  /* 0x000000ffff089224 */ /* 0x001fc600078e003e */
[----:B------:R-:W4:Y:S01]  /*3e30*/  LDL.LU R63, [R1+0x97c] ;  /* 0x00097c00013f7983 */ /* 0x000f220000300800 */
[----:B-1----:R-:W-:-:S03]  /*3e40*/  @!P1 IMAD.MOV.U32 R9, RZ, RZ, R10 ;  /* 0x000000ffff099224 */ /* 0x002fc600078e000a */
[----:B------:R0:W-:Y:S04]  /*3e50*/  STL [R1+0x5a4], R10 ;  /* 0x0005a40a01007387 */ /* 0x0001e80000100800 */
[----:B--2---:R1:W-:Y:S04]  /*3e60*/  STL [R1+0x168], R86 ;  /* 0x0001685601007387 */ /* 0x0043e80000100800 */
[----:B------:R2:W3:Y:S01]  /*3e70*/  @!P1 LDG.E.U8 R84, desc[UR18][R8.64] ;  /* 0x0000001208549981 */ /* 0x0004e2000c1e1100 */
[----:B0-----:R-:W-:-:S03]  /*3e80*/  IMAD R10, R4, 0x69, RZ ;  /* 0x00000069040a7824 */ /* 0x001fc600078e02ff */
[----:B------:R-:W4:Y:S01]  /*3e90*/  LDL.LU R62, [R1+0x978] ;  /* 0x00097800013e7983 */ /* 0x000f220000300800 */
[----:B-1----:R-:W-:Y:S01]  /*3ea0*/  IADD3 R86, P6, PT, R11, R0, RZ ;  /* 0x000000000b567210 */ /* 0x002fe20007fde0ff */
[----:B--2---:R-:W-:-:S03]  /*3eb0*/  VIADD R8, R14, 0xfffffffe ;  /* 0xfffffffe0e087836 */ /* 0x004fc60000000000 */
[----:B------:R-:W-:Y:S02]  /*3ec0*/  LEA.HI.X.SX32 R11, R11, R2, 0x1, P6 ;  /* 0x000000020b0b7211 */ /* 0x000fe400030f0eff */
[----:B------:R-:W-:Y:S01]  /*3ed0*/  ISETP.GE.U32.AND P1, PT, R8, 0x7fffff7f, PT ;  /* 0x7fffff7f0800780c */ /* 0x000fe20003f26070 */
[----:B------:R-:W-:Y:S02]  /*3ee0*/  @!P4 IMAD.MOV.U32 R8, RZ, RZ, R86 ;  /* 0x000000ffff08c224 */ /* 0x000fe400078e0056 */
[----:B------:R-:W-:-:S05]  /*3ef0*/  @!P4 IMAD.MOV.U32 R9, RZ, RZ, R11 ;  /* 0x000000ffff09c224 */ /* 0x000fca00078e000b */
[----:B------:R0:W2:Y:S01]  /*3f00*/  @!P4 LDG.E.U8 R82, desc[UR18][R8.64] ;  /* 0x000000120852c981 */ /* 0x0000a2000c1e1100 */
[----:B------:R-:W-:-:S03]  /*3f10*/  VIADD R12, R14, 0xffffff8e ;  /* 0xffffff8e0e0c7836 */ /* 0x000fc60000000000 */
[----:B------:R-:W-:Y:S04]  /*3f20*/  STL [R1+0x5e0], R86 ;  /* 0x0005e05601007387 */ /* 0x000fe80000100800 */
[----:B------:R1:W-:Y:S01]  /*3f30*/  STL [R1+0x5dc], R11 ;  /* 0x0005dc0b01007387 */ /* 0x0003e20000100800 */
[----:B------:R-:W-:Y:S02]  /*3f40*/  ISETP.GE.U32.AND P2, PT, R12, 0x7fffff0f, PT ;  /* 0x7fffff0f0c00780c */ /* 0x000fe40003f46070 */
[----:B------:R-:W-:Y:S01]  /*3f50*/  PRMT R59, RZ, 0x7610, R59 ;  /* 0x00007610ff3b7816 */ /* 0x000fe2000000003b */
[----:B-1----:R-:W-:Y:S01]  /*3f60*/  IMAD R11, R4, 0x71, RZ ;  /* 0x00000071040b7824 */ /* 0x002fe200078e02ff */
[----:B------:R-:W-:Y:S01]  /*3f70*/  PRMT R61, RZ, 0x7610, R61 ;  /* 0x00007610ff3d7816 */ /* 0x000fe2000000003d */
[----:B---3--:R1:W-:Y:S02]  /*3f80*/  STL [R1+0x25c], R84 ;  /* 0x00025c5401007387 */ /* 0x0083e40000100800 */
[----:B-1----:R-:W-:-:S04]  /*3f90*/  IADD3 R84, P6, PT, R10, R0, RZ ;  /* 0x000000000a547210 */ /* 0x002fc80007fde0ff */
[----:B------:R-:W-:Y:S01]  /*3fa0*/  LEA.HI.X.SX32 R86, R10, R2, 0x1, P6 ;  /* 0x000000020a567211 */ /* 0x000fe200030f0eff */
[----:B------:R-:W-:Y:S01]  /*3fb0*/  STL [R1+0x610], R84 ;  /* 0x0006105401007387 */ /* 0x000fe20000100800 */
[----:B0-----:R-:W-:-:S03]  /*3fc0*/  @!P0 IMAD.MOV.U32 R8, RZ, RZ, R84 ;  /* 0x000000ffff088224 */ /* 0x001fc600078e0054 */
[----:B------:R-:W-:Y:S01]  /*3fd0*/  @!P0 IMAD.MOV.U32 R9, RZ, RZ, R86 ;  /* 0x000000ffff098224 */ /* 0x000fe200078e0056 */
[----:B--2---:R0:W-:Y:S04]  /*3fe0*/  STL [R1+0x174], R82 ;  /* 0x0001745201007387 */ /* 0x0041e80000100800 */
[----:B------:R1:W2:Y:S01]  /*3ff0*/  @!P0 LDG.E.U8 R59, desc[UR18][R8.64] ;  /* 0x00000012083b8981 */ /* 0x0002a2000c1e1100 */
[----:B0-----:R-:W-:-:S04]  /*4000*/  IADD3 R82, P6, PT, R11, R0, RZ ;  /* 0x000000000b527210 */ /* 0x001fc80007fde0ff */
[----:B------:R-:W-:Y:S01]  /*4010*/  LEA.HI.X.SX32 R84, R11, R2, 0x1, P6 ;  /* 0x000000020b547211 */ /* 0x000fe200030f0eff */
[----:B-1----:R-:W-:-:S04]  /*4020*/  @!P2 IMAD.MOV.U32 R8, RZ, RZ, R82 ;  /* 0x000000ffff08a224 */ /* 0x002fc800078e0052 */
[----:B------:R-:W-:-:S05]  /*4030*/  @!P2 IMAD.MOV.U32 R9, RZ, RZ, R84 ;  /* 0x000000ffff09a224 */ /* 0x000fca00078e0054 */
[----:B------:R-:W3:Y:S01]  /*4040*/  @!P2 LDG.E.U8 R61, desc[UR18][R8.64] ;  /* 0x00000012083da981 */ /* 0x000ee2000c1e1100 */
[----:B------:R-:W-:Y:S02]  /*4050*/  VIADD R12, R14, 0xffffff86 ;  /* 0xffffff860e0c7836 */ /* 0x000fe40000000000 */
[----:B------:R-:W-:Y:S01]  /*4060*/  IMAD R10, R4, 0x79, RZ ;  /* 0x00000079040a7824 */ /* 0x000fe200078e02ff */
[----:B------:R-:W-:Y:S02]  /*4070*/  STL [R1+0x60c], R86 ;  /* 0x00060c5601007387 */ /* 0x000fe40000100800 */
[----:B------:R-:W-:Y:S02]  /*4080*/  ISETP.GE.U32.AND P5, PT, R12, 0x7fffff07, PT ;  /* 0x7fffff070c00780c */ /* 0x000fe40003fa6070 */
[----:B------:R-:W-:Y:S01]  /*4090*/  STL [R1+0x640], R82 ;  /* 0x0006405201007387 */ /* 0x000fe20000100800 */
[----:B------:R-:W-:-:S03]  /*40a0*/  PRMT R58, RZ, 0x7610, R58 ;  /* 0x00007610ff3a7816 */ /* 0x000fc6000000003a */
[----:B--2---:R0:W-:Y:S04]  /*40b0*/  STL [R1+0x170], R59 ;  /* 0x0001703b01007387 */ /* 0x0041e80000100800 */
[----:B------:R-:W-:Y:S01]  /*40c0*/  STL [R1+0x63c], R84 ;  /* 0x00063c5401007387 */ /* 0x000fe20000100800 */
[----:B0-----:R-:W-:-:S05]  /*40d0*/  IADD3 R59, P6, PT, R10, R0, RZ ;  /* 0x000000000a3b7210 */ /* 0x001fca0007fde0ff */
[----:B------:R-:W-:Y:S04]  /*40e0*/  STL [R1+0x670], R59 ;  /* 0x0006703b01007387 */ /* 0x000fe80000100800 */
[----:B---3--:R0:W-:Y:S01]  /*40f0*/  STL [R1+0x258], R61 ;  /* 0x0002583d01007387 */ /* 0x0081e20000100800 */
[----:B------:R-:W-:Y:S01]  /*4100*/  @!P5 IMAD.MOV.U32 R8, RZ, RZ, R59 ;  /* 0x000000ffff08d224 */ /* 0x000fe200078e003b */
[----:B0-----:R-:W-:-:S05]  /*4110*/  LEA.HI.X.SX32 R61, R10, R2, 0x1, P6 ;  /* 0x000000020a3d7211 */ /* 0x001fca00030f0eff */
[----:B------:R-:W-:-:S05]  /*4120*/  @!P5 IMAD.MOV.U32 R9, RZ, RZ, R61 ;  /* 0x000000ffff09d224 */ /* 0x000fca00078e003d */
[----:B------:R0:W2:Y:S01]  /*4130*/  @!P5 LDG.E.U8 R58, desc[UR18][R8.64] ;  /* 0x00000012083ad981 */ /* 0x0000a2000c1e1100 */
[----:B------:R-:W-:Y:S01]  /*4140*/  VIADD R12, R14, 0xfffffffd ;  /* 0xfffffffd0e0c7836 */ /* 0x000fe20000000000 */
[----:B------:R-:W-:Y:S01]  /*4150*/  IADD3 R84, P6, PT, R0, R4, RZ ;  /* 0x0000000400547210 */ /* 0x000fe20007fde0ff */
[----:B------:R-:W-:Y:S02]  /*4160*/  IMAD.SHL.U32 R86, R4, 0x2, RZ ;  /* 0x0000000204567824 */ /* 0x000fe400078e00ff */
[----:B------:R-:W-:Y:S01]  /*4170*/  VIADD R10, R14, 0xffffffe5 ;  /* 0xffffffe50e0a7836 */ /* 0x000fe20000000000 */
[----:B------:R-:W-:Y:S01]  /*4180*/  ISETP.GE.U32.AND P4, PT, R12, 0x7fffff7e, PT ;  /* 0x7fffff7e0c00780c */ /* 0x000fe20003f86070 */
[----:B------:R-:W-:Y:S01]  /*4190*/  VIADD R12, R14, 0xfffffff5 ;  /* 0xfffffff50e0c7836 */ /* 0x000fe20000000000 */
[----:B------:R1:W-:Y:S01]  /*41a0*/  STL [R1+0x66c], R61 ;  /* 0x00066c3d01007387 */ /* 0x0003e20000100800 */
[----:B------:R-:W-:Y:S02]  /*41b0*/  LEA.HI.X.SX32 R82, R4, R2, 0x1, P6 ;  /* 0x0000000204527211 */ /* 0x000fe400030f0eff */
[----:B------:R-:W-:Y:S01]  /*41c0*/  ISETP.GE.U32.AND P5, PT, R10, 0x7fffff66, PT ;  /* 0x7fffff660a00780c */ /* 0x000fe20003fa6070 */
[----:B------:R-:W-:Y:S01]  /*41d0*/  IMAD R10, R4, 0xa, RZ ;  /* 0x0000000a040a7824 */ /* 0x000fe200078e02ff */
[----:B------:R-:W-:Y:S01]  /*41e0*/  ISETP.GE.U32.AND P0, PT, R12, 0x7fffff76, PT ;  /* 0x7fffff760c00780c */ /* 0x000fe20003f06070 */
[----:B------:R-:W-:Y:S01]  /*41f0*/  STL [R1+0x7fc], R84 ;  /* 0x0007fc5401007387 */ /* 0x000fe20000100800 */
[----:B------:R-:W-:-:S02]  /*4200*/  PRMT R12, RZ, 0x7610, R12 ;  /* 0x00007610ff0c7816 */ /* 0x000fc4000000000c */
[C---:B-1----:R-:W-:Y:S01]  /*4210*/  IADD3 R61, P6, PT, R86.reuse, R0, RZ ;  /* 0x00000000563d7210 */ /* 0x042fe20007fde0ff */
[----:B0-----:R-:W-:Y:S01]  /*4220*/  @!P1 IMAD.MOV.U32 R8, RZ, RZ, R84 ;  /* 0x000000ffff089224 */ /* 0x001fe200078e0054 */
[----:B------:R-:W-:Y:S01]  /*4230*/  STL [R1+0x7f8], R82 ;  /* 0x0007f85201007387 */ /* 0x000fe20000100800 */
[----:B------:R-:W-:Y:S01]  /*4240*/  @!P1 IMAD.MOV.U32 R9, RZ, RZ, R82 ;  /* 0x000000ffff099224 */ /* 0x000fe200078e0052 */
[----:B------:R-:W-:Y:S02]  /*4250*/  LEA.HI.X.SX32 R86, R86, R2, 0x1, P6 ;  /* 0x0000000256567211 */ /* 0x000fe400030f0eff */
[----:B------:R-:W-:Y:S01]  /*4260*/  STL [R1], R61 ;  /* 0x0000003d01007387 */ /* 0x000fe20000100800 */
[----:B------:R-:W-:-:S03]  /*4270*/  PRMT R60, RZ, 0x7610, R60 ;  /* 0x00007610ff3c7816 */ /* 0x000fc6000000003c */
[----:B------:R0:W3:Y:S01]  /*4280*/  @!P1 LDG.E.U8 R12, desc[UR18][R8.64] ;  /* 0x00000012080c9981 */ /* 0x0000e2000c1e1100 */
[----:B------:R-:W-:Y:S01]  /*4290*/  PRMT R57, RZ, 0x7610, R57 ;  /* 0x00007610ff397816 */ /* 0x000fe20000000039 */
[----:B0-----:R-:W-:Y:S02]  /*42a0*/  @!P4 IMAD.MOV.U32 R8, RZ, RZ, R61 ;  /* 0x000000ffff08c224 */ /* 0x001fe400078e003d */
[----:B------:R-:W-:-:S05]  /*42b0*/  @!P4 IMAD.MOV.U32 R9, RZ, RZ, R86 ;  /* 0x000000ffff09c224 */ /* 0x000fca00078e0056 */
[----:B------:R0:W4:Y:S04]  /*42c0*/  @!P4 LDG.E.U8 R60, desc[UR18][R8.64] ;  /* 0x00000012083cc981 */ /* 0x000128000c1e1100 */
[----:B--2---:R1:W-:Y:S02]  /*42d0*/  STL [R1+0x250], R58 ;  /* 0x0002503a01007387 */ /* 0x0043e40000100800 */
[----:B-1----:R-:W-:-:S04]  /*42e0*/  IADD3 R58, P6, PT, R10, R0, RZ ;  /* 0x000000000a3a7210 */ /* 0x002fc80007fde0ff */
[----:B------:R-:W-:Y:S01]  /*42f0*/  LEA.HI.X.SX32 R59, R10, R2, 0x1, P6 ;  /* 0x000000020a3b7211 */ /* 0x000fe200030f0eff */
[----:B0-----:R-:W-:-:S04]  /*4300*/  @!P0 IMAD.MOV.U32 R8, RZ, RZ, R58 ;  /* 0x000000ffff088224 */ /* 0x001fc800078e003a */
[----:B------:R-:W-:-:S05]  /*4310*/  @!P0 IMAD.MOV.U32 R9, RZ, RZ, R59 ;  /* 0x000000ffff098224 */ /* 0x000fca00078e003b */
[----:B------:R0:W2:Y:S01]  /*4320*/  @!P0 LDG.E.U8 R57, desc[UR18][R8.64] ;  /* 0x0000001208398981 */ /* 0x0000a2000c1e1100 */
[----:B------:R-:W-:-:S05]  /*4330*/  VIADD R11, R14, 0xffffffed ;  /* 0xffffffed0e0b7836 */ /* 0x000fca0000000000 */
[----:B------:R-:W-:Y:S01]  /*4340*/  ISETP.GE.U32.AND P2, PT, R11, 0x7fffff6e, PT ;  /* 0x7fffff6e0b00780c */ /* 0x000fe20003f46070 */
[----:B------:R-:W-:-:S05]  /*4350*/  VIADD R11, R14, 0xffffffdd ;  /* 0xffffffdd0e0b7836 */ /* 0x000fca0000000000 */
[----:B------:R-:W-:Y:S01]  /*4360*/  ISETP.GE.U32.AND P1, PT, R11, 0x7fffff5e, PT ;  /* 0x7fffff5e0b00780c */ /* 0x000fe20003f26070 */
[----:B------:R-:W-:Y:S02]  /*4370*/  IMAD R11, R4, 0x12, RZ ;  /* 0x00000012040b7824 */ /* 0x000fe400078e02ff */
[----:B0-----:R-:W-:-:S03]  /*4380*/  VIADD R8, R14, 0xffffffcd ;  /* 0xffffffcd0e087836 */ /* 0x001fc60000000000 */
[C---:B------:R-:W-:Y:S01]  /*4390*/  IADD3 R10, P6, PT, R11.reuse, R0, RZ ;  /* 0x000000000b0a7210 */ /* 0x040fe20007fde0ff */
[----:B---3--:R0:W-:Y:S03]  /*43a0*/  STL [R1+0x17c], R12 ;  /* 0x00017c0c01007387 */ /* 0x0081e60000100800 */
[----:B------:R-:W-:Y:S01]  /*43b0*/  LEA.HI.X.SX32 R11, R11, R2, 0x1, P6 ;  /* 0x000000020b0b7211 */ /* 0x000fe200030f0eff */
[----:B------:R-:W-:Y:S01]  /*43c0*/  STL [R1+0x98], R58 ;  /* 0x0000983a01007387 */ /* 0x000fe20000100800 */
[----:B------:R-:W-:Y:S01]  /*43d0*/  ISETP.GE.U32.AND P0, PT, R8, 0x7fffff4e, PT ;  /* 0x7fffff4e0800780c */ /* 0x000fe20003f06070 */
[----:B------:R-:W-:Y:S02]  /*43e0*/  IMAD.MOV.U32 R9, RZ, RZ, R10 ;  /* 0x000000ffff097224 */ /* 0x000fe400078e000a */
[----:B------:R-:W3:Y:S01]  /*43f0*/  LDL.LU R61, [R1+0x974] ;  /* 0x00097400013d7983 */ /* 0x000ee20000300800 */
[----:B------:R-:W-:-:S03]  /*4400*/  IMAD.MOV.U32 R8, RZ, RZ, R11 ;  /* 0x000000ffff087224 */ /* 0x000fc600078e000b */
[----:B------:R-:W-:Y:S04]  /*4410*/  STL [R1+0x800], R86 ;  /* 0x0008005601007387 */ /* 0x000fe80000100800 */
[----:B----4-:R1:W-:Y:S01]  /*4420*/  STL [R1+0x178], R60 ;  /* 0x0001783c01007387 */ /* 0x0103e20000100800 */
[-C--:B------:R-:W-:Y:S01]  /*4430*/  @!P2 LOP3.LUT R9, R9, R8.reuse, RZ, 0x3c, !PT ;  /* 0x000000080909a212 */ /* 0x080fe200078e3cff */
[----:B0-----:R-:W-:Y:S02]  /*4440*/  VIADD R12, R14, 0xffffffd5 ;  /* 0xffffffd50e0c7836 */ /* 0x001fe40000000000 */
[----:B-1----:R-:W4:Y:S04]  /*4450*/  LDL.LU R60, [R1+0x970] ;  /* 0x00097000013c7983 */ /* 0x002f280000300800 */
[----:B------:R0:W-:Y:S01]  /*4460*/  STL [R1+0x94], R59 ;  /* 0x0000943b01007387 */ /* 0x0001e20000100800 */
[----:B------:R-:W-:-:S03]  /*4470*/  @!P2 LOP3.LUT R8, R9, R8, RZ, 0x3c, !PT ;  /* 0x000000080908a212 */ /* 0x000fc600078e3cff */
[----:B0-----:R-:W3:Y:S04]  /*4480*/  LDL.LU R59, [R1+0x96c] ;  /* 0x00096c00013b7983 */ /* 0x001ee80000300800 */
[----:B------:R-:W3:Y:S01]  /*4490*/  LDL.LU R58, [R1+0x968] ;  /* 0x00096800013a7983 */ /* 0x000ee20000300800 */
[----:B------:R-:W-:Y:S02]  /*44a0*/  PRMT R54, RZ, 0x7610, R54 ;  /* 0x00007610ff367816 */ /* 0x000fe40000000036 */
[----:B------:R-:W-:Y:S02]  /*44b0*/  ISETP.GE.U32.AND P4, PT, R12, 0x7fffff56, PT ;  /* 0x7fffff560c00780c */ /* 0x000fe40003f86070 */
[----:B------:R-:W-:-:S05]  /*44c0*/  @!P2 LOP3.LUT R9, R9, R8, RZ, 0x3c, !PT ;  /* 0x000000080909a212 */ /* 0x000fca00078e3cff */
[----:B------:R0:W3:Y:S01]  /*44d0*/  @!P2 LDG.E.U8 R54, desc[UR18][R8.64] ;  /* 0x000000120836a981 */ /* 0x0000e2000c1e1100 */
[----:B------:R-:W-:-:S03]  /*44e0*/  PRMT R55, RZ, 0x7610, R55 ;  /* 0x00007610ff377816 */ /* 0x000fc60000000037 */
[----:B--2---:R1:W-:Y:S04]  /*44f0*/  STL [R1+0x254], R57 ;  /* 0x0002543901007387 */ /* 0x0043e80000100800 */
[----:B-1----:R-:W2:Y:S04]  /*4500*/  LDL.LU R57, [R1+0x964] ;  /* 0x0009640001397983 */ /* 0x002ea80000300800 */
[----:B------:R1:W-:Y:S02]  /*4510*/  STL [R1+0x128], R10 ;  /* 0x0001280a01007387 */ /* 0x0003e40000100800 */
[----:B-1----:R-:W-:-:S05]  /*4520*/  IMAD R10, R4, 0x1a, RZ ;  /* 0x0000001a040a7824 */ /* 0x002fca00078e02ff */
[----:B------:R-:W-:-:S04]  /*4530*/  IADD3 R12, P6, PT, R10, R0, RZ ;  /* 0x000000000a0c7210 */ /* 0x000fc80007fde0ff */
[----:B0-----:R-:W-:Y:S01]  /*4540*/  LEA.HI.X.SX32 R8, R10, R2, 0x1, P6 ;  /* 0x000000020a087211 */ /* 0x001fe200030f0eff */
        /* <DEDUP_REMOVED lines=13> */
[----:B-1----:R-:W-:-:S04]  /*4620*/  IADD3 R54, P6, PT, R11, R0, RZ ;  /* 0x000000000b367210 */ /* 0x002fc80007fde0ff */
[----:B0-----:R-:W-:Y:S01]  /*4630*/  LEA.HI.X.SX32 R8, R11, R2, 0x1, P6 ;  /* 0x000000020b087211 */ /* 0x001fe200030f0eff */
[----:B------:R-:W-:Y:S01]  /*4640*/  IMAD.MOV.U32 R9, RZ, RZ, R54 ;  /* 0x000000ffff097224 */ /* 0x000fe200078e0036 */
[----:B------:R0:W-:Y:S04]  /*4650*/  STL [R1+0x420], R54 ;  /* 0x0004203601007387 */ /* 0x0001e80000100800 */
[----:B------:R-:W-:Y:S01]  /*4660*/  @!P1 LOP3.LUT R9, R9, R8, RZ, 0x3c, !PT ;  /* 0x0000000809099212 */ /* 0x000fe200078e3cff */
[----:B------:R1:W-:Y:S01]  /*4670*/  STL [R1+0x41c], R8 ;  /* 0x00041c0801007387 */ /* 0x0003e20000100800 */
[----:B0-----:R-:W-:Y:S02]  /*4680*/  IADD3 R54, P6, PT, R10, R0, RZ ;  /* 0x000000000a367210 */ /* 0x001fe40007fde0ff */
[----:B------:R-:W-:-:S02]  /*4690*/  PRMT R56, RZ, 0x7610, R56 ;  /* 0x00007610ff387816 */ /* 0x000fc40000000038 */
[C---:B-1----:R-:W-:Y:S01]  /*46a0*/  @!P1 LOP3.LUT R8, R9.reuse, R8, RZ, 0x3c, !PT ;  /* 0x0000000809089212 */ /* 0x042fe200078e3cff */
[----:B------:R-:W-:Y:S03]  /*46b0*/  STL [R1+0x458], R54 ;  /* 0x0004583601007387 */ /* 0x000fe60000100800 */
[----:B------:R-:W-:Y:S02]  /*46c0*/  @!P1 LOP3.LUT R9, R9, R8, RZ, 0x3c, !PT ;  /* 0x0000000809099212 */ /* 0x000fe400078e3cff */
[----:B------:R-:W-:-:S03]  /*46d0*/  PRMT R53, RZ, 0x7610, R53 ;  /* 0x00007610ff357816 */ /* 0x000fc60000000035 */
[----:B------:R0:W3:Y:S02]  /*46e0*/  @!P1 LDG.E.U8 R56, desc[UR18][R8.64] ;  /* 0x0000001208389981 */ /* 0x0000e4000c1e1100 */
        /* <DEDUP_REMOVED lines=15> */
[----:B---3--:R0:W-:Y:S01]  /*47e0*/  STL [R1+0x24c], R56 ;  /* 0x00024c3801007387 */ /* 0x0081e20000100800 */
[----:B------:R-:W-:Y:S01]  /*47f0*/  VIADD R12, R14, 0xffffffb5 ;  /* 0xffffffb50e0c7836 */ /* 0x000fe20000000000 */
[----:B------:R-:W-:Y:S02]  /*4800*/  @!P0 LOP3.LUT R8, R9, R8, RZ, 0x3c, !PT ;  /* 0x0000000809088212 */ /* 0x000fe400078e3cff */
[----:B0-----:R-:W3:Y:S04]  /*4810*/  LDL.LU R56, [R1+0x960] ;  /* 0x0009600001387983 */ /* 0x001ee80000300800 */
        /* <DEDUP_REMOVED lines=54> */
[----:B---3--:R0:W-:Y:S01]  /*4b80*/  STL [R1+0x194], R52 ;  /* 0x0001943401007387 */ /* 0x0081e20000100800 */
[----:B------:R-:W-:Y:S01]  /*4b90*/  ISETP.GE.U32.AND P2, PT, R12, 0x7fffff1e, PT ;  /* 0x7fffff1e0c00780c */ /* 0x000fe20003f46070 */
[----:B------:R-:W-:Y:S01]  /*4ba0*/  VIADD R12, R14, 0xffffff95 ;  /* 0xffffff950e0c7836 */ /* 0x000fe20000000000 */
[----:B------:R-:W-:Y:S01]  /*4bb0*/  @!P4 LOP3.LUT R8, R9, R8, RZ, 0x3c, !PT ;  /* 0x000000080908c212 */ /* 0x000fe200078e3cff */
        /* <DEDUP_REMOVED lines=263> */
[----:B------:R-:W-:Y:S01]  /*5c30*/  IMAD R10, R4, 0x6b, RZ ;  /* 0x0000006b040a7824 */ /* 0x000fe200078e02ff */
[----:B------:R-:W-:Y:S02]  /*5c40*/  PRMT R29, RZ, 0x7610, R29 ;  /* 0x00007610ff1d7816 */ /* 0x000fe4000000001d */
[----:B-1----:R-:W-:-:S04]  /*5c50*/  IADD3 R32, P6, PT, R11, R0, RZ ;  /* 0x000000000b207210 */ /* 0x002fc80007fde0ff */
[----:B0-----:R-:W-:Y:S01]  /*5c60*/  LEA.HI.X.SX32 R9, R11, R2, 0x1, P6 ;  /* 0x000000020b097211 */ /* 0x001fe200030f0eff */
[----:B------:R-:W-:Y:S01]  /*5c70*/  STL [R1+0x5f0], R32 ;  /* 0x0005f02001007387 */ /* 0x000fe20000100800 */
[----:B------:R-:W-:Y:S01]  /*5c80*/  @!P5 IMAD.MOV.U32 R8, RZ, RZ, R32 ;  /* 0x000000ffff08d224 */ /* 0x000fe200078e0020 */
[----:B------:R-:W-:-:S04]  /*5c90*/  PRMT R30, RZ, 0x7610, R30 ;  /* 0x00007610ff1e7816 */ /* 0x000fc8000000001e */
[----:B------:R0:W3:Y:S04]  /*5ca0*/  @!P5 LDG.E.U8 R29, desc[UR18][R8.64] ;  /* 0x00000012081dd981 */ /* 0x0000e8000c1e1100 */
[----:B--2---:R1:W-:Y:S02]  /*5cb0*/  STL [R1+0x228], R31 ;  /* 0x0002281f01007387 */ /* 0x0043e40000100800 */
[----:B-1----:R-:W-:-:S04]  /*5cc0*/  IADD3 R31, P6, PT, R10, R0, RZ ;  /* 0x000000000a1f7210 */ /* 0x002fc80007fde0ff */
[----:B------:R-:W-:Y:S01]  /*5cd0*/  LEA.HI.X.SX32 R10, R10, R2, 0x1, P6 ;  /* 0x000000020a0a7211 */ /* 0x000fe200030f0eff */
[----:B------:R1:W-:Y:S01]  /*5ce0*/  STL [R1+0x5ec], R9 ;  /* 0x0005ec0901007387 */ /* 0x0003e20000100800 */
[----:B0-----:R-:W-:-:S03]  /*5cf0*/  @!P1 IMAD.MOV.U32 R8, RZ, RZ, R31 ;  /* 0x000000ffff089224 */ /* 0x001fc600078e001f */
[----:B-1----:R-:W-:-:S05]  /*5d00*/  @!P1 IMAD.MOV.U32 R9, RZ, RZ, R10 ;  /* 0x000000ffff099224 */ /* 0x002fca00078e000a */
[----:B------:R0:W2:Y:S01]  /*5d10*/  @!P1 LDG.E.U8 R30, desc[UR18][R8.64] ;  /* 0x00000012081e9981 */ /* 0x0000a2000c1e1100 */
[----:B------:R-:W-:-:S03]  /*5d20*/  IMAD R11, R4, 0x73, RZ ;  /* 0x00000073040b7824 */ /* 0x000fc600078e02ff */
[----:B------:R1:W-:Y:S04]  /*5d30*/  STL [R1+0x620], R31 ;  /* 0x0006201f01007387 */ /* 0x0003e80000100800 */
[----:B------:R-:W4:Y:S04]  /*5d40*/  LDL.LU R32, [R1+0x900] ;  /* 0x0009000001207983 */ /* 0x000f280000300800 */
[----:B------:R-:W-:Y:S04]  /*5d50*/  STL [R1+0x61c], R10 ;  /* 0x00061c0a01007387 */ /* 0x000fe80000100800 */
[----:B---3--:R3:W-:Y:S01]  /*5d60*/  STL [R1+0x220], R29 ;  /* 0x0002201d01007387 */ /* 0x0087e20000100800 */
[----:B0-----:R-:W-:-:S03]  /*5d70*/  VIADD R8, R14, 0xffffffeb ;  /* 0xffffffeb0e087836 */ /* 0x001fc60000000000 */
[----:B-1----:R-:W4:Y:S01]  /*5d80*/  LDL.LU R31, [R1+0x8fc] ;  /* 0x0008fc00011f7983 */ /* 0x002f220000300800 */
[----:B---3--:R-:W-:-:S05]  /*5d90*/  IADD3 R29, P6, PT, R11, R0, RZ ;  /* 0x000000000b1d7210 */ /* 0x008fca0007fde0ff */
[----:B------:R-:W-:Y:S01]  /*5da0*/  STL [R1+0x650], R29 ;  /* 0x0006501d01007387 */ /* 0x000fe20000100800 */
[----:B------:R-:W-:Y:S02]  /*5db0*/  PRMT R28, RZ, 0x7610, R28 ;  /* 0x00007610ff1c7816 */ /* 0x000fe4000000001c */
[----:B------:R-:W-:Y:S01]  /*5dc0*/  ISETP.GE.U32.AND P1, PT, R8, 0x7fffff6c, PT ;  /* 0x7fffff6c0800780c */ /* 0x000fe20003f26070 */
[----:B------:R-:W-:Y:S01]  /*5dd0*/  @!P4 IMAD.MOV.U32 R8, RZ, RZ, R29 ;  /* 0x000000ffff08c224 */ /* 0x000fe200078e001d */
[----:B--2---:R0:W-:Y:S02]  /*5de0*/  STL [R1+0x218], R30 ;  /* 0x0002181e01007387 */ /* 0x0041e40000100800 */
[----:B0-----:R-:W-:-:S05]  /*5df0*/  LEA.HI.X.SX32 R30, R11, R2, 0x1, P6 ;  /* 0x000000020b1e7211 */ /* 0x001fca00030f0eff */
[----:B------:R-:W-:-:S05]  /*5e00*/  @!P4 IMAD.MOV.U32 R9, RZ, RZ, R30 ;  /* 0x000000ffff09c224 */ /* 0x000fca00078e001e */
[----:B------:R0:W2:Y:S01]  /*5e10*/  @!P4 LDG.E.U8 R28, desc[UR18][R8.64] ;  /* 0x00000012081cc981 */ /* 0x0000a2000c1e1100 */
[----:B------:R-:W-:Y:S02]  /*5e20*/  IMAD R10, R4, 0x7b, RZ ;  /* 0x0000007b040a7824 */ /* 0x000fe400078e02ff */
[----:B------:R-:W-:Y:S01]  /*5e30*/  VIADD R12, R14, 0xfffffffb ;  /* 0xfffffffb0e0c7836 */ /* 0x000fe20000000000 */
[----:B------:R1:W-:Y:S02]  /*5e40*/  STL [R1+0x64c], R30 ;  /* 0x00064c1e01007387 */ /* 0x0003e40000100800 */
[----:B0-----:R-:W-:Y:S01]  /*5e50*/  IADD3 R9, P6, PT, R10, R0, RZ ;  /* 0x000000000a097210 */ /* 0x001fe20007fde0ff */
[----:B------:R-:W-:Y:S01]  /*5e60*/  IMAD.SHL.U32 R8, R4, 0x4, RZ ;  /* 0x0000000404087824 */ /* 0x000fe200078e00ff */
[----:B------:R-:W-:Y:S01]  /*5e70*/  ISETP.GE.U32.AND P2, PT, R12, 0x7fffff7c, PT ;  /* 0x7fffff7c0c00780c */ /* 0x000fe20003f46070 */
[----:B------:R-:W-:Y:S01]  /*5e80*/  VIADD R12, R14, 0xfffffff3 ;  /* 0xfffffff30e0c7836 */ /* 0x000fe20000000000 */
[----:B-1----:R-:W-:Y:S01]  /*5e90*/  LEA.HI.X.SX32 R30, R10, R2, 0x1, P6 ;  /* 0x000000020a1e7211 */ /* 0x002fe200030f0eff */
[----:B------:R-:W-:Y:S03]  /*5ea0*/  STL [R1+0x680], R9 ;  /* 0x0006800901007387 */ /* 0x000fe60000100800 */
[----:B------:R-:W-:-:S02]  /*5eb0*/  ISETP.GE.U32.AND P5, PT, R12, 0x7fffff74, PT ;  /* 0x7fffff740c00780c */ /* 0x000fc40003fa6070 */
[----:B------:R-:W-:Y:S02]  /*5ec0*/  PRMT R12, RZ, 0x7610, R12 ;  /* 0x00007610ff0c7816 */ /* 0x000fe4000000000c */
[----:B------:R-:W-:Y:S01]  /*5ed0*/  PRMT R27, RZ, 0x7610, R27 ;  /* 0x00007610ff1b7816 */ /* 0x000fe2000000001b */
[----:B--2---:R0:W-:Y:S02]  /*5ee0*/  STL [R1+0x1f4], R28 ;  /* 0x0001f41c01007387 */ /* 0x0041e40000100800 */
[----:B0-----:R-:W-:-:S04]  /*5ef0*/  IADD3 R28, P6, PT, R8, R0, RZ ;  /* 0x00000000081c7210 */ /* 0x001fc80007fde0ff */
[----:B------:R-:W-:Y:S01]  /*5f00*/  LEA.HI.X.SX32 R29, R8, R2, 0x1, P6 ;  /* 0x00000002081d7211 */ /* 0x000fe200030f0eff */
[----:B------:R-:W-:Y:S02]  /*5f10*/  @!P0 IMAD.MOV.U32 R8, RZ, RZ, R9 ;  /* 0x000000ffff088224 */ /* 0x000fe400078e0009 */
[----:B------:R-:W-:-:S05]  /*5f20*/  @!P0 IMAD.MOV.U32 R9, RZ, RZ, R30 ;  /* 0x000000ffff098224 */ /* 0x000fca00078e001e */
[----:B------:R0:W2:Y:S02]  /*5f30*/  @!P0 LDG.E.U8 R12, desc[UR18][R8.64] ;  /* 0x00000012080c8981 */ /* 0x0000a4000c1e1100 */
[----:B0-----:R-:W-:Y:S02]  /*5f40*/  @!P2 IMAD.MOV.U32 R8, RZ, RZ, R28 ;  /* 0x000000ffff08a224 */ /* 0x001fe400078e001c */
[----:B------:R-:W-:-:S05]  /*5f50*/  @!P2 IMAD.MOV.U32 R9, RZ, RZ, R29 ;  /* 0x000000ffff09a224 */ /* 0x000fca00078e001d */
[----:B------:R0:W3:Y:S01]  /*5f60*/  @!P2 LDG.E.U8 R27, desc[UR18][R8.64] ;  /* 0x00000012081ba981 */ /* 0x0000e2000c1e1100 */
[----:B------:R-:W-:-:S03]  /*5f70*/  VIADD R11, R14, 0xffffffe3 ;  /* 0xffffffe30e0b7836 */ /* 0x000fc60000000000 */
[----:B------:R1:W-:Y:S02]  /*5f80*/  STL [R1+0x67c], R30 ;  /* 0x00067c1e01007387 */ /* 0x0003e40000100800 */
[----:B------:R-:W-:Y:S01]  /*5f90*/  ISETP.GE.U32.AND P4, PT, R11, 0x7fffff64, PT ;  /* 0x7fffff640b00780c */ /* 0x000fe20003f86070 */
[----:B------:R-:W-:Y:S01]  /*5fa0*/  IMAD R11, R4, 0xc, RZ ;  /* 0x0000000c040b7824 */ /* 0x000fe200078e02ff */
[----:B------:R-:W-:Y:S04]  /*5fb0*/  STL [R1+0x24], R28 ;  /* 0x0000241c01007387 */ /* 0x000fe80000100800 */
[----:B-1----:R-:W4:Y:S04]  /*5fc0*/  LDL.LU R30, [R1+0x8f8] ;  /* 0x0008f800011e7983 */ /* 0x002f280000300800 */
[----:B------:R1:W-:Y:S01]  /*5fd0*/  STL [R1+0x1c], R29 ;  /* 0x00001c1d01007387 */ /* 0x0003e20000100800 */
[----:B0-----:R-:W-:-:S05]  /*5fe0*/  VIADD R8, R14, 0xffffffd3 ;  /* 0xffffffd30e087836 */ /* 0x001fca0000000000 */
[----:B------:R-:W-:Y:S01]  /*5ff0*/  ISETP.GE.U32.AND P2, PT, R8, 0x7fffff54, PT ;  /* 0x7fffff540800780c */ /* 0x000fe20003f46070 */
[----:B------:R-:W-:Y:S01]  /*6000*/  VIADD R10, R14, 0xffffffdb ;  /* 0xffffffdb0e0a7836 */ /* 0x000fe20000000000 */
[----:B------:R-:W-:-:S04]  /*6010*/  PRMT R24, RZ, 0x7610, R24 ;  /* 0x00007610ff187816 */ /* 0x000fc80000000018 */
[----:B------:R-:W-:Y:S01]  /*6020*/  ISETP.GE.U32.AND P0, PT, R10, 0x7fffff5c, PT ;  /* 0x7fffff5c0a00780c */ /* 0x000fe20003f06070 */
[----:B------:R-:W-:Y:S01]  /*6030*/  IMAD R10, R4, 0x14, RZ ;  /* 0x00000014040a7824 */ /* 0x000fe200078e02ff */
[----:B------:R-:W-:Y:S01]  /*6040*/  PRMT R25, RZ, 0x7610, R25 ;  /* 0x00007610ff197816 */ /* 0x000fe20000000019 */
[----:B--2---:R0:W-:Y:S04]  /*6050*/  STL [R1+0x1dc], R12 ;  /* 0x0001dc0c01007387 */ /* 0x0041e80000100800 */
[----:B-1----:R-:W2:Y:S04]  /*6060*/  LDL.LU R29, [R1+0x8f4] ;  /* 0x0008f400011d7983 */ /* 0x002ea80000300800 */
[----:B------:R-:W2:Y:S01]  /*6070*/  LDL.LU R28, [R1+0x8f0] ;  /* 0x0008f000011c7983 */ /* 0x000ea20000300800 */
[----:B0-----:R-:W-:-:S04]  /*6080*/  IADD3 R12, P6, PT, R11, R0, RZ ;  /* 0x000000000b0c7210 */ /* 0x001fc80007fde0ff */
[----:B------:R-:W-:Y:S01]  /*6090*/  LEA.HI.X.SX32 R11, R11, R2, 0x1, P6 ;  /* 0x000000020b0b7211 */ /* 0x000fe200030f0eff */
[----:B------:R-:W-:-:S04]  /*60a0*/  IMAD.MOV.U32 R9, RZ, RZ, R12 ;  /* 0x000000ffff097224 */ /* 0x000fc800078e000c */
[----:B------:R-:W-:-:S05]  /*60b0*/  IMAD.MOV.U32 R8, RZ, RZ, R11 ;  /* 0x000000ffff087224 */ /* 0x000fca00078e000b */
[-C--:B------:R-:W-:Y:S01]  /*60c0*/  @!P5 LOP3.LUT R9, R9, R8.reuse, RZ, 0x3c, !PT ;  /* 0x000000080909d212 */ /* 0x080fe200078e3cff */
[----:B---3--:R0:W-:Y:S03]  /*60d0*/  STL [R1+0x1e4], R27 ;  /* 0x0001e41b01007387 */ /* 0x0081e60000100800 */
[----:B------:R-:W-:-:S04]  /*60e0*/  @!P5 LOP3.LUT R8, R9, R8, RZ, 0x3c, !PT ;  /* 0x000000080908d212 */ /* 0x000fc800078e3cff */
[----:B------:R-:W-:Y:S01]  /*60f0*/  @!P5 LOP3.LUT R9, R9, R8, RZ, 0x3c, !PT ;  /* 0x000000080909d212 */ /* 0x000fe200078e3cff */
[----:B0-----:R-:W3:Y:S04]  /*6100*/  LDL.LU R27, [R1+0x8ec] ;  /* 0x0008ec00011b7983 */ /* 0x001ee80000300800 */
[----:B------:R0:W-:Y:S04]  /*6110*/  STL [R1+0xb8], R12 ;  /* 0x0000b80c01007387 */ /* 0x0001e80000100800 */
[----:B------:R1:W2:Y:S01]  /*6120*/  @!P5 LDG.E.U8 R24, desc[UR18][R8.64] ;  /* 0x000000120818d981 */ /* 0x0002a2000c1e1100 */
[----:B0-----:R-:W-:-:S04]  /*6130*/  IADD3 R12, P6, PT, R10, R0, RZ ;  /* 0x000000000a0c7210 */ /* 0x001fc80007fde0ff */
[----:B-1----:R-:W-:Y:S01]  /*6140*/  LEA.HI.X.SX32 R8, R10, R2, 0x1, P6 ;  /* 0x000000020a087211 */ /* 0x002fe200030f0eff */
        /* <DEDUP_REMOVED lines=13> */
[----:B------:R-:W-:Y:S02]  /*6220*/  PRMT R74, RZ, 0x7610, R74 ;  /* 0x00007610ff4a7816 */ /* 0x000fe4000000004a */
[----:B------:R-:W-:Y:S01]  /*6230*/  PRMT R84, RZ, 0x7610, R84 ;  /* 0x00007610ff547816 */ /* 0x000fe20000000054 */
[----:B--2---:R1:W-:Y:S02]  /*6240*/  STL [R1+0xe4], R24 ;  /* 0x0000e41801007387 */ /* 0x0043e40000100800 */
[----:B-1----:R-:W-:-:S04]  /*6250*/  IADD3 R24, P6, PT, R11, R0, RZ ;  /* 0x000000000b187210 */ /* 0x002fc80007fde0ff */
[----:B0-----:R-:W-:Y:S01]  /*6260*/  LEA.HI.X.SX32 R8, R11, R2, 0x1, P6 ;  /* 0x000000020b087211 */ /* 0x001fe200030f0eff */
[----:B------:R-:W-:Y:S01]  /*6270*/  IMAD.MOV.U32 R9, RZ, RZ, R24 ;  /* 0x000000ffff097224 */ /* 0x000fe200078e0018 */
[----:B------:R0:W-:Y:S04]  /*6280*/  STL [R1+0x3f8], R24 ;  /* 0x0003f81801007387 */ /* 0x0001e80000100800 */
[----:B------:R-:W-:Y:S01]  /*6290*/  @!P4 LOP3.LUT R9, R9, R8, RZ, 0x3c, !PT ;  /* 0x000000080909c212 */ /* 0x000fe200078e3cff */
[----:B------:R1:W-:Y:S01]  /*62a0*/  STL [R1+0x3f4], R8 ;  /* 0x0003f40801007387 */ /* 0x0003e20000100800 */
[----:B0-----:R-:W-:Y:S02]  /*62b0*/  IADD3 R24, P6, PT, R10, R0, RZ ;  /* 0x000000000a187210 */ /* 0x001fe40007fde0ff */
[----:B-1----:R-:W-:-:S03]  /*62c0*/  @!P4 LOP3.LUT R8, R9, R8, RZ, 0x3c, !PT ;  /* 0x000000080908c212 */ /* 0x002fc600078e3cff */
[----:B------:R-:W-:Y:S01]  /*62d0*/  STL [R1+0x430], R24 ;  /* 0x0004301801007387 */ /* 0x000fe20000100800 */
[----:B------:R-:W-:-:S03]  /*62e0*/  @!P4 LOP3.LUT R9, R9, R8, RZ, 0x3c, !PT ;  /* 0x000000080909c212 */ /* 0x000fc600078e3cff */
[----:B---3--:R0:W-:Y:S04]  /*62f0*/  STL [R1+0xbc], R25 ;  /* 0x0000bc1901007387 */ /* 0x0081e80000100800 */
[----:B------:R1:W2:Y:S01]  /*6300*/  @!P4 LDG.E.U8 R26, desc[UR18][R8.64] ;  /* 0x00000012081ac981 */ /* 0x0002a2000c1e1100 */
[----:B0-----:R-:W-:Y:S01]  /*6310*/  LEA.HI.X.SX32 R25, R10, R2, 0x1, P6 ;  /* 0x000000020a197211 */ /* 0x001fe200030f0eff */
[----:B-1----:R-:W-:-:S04]  /*6320*/  @!P0 IMAD.MOV.U32 R8, RZ, RZ, R24 ;  /* 0x000000ffff088224 */ /* 0x002fc800078e0018 */
[----:B------:R-:W-:-:S05]  /*6330*/  @!P0 IMAD.MOV.U32 R9, RZ, RZ, R25 ;  /* 0x000000ffff098224 */ /* 0x000fca00078e0019 */
[----:B------:R0:W3:Y:S01]  /*6340*/  @!P0 LDG.E.U8 R74, desc[UR18][R8.64] ;  /* 0x00000012084a8981 */ /* 0x0000e2000c1e1100 */
[----:B------:R-:W-:-:S05]  /*6350*/  IMAD R11, R4, 0x2c, RZ ;  /* 0x0000002c040b7824 */ /* 0x000fca00078e02ff */
[----:B------:R-:W-:Y:S01]  /*6360*/  IADD3 R10, P6, PT, R11, R0, RZ ;  /* 0x000000000b0a7210 */ /* 0x000fe20007fde0ff */
[----:B0-----:R-:W-:-:S03]  /*6370*/  VIADD R8, R14, 0xffffffb3 ;  /* 0xffffffb30e087836 */ /* 0x001fc60000000000 */
[----:B------:R-:W-:Y:S01]  /*6380*/  LEA.HI.X.SX32 R11, R11, R2, 0x1, P6 ;  /* 0x000000020b0b7211 */ /* 0x000fe200030f0eff */
[----:B------:R-:W-:Y:S01]  /*6390*/  IMAD.MOV.U32 R9, RZ, RZ, R10 ;  /* 0x000000ffff097224 */ /* 0x000fe200078e000a */
[----:B------:R-:W-:-:S03]  /*63a0*/  ISETP.GE.U32.AND P0, PT, R8, 0x7fffff34, PT ;  /* 0x7fffff340800780c */ /* 0x000fc60003f06070 */
[----:B------:R-:W-:-:S05]  /*63b0*/  IMAD.MOV.U32 R8, RZ, RZ, R11 ;  /* 0x000000ffff087224 */ /* 0x000fca00078e000b */
[----:B------:R-:W-:-:S04]  /*63c0*/  @!P2 LOP3.LUT R9, R9, R8, RZ, 0x3c, !PT ;  /* 0x000000080909a212 */ /* 0x000fc800078e3cff */
[----:B------:R-:W-:-:S04]  /*63d0*/  @!P2 LOP3.LUT R8, R9, R8, RZ, 0x3c, !PT ;  /* 0x000000080908a212 */ /* 0x000fc800078e3cff */
[----:B------:R-:W-:-:S05]  /*63e0*/  @!P2 LOP3.LUT R9, R9, R8, RZ, 0x3c, !PT ;  /* 0x000000080909a212 */ /* 0x000fca00078e3cff */
[----:B------:R0:W4:Y:S01]  /*63f0*/  @!P2 LDG.E.U8 R84, desc[UR18][R8.64] ;  /* 0x000000120854a981 */ /* 0x000122000c1e1100 */
[----:B------:R-:W-:-:S05]  /*6400*/  VIADD R12, R14, 0xffffffc3 ;  /* 0xffffffc30e0c7836 */ /* 0x000fca0000000000 */
[----:B------:R-:W-:Y:S01]  /*6410*/  ISETP.GE.U32.AND P1, PT, R12, 0x7fffff44, PT ;  /* 0x7fffff440c00780c */ /* 0x000fe20003f26070 */
[----:B------:R-:W-:-:S05]  /*6420*/  VIADD R12, R14, 0xffffffbb ;  /* 0xffffffbb0e0c7836 */ /* 0x000fca0000000000 */
[----:B------:R-:W-:Y:S02]  /*6430*/  ISETP.GE.U32.AND P4, PT, R12, 0x7fffff3c, PT ;  /* 0x7fffff3c0c00780c */ /* 0x000fe40003f86070 */
[----:B------:R-:W-:Y:S02]  /*6440*/  PRMT R86, RZ, 0x7610, R86 ;  /* 0x00007610ff567816 */ /* 0x000fe40000000056 */
[----:B------:R-:W-:Y:S01]  /*6450*/  PRMT R82, RZ, 0x7610, R82 ;  /* 0x00007610ff527816 */ /* 0x000fe20000000052 */
[----:B--2---:R1:W-:Y:S04]  /*6460*/  STL [R1+0xa8], R26 ;  /* 0x0000a81a01007387 */ /* 0x0043e80000100800 */
[----:B-1----:R-:W2:Y:S04]  /*6470*/  LDL.LU R26, [R1+0x8e8] ;  /* 0x0008e800011a7983 */ /* 0x002ea80000300800 */
[----:B------:R1:W-:Y:S04]  /*6480*/  STL [R1+0x42c], R25 ;  /* 0x00042c1901007387 */ /* 0x0003e80000100800 */
[----:B-1----:R-:W2:Y:S04]  /*6490*/  LDL.LU R25, [R1+0x8e4] ;  /* 0x0008e40001197983 */ /* 0x002ea80000300800 */
[----:B------:R-:W2:Y:S04]  /*64a0*/  LDL.LU R24, [R1+0x8e0] ;  /* 0x0008e00001187983 */ /* 0x000ea80000300800 */
[----:B---3--:R1:W-:Y:S04]  /*64b0*/  STL [R1+0xa4], R74 ;  /* 0x0000a44a01007387 */ /* 0x0083e80000100800 */
[----:B-1----:R-:W3:Y:S04]  /*64c0*/  LDL.LU R74, [R1+0x8dc] ;  /* 0x0008dc00014a7983 */ /* 0x002ee80000300800 */
[----:B------:R1:W-:Y:S02]  /*64d0*/  STL [R1+0x468], R10 ;  /* 0x0004680a01007387 */ /* 0x0003e40000100800 */
[----:B-1----:R-:W-:-:S05]  /*64e0*/  IMAD R10, R4, 0x34, RZ ;  /* 0x00000034040a7824 */ /* 0x002fca00078e02ff */
[----:B------:R-:W-:-:S04]  /*64f0*/  IADD3 R12, P6, PT, R10, R0, RZ ;  /* 0x000000000a0c7210 */ /* 0x000fc80007fde0ff */
[----:B0-----:R-:W-:Y:S01]  /*6500*/  LEA.HI.X.SX32 R8, R10, R2, 0x1, P6 ;  /* 0x000000020a087211 */ /* 0x001fe200030f0eff */
[----:B------:R-:W-:Y:S01]  /*6510*/  IMAD.MOV.U32 R9, RZ, RZ, R12 ;  /* 0x000000ffff097224 */ /* 0x000fe200078e000c */
[----:B------:R0:W-:Y:S04]  /*6520*/  STL [R1+0x464], R11 ;  /* 0x0004640b01007387 */ /* 0x0001e80000100800 */
[-C--:B------:R-:W-:Y:S01]  /*6530*/  @!P5 LOP3.LUT R9, R9, R8.reuse, RZ, 0x3c, !PT ;  /* 0x000000080909d212 */ /* 0x080fe200078e3cff */
[----:B------:R-:W-:Y:S04]  /*6540*/  STL [R1+0x4a8], R12 ;  /* 0x0004a80c01007387 */ /* 0x000fe80000100800 */
[----:B------:R1:W-:Y:S01]  /*6550*/  STL [R1+0x4a4], R8 ;  /* 0x0004a40801007387 */ /* 0x0003e20000100800 */
[----:B0-----:R-:W-:Y:S01]  /*6560*/  VIADD R11, R14, 0xffffffab ;  /* 0xffffffab0e0b7836 */ /* 0x001fe20000000000 */
[----:B-1----:R-:W-:-:S04]  /*6570*/  @!P5 LOP3.LUT R8, R9, R8, RZ, 0x3c, !PT ;  /* 0x000000080908d212 */ /* 0x002fc800078e3cff */
[----:B------:R-:W-:Y:S02]  /*6580*/  @!P5 LOP3.LUT R9, R9, R8, RZ, 0x3c, !PT ;  /* 0x000000080909d212 */ /* 0x000fe400078e3cff */
[----:B------:R-:W-:-:S03]  /*6590*/  ISETP.GE.U32.AND P2, PT, R11, 0x7fffff2c, PT ;  /* 0x7fffff2c0b00780c */ /* 0x000fc60003f46070 */
[----:B------:R0:W2:Y:S01]  /*65a0*/  @!P5 LDG.E.U8 R86, desc[UR18][R8.64] ;  /* 0x000000120856d981 */ /* 0x0000a2000c1e1100 */
[----:B------:R-:W-:-:S03]  /*65b0*/  IMAD R11, R4, 0x3c, RZ ;  /* 0x0000003c040b7824 */ /* 0x000fc600078e02ff */
[----:B----4-:R1:W-:Y:S02]  /*65c0*/  STL [R1+0x9c], R84 ;  /* 0x00009c5401007387 */ /* 0x0103e40000100800 */
[----:B-1----:R-:W-:-:S04]  /*65d0*/  IADD3 R84, P6, PT, R11, R0, RZ ;  /* 0x000000000b547210 */ /* 0x002fc80007fde0ff */
[----:B0-----:R-:W-:Y:S01]  /*65e0*/  LEA.HI.X.SX32 R8, R11, R2, 0x1, P6 ;  /* 0x000000020b087211 */ /* 0x001fe200030f0eff */
[----:B------:R-:W-:Y:S01]  /*65f0*/  IMAD.MOV.U32 R9, RZ, RZ, R84 ;  /* 0x000000ffff097224 */ /* 0x000fe200078e0054 */
[----:B------:R-:W-:Y:S04]  /*6600*/  STL [R1+0x4e0], R84 ;  /* 0x0004e05401007387 */ /* 0x000fe80000100800 */
[-C--:B------:R-:W-:Y:S01]  /*6610*/  @!P1 LOP3.LUT R9, R9, R8.reuse, RZ, 0x3c, !PT ;  /* 0x0000000809099212 */ /* 0x080fe200078e3cff */
[----:B------:R0:W-:Y:S03]  /*6620*/  STL [R1+0x4dc], R8 ;  /* 0x0004dc0801007387 */ /* 0x0001e60000100800 */
[----:B0-----:R-:W-:-:S04]  /*6630*/  @!P1 LOP3.LUT R8, R9, R8, RZ, 0x3c, !PT ;  /* 0x0000000809089212 */ /* 0x001fc800078e3cff */
[----:B------:R-:W-:-:S05]  /*6640*/  @!P1 LOP3.LUT R9, R9, R8, RZ, 0x3c, !PT ;  /* 0x0000000809099212 */ /* 0x000fca00078e3cff */
[----:B------:R0:W4:Y:S01]  /*6650*/  @!P1 LDG.E.U8 R82, desc[UR18][R8.64] ;  /* 0x0000001208529981 */ /* 0x000122000c1e1100 */
[----:B------:R-:W-:-:S05]  /*6660*/  IMAD R10, R4, 0x44, RZ ;  /* 0x00000044040a7824 */ /* 0x000fca00078e02ff */
[----:B------:R-:W-:-:S05]  /*6670*/  IADD3 R84, P6, PT, R10, R0, RZ ;  /* 0x000000000a547210 */ /* 0x000fca0007fde0ff */
[----:B------:R-:W-:Y:S01]  /*6680*/  STL [R1+0x518], R84 ;  /* 0x0005185401007387 */ /* 0x000fe20000100800 */
[----:B0-----:R-:W-:Y:S02]  /*6690*/  @!P4 IMAD.MOV.U32 R8, RZ, RZ, R84 ;  /* 0x000000ffff08c224 */ /* 0x001fe400078e0054 */
[----:B------:R-:W-:Y:S02]  /*66a0*/  IMAD R11, R4, 0x4c, RZ ;  /* 0x0000004c040b7824 */ /* 0x000fe400078e02ff */
[----:B------:R-:W-:-:S05]  /*66b0*/  VIADD R12, R14, 0xffffffa3 ;  /* 0xffffffa30e0c7836 */ /* 0x000fca0000000000 */
[----:B------:R-:W-:Y:S01]  /*66c0*/  ISETP.GE.U32.AND P5, PT, R12, 0x7fffff24, PT ;  /* 0x7fffff240c00780c */ /* 0x000fe20003fa6070 */
[----:B------:R-:W-:-:S05]  /*66d0*/  VIADD R12, R14, 0xffffff9b ;  /* 0xffffff9b0e0c7836 */ /* 0x000fca0000000000 */
[----:B------:R-:W-:Y:S02]  /*66e0*/  ISETP.GE.U32.AND P1, PT, R12, 0x7fffff1c, PT ;  /* 0x7fffff1c0c00780c */ /* 0x000fe40003f26070 */
[----:B------:R-:W-:Y:S01]  /*66f0*/  PRMT R12, RZ, 0x7610, R12 ;  /* 0x00007610ff0c7816 */ /* 0x000fe2000000000c */
[----:B--2---:R0:W-:Y:S02]  /*6700*/  STL [R1+0x90], R86 ;  /* 0x0000905601007387 */ /* 0x0041e40000100800 */
[----:B0-----:R-:W-:-:S05]  /*6710*/  LEA.HI.X.SX32 R86, R10, R2, 0x1, P6 ;  /* 0x000000020a567211 */ /* 0x001fca00030f0eff */
[----:B------:R-:W-:-:S05]  /*6720*/  @!P4 IMAD.MOV.U32 R9, RZ, RZ, R86 ;  /* 0x000000ffff09c224 */ /* 0x000fca00078e0056 */
[----:B------:R0:W2:Y:S04]  /*6730*/  @!P4 LDG.E.U8 R73, desc[UR18][R8.64] ;  /* 0x000000120849c981 */ /* 0x0000a8000c1e1100 */
[----:B------:R-:W-:Y:S01]  /*6740*/  STL [R1+0x514], R86 ;  /* 0x0005145601007387 */ /* 0x000fe20000100800 */
[----:B0-----:R-:W-:-:S05]  /*6750*/  VIADD R8, R14, 0xffffff93 ;  /* 0xffffff930e087836 */ /* 0x001fca0000000000 */
[----:B------:R-:W-:Y:S01]  /*6760*/  ISETP.GE.U32.AND P4, PT, R8, 0x7fffff14, PT ;  /* 0x7fffff140800780c */ /* 0x000fe20003f86070 */
[----:B----4-:R0:W-:Y:S02]  /*6770*/  STL [R1+0x8c], R82 ;  /* 0x00008c5201007387 */ /* 0x0101e40000100800 */
[----:B0-----:R-:W-:-:S04]  /*6780*/  IADD3 R82, P6, PT, R11, R0, RZ ;  /* 0x000000000b527210 */ /* 0x001fc80007fde0ff */
[----:B------:R-:W-:Y:S01]  /*6790*/  LEA.HI.X.SX32 R84, R11, R2, 0x1, P6 ;  /* 0x000000020b547211 */ /* 0x000fe200030f0eff */
[----:B------:R-:W-:-:S04]  /*67a0*/  @!P0 IMAD.MOV.U32 R8, RZ, RZ, R82 ;  /* 0x000000ffff088224 */ /* 0x000fc800078e0052 */
[----:B------:R-:W-:-:S05]  /*67b0*/  @!P0 IMAD.MOV.U32 R9, RZ, RZ, R84 ;  /* 0x000000ffff098224 */ /* 0x000fca00078e0054 */
[----:B------:R0:W4:Y:S01]  /*67c0*/  @!P0 LDG.E.U8 R12, desc[UR18][R8.64] ;  /* 0x00000012080c8981 */ /* 0x000122000c1e1100 */
[----:B------:R-:W-:-:S03]  /*67d0*/  IMAD R10, R4, 0x54, RZ ;  /* 0x00000054040a7824 */ /* 0x000fc600078e02ff */
[----:B------:R-:W-:Y:S04]  /*67e0*/  STL [R1+0x550], R82 ;  /* 0x0005505201007387 */ /* 0x000fe80000100800 */
[----:B------:R-:W-:Y:S01]  /*67f0*/  STL [R1+0x54c], R84 ;  /* 0x00054c5401007387 */ /* 0x000fe20000100800 */
[----:B------:R-:W-:-:S05]  /*6800*/  VIADD R11, R14, 0xffffff8b ;  /* 0xffffff8b0e0b7836 */ /* 0x000fca0000000000 */
[----:B------:R-:W-:Y:S01]  /*6810*/  ISETP.GE.U32.AND P0, PT, R11, 0x7fffff0c, PT ;  /* 0x7fffff0c0b00780c */ /* 0x000fe20003f06070 */
[----:B------:R-:W-:Y:S01]  /*6820*/  IMAD R11, R4, 0x5c, RZ ;  /* 0x0000005c040b7824 */ /* 0x000fe200078e02ff */
[----:B--2---:R1:W-:Y:S02]  /*6830*/  STL [R1+0x84], R73 ;  /* 0x0000844901007387 */ /* 0x0043e40000100800 */
[----:B-1----:R-:W-:-:S04]  /*6840*/  IADD3 R73, P6, PT, R10, R0, RZ ;  /* 0x000000000a497210 */ /* 0x002fc80007fde0ff */
[----:B------:R-:W-:Y:S01]  /*6850*/  LEA.HI.X.SX32 R84, R10, R2, 0x1, P6 ;  /* 0x000000020a547211 */ /* 0x000fe200030f0eff */
[----:B0-----:R-:W-:-:S04]  /*6860*/  @!P2 IMAD.MOV.U32 R8, RZ, RZ, R73 ;  /* 0x000000ffff08a224 */ /* 0x001fc800078e0049 */
[----:B------:R-:W-:-:S05]  /*6870*/  @!P2 IMAD.MOV.U32 R9, RZ, RZ, R84 ;  /* 0x000000ffff09a224 */ /* 0x000fca00078e0054 */
[----:B------:R0:W2:Y:S01]  /*6880*/  @!P2 LDG.E.U8 R72, desc[UR18][R8.64] ;  /* 0x000000120848a981 */ /* 0x0000a2000c1e1100 */
[----:B------:R-:W-:-:S03]  /*6890*/  IADD3 R82, P6, PT, R11, R0, RZ ;  /* 0x000000000b527210 */ /* 0x000fc60007fde0ff */
[----:B------:R-:W-:Y:S02]  /*68a0*/  STL [R1+0x588], R73 ;  /* 0x0005884901007387 */ /* 0x000fe40000100800 */
[----:B0-----:R-:W-:Y:S02]  /*68b0*/  @!P5 IMAD.MOV.U32 R8, RZ, RZ, R82 ;  /* 0x000000ffff08d224 */ /* 0x001fe400078e0052 */
[----:B----4-:R-:W-:Y:S04]  /*68c0*/  STL [R1+0x80], R12 ;  /* 0x0000800c01007387 */ /* 0x010fe80000100800 */
[----:B------:R0:W-:Y:S02]  /*68d0*/  STL [R1+0x584], R84 ;  /* 0x0005845401007387 */ /* 0x0001e40000100800 */
[----:B0-----:R-:W-:-:S05]  /*68e0*/  LEA.HI.X.SX32 R84, R11, R2, 0x1, P6 ;  /* 0x000000020b547211 */ /* 0x001fca00030f0eff */
[----:B------:R-:W-:-:S05]  /*68f0*/  @!P5 IMAD.MOV.U32 R9, RZ, RZ, R84 ;  /* 0x000000ffff09d224 */ /* 0x000fca00078e0054 */
[----:B------:R0:W4:Y:S01]  /*6900*/  @!P5 LDG.E.U8 R23, desc[UR18][R8.64] ;  /* 0x000000120817d981 */ /* 0x000122000c1e1100 */
[----:B------:R-:W-:-:S03]  /*6910*/  IMAD R10, R4, 0x64, RZ ;  /* 0x00000064040a7824 */ /* 0x000fc600078e02ff */
[----:B------:R-:W-:Y:S01]  /*6920*/  STL [R1+0x5c0], R82 ;  /* 0x0005c05201007387 */ /* 0x000fe20000100800 */
[----:B------:R-:W-:Y:S02]  /*6930*/  IMAD R11, R4, 0x6c, RZ ;  /* 0x0000006c040b7824 */ /* 0x000fe400078e02ff */
[----:B------:R-:W-:-:S05]  /*6940*/  VIADD R12, R14, 0xffffff83 ;  /* 0xffffff830e0c7836 */ /* 0x000fca0000000000 */
[----:B------:R-:W-:Y:S01]  /*6950*/  ISETP.GE.U32.AND P2, PT, R12, 0x7fffff04, PT ;  /* 0x7fffff040c00780c */ /* 0x000fe20003f46070 */
[----:B------:R-:W-:-:S05]  /*6960*/  VIADD R12, R14, 0xfffffffa ;  /* 0xfffffffa0e0c7836 */ /* 0x000fca0000000000 */
[----:B------:R-:W-:Y:S02]  /*6970*/  ISETP.GE.U32.AND P5, PT, R12, 0x7fffff7b, PT ;  /* 0x7fffff7b0c00780c */ /* 0x000fe40003fa6070 */
[----:B------:R-:W-:Y:S01]  /*6980*/  PRMT R12, RZ, 0x7610, R12 ;  /* 0x00007610ff0c7816 */ /* 0x000fe2000000000c */
[----:B--2---:R1:W-:Y:S02]  /*6990*/  STL [R1+0x7c], R72 ;  /* 0x00007c4801007387 */ /* 0x0043e40000100800 */
[----:B-1----:R-:W-:-:S04]  /*69a0*/  IADD3 R72, P6, PT, R10, R0, RZ ;  /* 0x000000000a487210 */ /* 0x002fc80007fde0ff */
[----:B------:R-:W-:Y:S01]  /*69b0*/  LEA.HI.X.SX32 R73, R10, R2, 0x1, P6 ;  /* 0x000000020a497211 */ /* 0x000fe200030f0eff */
[----:B0-----:R-:W-:-:S04]  /*69c0*/  @!P1 IMAD.MOV.U32 R8, RZ, RZ, R72 ;  /* 0x000000ffff089224 */ /* 0x001fc800078e0048 */
[----:B------:R-:W-:-:S05]  /*69d0*/  @!P1 IMAD.MOV.U32 R9, RZ, RZ, R73 ;  /* 0x000000ffff099224 */ /* 0x000fca00078e0049 */
[----:B------:R0:W2:Y:S04]  /*69e0*/  @!P1 LDG.E.U8 R22, desc[UR18][R8.64] ;  /* 0x0000001208169981 */ /* 0x0000a8000c1e1100 */
[----:B------:R-:W-:Y:S04]  /*69f0*/  STL [R1+0x5bc], R84 ;  /* 0x0005bc5401007387 */ /* 0x000fe80000100800 */
[----:B------:R-:W-:Y:S04]  /*6a00*/  STL [R1+0x5f8], R72 ;  /* 0x0005f84801007387 */ /* 0x000fe80000100800 */
[----:B------:R-:W-:Y:S01]  /*6a10*/  STL [R1+0x5f4], R73 ;  /* 0x0005f44901007387 */ /* 0x000fe20000100800 */
[----:B0-----:R-:W-:-:S03]  /*6a20*/  VIADD R8, R14, 0xfffffff2 ;  /* 0xfffffff20e087836 */ /* 0x001fc60000000000 */
[----:B----4-:R0:W-:Y:S02]  /*6a30*/  STL [R1+0x70], R23 ;  /* 0x0000701701007387 */ /* 0x0101e40000100800 */
[----:B------:R-:W-:Y:S02]  /*6a40*/  ISETP.GE.U32.AND P1, PT, R8, 0x7fffff73, PT ;  /* 0x7fffff730800780c */ /* 0x000fe40003f26070 */
        /* <DEDUP_REMOVED lines=50> */
[----:B------:R-:W-:Y:S02]  /*6d70*/  IMAD R10, R4, 0x15, RZ ;  /* 0x00000015040a7824 */ /* 0x000fe400078e02ff */
[----:B------:R-:W-:Y:S01]  /*6d80*/  VIADD R11, R14, 0xffffffca ;  /* 0xffffffca0e0b7836 */ /* 0x000fe20000000000 */
[----:B------:R-:W-:Y:S04]  /*6d90*/  STL [R1+0xd0], R20 ;  /* 0x0000d01401007387 */ /* 0x000fe80000100800 */
[----:B------:R-:W-:Y:S01]  /*6da0*/  STL [R1+0xcc], R21 ;  /* 0x0000cc1501007387 */ /* 0x000fe20000100800 */
[----:B------:R-:W-:Y:S01]  /*6db0*/  ISETP.GE.U32.AND P1, PT, R11, 0x7fffff4b, PT ;  /* 0x7fffff4b0b00780c */ /* 0x000fe20003f26070 */
[----:B------:R-:W-:Y:S01]  /*6dc0*/  IMAD R11, R4, 0x1d, RZ ;  /* 0x0000001d040b7824 */ /* 0x000fe200078e02ff */
[----:B------:R-:W-:Y:S01]  /*6dd0*/  PRMT R5, RZ, 0x7610, R5 ;  /* 0x00007610ff057816 */ /* 0x000fe20000000005 */
[----:B--2---:R1:W-:Y:S02]  /*6de0*/  STL [R1+0x54], R19 ;  /* 0x0000541301007387 */ /* 0x0043e40000100800 */
[----:B-1----:R-:W-:-:S04]  /*6df0*/  IADD3 R19, P6, PT, R10, R0, RZ ;  /* 0x000000000a137210 */ /* 0x002fc80007fde0ff */
[----:B------:R-:W-:Y:S02]  /*6e00*/  LEA.HI.X.SX32 R20, R10, R2, 0x1, P6 ;  /* 0x000000020a147211 */ /* 0x000fe400030f0eff */
[C---:B------:R-:W-:Y:S01]  /*6e10*/  IADD3 R21, P6, PT, R11.reuse, R0, RZ ;  /* 0x000000000b157210 */ /* 0x040fe20007fde0ff */
[----:B0-----:R-:W-:Y:S02]  /*6e20*/  @!P4 IMAD.MOV.U32 R8, RZ, RZ, R19 ;  /* 0x000000ffff08c224 */ /* 0x001fe400078e0013 */
[----:B------:R-:W-:Y:S01]  /*6e30*/  @!P4 IMAD.MOV.U32 R9, RZ, RZ, R20 ;  /* 0x000000ffff09c224 */ /* 0x000fe200078e0014 */
[----:B------:R-:W-:-:S04]  /*6e40*/  LEA.HI.X.SX32 R22, R11, R2, 0x1, P6 ;  /* 0x000000020b167211 */ /* 0x000fc800030f0eff */
[----:B------:R0:W2:Y:S01]  /*6e50*/  @!P4 LDG.E.U8 R5, desc[UR18][R8.64] ;  /* 0x000000120805c981 */ /* 0x0000a2000c1e1100 */
[----:B------:R-:W-:Y:S02]  /*6e60*/  IMAD R10, R4, 0x25, RZ ;  /* 0x00000025040a7824 */ /* 0x000fe400078e02ff */
[----:B0-----:R-:W-:Y:S02]  /*6e70*/  @!P0 IMAD.MOV.U32 R8, RZ, RZ, R21 ;  /* 0x000000ffff088224 */ /* 0x001fe400078e0015 */
[----:B------:R-:W-:-:S05]  /*6e80*/  @!P0 IMAD.MOV.U32 R9, RZ, RZ, R22 ;  /* 0x000000ffff098224 */ /* 0x000fca00078e0016 */
[----:B------:R0:W3:Y:S04]  /*6e90*/  @!P0 LDG.E.U8 R18, desc[UR18][R8.64] ;  /* 0x0000001208128981 */ /* 0x0000e8000c1e1100 */
[----:B------:R1:W-:Y:S04]  /*6ea0*/  STL [R1+0x140], R19 ;  /* 0x0001401301007387 */ /* 0x0003e80000100800 */
[----:B----4-:R-:W-:Y:S01]  /*6eb0*/  STL [R1+0x4c], R12 ;  /* 0x00004c0c01007387 */ /* 0x010fe20000100800 */
[----:B-1----:R-:W-:-:S03]  /*6ec0*/  IADD3 R19, P6, PT, R10, R0, RZ ;  /* 0x000000000a137210 */ /* 0x002fc60007fde0ff */
[----:B------:R1:W-:Y:S02]  /*6ed0*/  STL [R1+0x13c], R20 ;  /* 0x00013c1401007387 */ /* 0x0003e40000100800 */
[----:B0-----:R-:W-:Y:S01]  /*6ee0*/  @!P2 IMAD.MOV.U32 R8, RZ, RZ, R19 ;  /* 0x000000ffff08a224 */ /* 0x001fe200078e0013 */
[----:B-1----:R-:W-:-:S05]  /*6ef0*/  LEA.HI.X.SX32 R20, R10, R2, 0x1, P6 ;  /* 0x000000020a147211 */ /* 0x002fca00030f0eff */
[----:B------:R-:W-:-:S05]  /*6f00*/  @!P2 IMAD.MOV.U32 R9, RZ, RZ, R20 ;  /* 0x000000ffff09a224 */ /* 0x000fca00078e0014 */
[----:B------:R0:W4:Y:S01]  /*6f10*/  @!P2 LDG.E.U8 R17, desc[UR18][R8.64] ;  /* 0x000000120811a981 */ /* 0x000122000c1e1100 */
[----:B------:R-:W-:Y:S02]  /*6f20*/  IMAD R11, R4, 0x2d, RZ ;  /* 0x0000002d040b7824 */ /* 0x000fe400078e02ff */
[----:B------:R-:W-:-:S05]  /*6f30*/  VIADD R12, R14, 0xffffffc2 ;  /* 0xffffffc20e0c7836 */ /* 0x000fca0000000000 */
[----:B------:R-:W-:Y:S01]  /*6f40*/  ISETP.GE.U32.AND P4, PT, R12, 0x7fffff43, PT ;  /* 0x7fffff430c00780c */ /* 0x000fe20003f86070 */
[C---:B------:R-:W-:Y:S02]  /*6f50*/  VIADD R12, R14.reuse, 0xffffffba ;  /* 0xffffffba0e0c7836 */ /* 0x040fe40000000000 */
[----:B0-----:R-:W-:-:S03]  /*6f60*/  VIADD R8, R14, 0xffffffb2 ;  /* 0xffffffb20e087836 */ /* 0x001fc60000000000 */
[----:B------:R-:W-:Y:S02]  /*6f70*/  ISETP.GE.U32.AND P0, PT, R12, 0x7fffff3b, PT ;  /* 0x7fffff3b0c00780c */ /* 0x000fe40003f06070 */
[----:B------:R-:W-:Y:S02]  /*6f80*/  PRMT R12, RZ, 0x7610, R12 ;  /* 0x00007610ff0c7816 */ /* 0x000fe4000000000c */
[----:B------:R-:W-:Y:S01]  /*6f90*/  ISETP.GE.U32.AND P2, PT, R8, 0x7fffff33, PT ;  /* 0x7fffff330800780c */ /* 0x000fe20003f46070 */
[----:B------:R-:W-:Y:S01]  /*6fa0*/  IMAD R10, R4, 0x35, RZ ;  /* 0x00000035040a7824 */ /* 0x000fe200078e02ff */
[----:B--2---:R-:W-:Y:S04]  /*6fb0*/  STL [R1+0x88c], R5 ;  /* 0x00088c0501007387 */ /* 0x004fe80000100800 */
[----:B------:R-:W-:Y:S04]  /*6fc0*/  STL [R1+0x400], R21 ;  /* 0x0004001501007387 */ /* 0x000fe80000100800 */
[----:B------:R-:W-:Y:S04]  /*6fd0*/  STL [R1+0x3fc], R22 ;  /* 0x0003fc1601007387 */ /* 0x000fe80000100800 */
[----:B------:R-:W-:Y:S04]  /*6fe0*/  STL [R1+0x438], R19 ;  /* 0x0004381301007387 */ /* 0x000fe80000100800 */
[----:B------:R-:W-:Y:S04]  /*6ff0*/  STL [R1+0x434], R20 ;  /* 0x0004341401007387 */ /* 0x000fe80000100800 */
[----:B---3--:R0:W-:Y:S02]  /*7000*/  STL [R1+0x40], R18 ;  /* 0x0000401201007387 */ /* 0x0081e40000100800 */
[----:B0-----:R-:W-:-:S04]  /*7010*/  IADD3 R18, P6, PT, R11, R0, RZ ;  /* 0x000000000b127210 */ /* 0x001fc80007fde0ff */
[----:B------:R-:W-:Y:S01]  /*7020*/  LEA.HI.X.SX32 R19, R11, R2, 0x1, P6 ;  /* 0x000000020b137211 */ /* 0x000fe200030f0eff */
[----:B------:R-:W-:-:S04]  /*7030*/  @!P5 IMAD.MOV.U32 R8, RZ, RZ, R18 ;  /* 0x000000ffff08d224 */ /* 0x000fc800078e0012 */
[----:B------:R-:W-:Y:S01]  /*7040*/  @!P5 IMAD.MOV.U32 R9, RZ, RZ, R19 ;  /* 0x000000ffff09d224 */ /* 0x000fe200078e0013 */
[----:B------:R-:W-:Y:S04]  /*7050*/  STL [R1+0x470], R18 ;  /* 0x0004701201007387 */ /* 0x000fe80000100800 */
[----:B------:R0:W2:Y:S04]  /*7060*/  @!P5 LDG.E.U8 R12, desc[UR18][R8.64] ;  /* 0x00000012080cd981 */ /* 0x0000a8000c1e1100 */
[----:B------:R-:W-:Y:S04]  /*7070*/  STL [R1+0x46c], R19 ;  /* 0x00046c1301007387 */ /* 0x000fe80000100800 */
[----:B----4-:R1:W-:Y:S02]  /*7080*/  STL [R1+0x34], R17 ;  /* 0x0000341101007387 */ /* 0x0103e40000100800 */
[----:B-1----:R-:W-:-:S04]  /*7090*/  IADD3 R17, P6, PT, R10, R0, RZ ;  /* 0x000000000a117210 */ /* 0x002fc80007fde0ff */
[----:B------:R-:W-:Y:S01]  /*70a0*/  LEA.HI.X.SX32 R19, R10, R2, 0x1, P6 ;  /* 0x000000020a137211 */ /* 0x000fe200030f0eff */
[----:B0-----:R-:W-:-:S04]  /*70b0*/  @!P1 IMAD.MOV.U32 R8, RZ, RZ, R17 ;  /* 0x000000ffff089224 */ /* 0x001fc800078e0011 */
[----:B------:R-:W-:-:S05]  /*70c0*/  @!P1 IMAD.MOV.U32 R9, RZ, RZ, R19 ;  /* 0x000000ffff099224 */ /* 0x000fca00078e0013 */
[----:B------:R0:W3:Y:S01]  /*70d0*/  @!P1 LDG.E.U8 R16, desc[UR18][R8.64] ;  /* 0x0000001208109981 */ /* 0x0000e2000c1e1100 */
[----:B------:R-:W-:-:S05]  /*70e0*/  VIADD R11, R14, 0xffffffaa ;  /* 0xffffffaa0e0b7836 */ /* 0x000fca0000000000 */
[----:B------:R-:W-:Y:S01]  /*70f0*/  ISETP.GE.U32.AND P5, PT, R11, 0x7fffff2b, PT ;  /* 0x7fffff2b0b00780c */ /* 0x000fe20003fa6070 */
[----:B------:R-:W-:Y:S01]  /*7100*/  IMAD R11, R4, 0x3d, RZ ;  /* 0x0000003d040b7824 */ /* 0x000fe200078e02ff */
[----:B------:R-:W-:Y:S04]  /*7110*/  STL [R1+0x4b0], R17 ;  /* 0x0004b01101007387 */ /* 0x000fe80000100800 */
[----:B------:R-:W-:-:S05]  /*7120*/  IADD3 R18, P6, PT, R11, R0, RZ ;  /* 0x000000000b127210 */ /* 0x000fca0007fde0ff */
[----:B0-----:R-:W-:Y:S02]  /*7130*/  @!P4 IMAD.MOV.U32 R8, RZ, RZ, R18 ;  /* 0x000000ffff08c224 */ /* 0x001fe400078e0012 */
[----:B------:R-:W-:Y:S01]  /*7140*/  IMAD R10, R4, 0x45, RZ ;  /* 0x00000045040a7824 */ /* 0x000fe200078e02ff */
[----:B--2---:R-:W-:Y:S04]  /*7150*/  STL [R1+0x2c], R12 ;  /* 0x00002c0c01007387 */ /* 0x004fe80000100800 */
[----:B------:R0:W-:Y:S02]  /*7160*/  STL [R1+0x4ac], R19 ;  /* 0x0004ac1301007387 */ /* 0x0001e40000100800 */
[----:B0-----:R-:W-:-:S05]  /*7170*/  LEA.HI.X.SX32 R19, R11, R2, 0x1, P6 ;  /* 0x000000020b137211 */ /* 0x001fca00030f0eff */
[----:B------:R-:W-:-:S05]  /*7180*/  @!P4 IMAD.MOV.U32 R9, RZ, RZ, R19 ;  /* 0x000000ffff09c224 */ /* 0x000fca00078e0013 */
[----:B------:R0:W2:Y:S04]  /*7190*/  @!P4 LDG.E.U8 R15, desc[UR18][R8.64] ;  /* 0x00000012080fc981 */ /* 0x0000a8000c1e1100 */
[----:B------:R-:W-:Y:S04]  /*71a0*/  STL [R1+0x4e8], R18 ;  /* 0x0004e81201007387 */ /* 0x000fe80000100800 */
[----:B---3--:R1:W-:Y:S02]  /*71b0*/  STL [R1+0x28], R16 ;  /* 0x0000281001007387 */ /* 0x0083e40000100800 */
[----:B-1----:R-:W-:-:S04]  /*71c0*/  IADD3 R16, P6, PT, R10, R0, RZ ;  /* 0x000000000a107210 */ /* 0x002fc80007fde0ff */
[----:B------:R-:W-:Y:S01]  /*71d0*/  LEA.HI.X.SX32 R17, R10, R2, 0x1, P6 ;  /* 0x000000020a117211 */ /* 0x000fe200030f0eff */
[----:B0-----:R-:W-:-:S04]  /*71e0*/  @!P0 IMAD.MOV.U32 R8, RZ, RZ, R16 ;  /* 0x000000ffff088224 */ /* 0x001fc800078e0010 */
[----:B------:R-:W-:-:S05]  /*71f0*/  @!P0 IMAD.MOV.U32 R9, RZ, RZ, R17 ;  /* 0x000000ffff098224 */ /* 0x000fca00078e0011 */
[----:B------:R0:W3:Y:S01]  /*7200*/  @!P0 LDG.E.U8 R13, desc[UR18][R8.64] ;  /* 0x00000012080d8981 */ /* 0x0000e2000c1e1100 */
[----:B------:R-:W-:Y:S02]  /*7210*/  IMAD R11, R4, 0x4d, RZ ;  /* 0x0000004d040b7824 */ /* 0x000fe400078e02ff */
[----:B------:R-:W-:Y:S01]  /*7220*/  VIADD R12, R14, 0xffffffa2 ;  /* 0xffffffa20e0c7836 */ /* 0x000fe20000000000 */
[----:B------:R-:W-:Y:S04]  /*7230*/  STL [R1+0x4e4], R19 ;  /* 0x0004e41301007387 */ /* 0x000fe80000100800 */
[----:B------:R-:W-:Y:S01]  /*7240*/  STL [R1+0x520], R16 ;  /* 0x0005201001007387 */ /* 0x000fe20000100800 */
[----:B------:R-:W-:-:S03]  /*7250*/  ISETP.GE.U32.AND P1, PT, R12, 0x7fffff23, PT ;  /* 0x7fffff230c00780c */ /* 0x000fc60003f26070 */
[----:B------:R-:W-:Y:S01]  /*7260*/  STL [R1+0x51c], R17 ;  /* 0x00051c1101007387 */ /* 0x000fe20000100800 */
[C---:B------:R-:W-:Y:S02]  /*7270*/  VIADD R12, R14.reuse, 0xffffff9a ;  /* 0xffffff9a0e0c7836 */ /* 0x040fe40000000000 */
[----:B0-----:R-:W-:-:S03]  /*7280*/  VIADD R8, R14, 0xffffff92 ;  /* 0xffffff920e087836 */ /* 0x001fc60000000000 */
[----:B------:R-:W-:Y:S02]  /*7290*/  ISETP.GE.U32.AND P4, PT, R12, 0x7fffff1b, PT ;  /* 0x7fffff1b0c00780c */ /* 0x000fe40003f86070 */
[----:B------:R-:W-:Y:S02]  /*72a0*/  PRMT R12, RZ, 0x7610, R12 ;  /* 0x00007610ff0c7816 */ /* 0x000fe4000000000c */
[----:B------:R-:W-:Y:S01]  /*72b0*/  ISETP.GE.U32.AND P0, PT, R8, 0x7fffff13, PT ;  /* 0x7fffff130800780c */ /* 0x000fe20003f06070 */
[----:B------:R-:W-:Y:S01]  /*72c0*/  IMAD R10, R4, 0x55, RZ ;  /* 0x00000055040a7824 */ /* 0x000fe200078e02ff */
[----:B------:R-:W-:Y:S01]  /*72d0*/  PRMT R5, RZ, 0x7610, R5 ;  /* 0x00007610ff057816 */ /* 0x000fe20000000005 */
[----:B--2---:R0:W-:Y:S02]  /*72e0*/  STL [R1+0x20], R15 ;  /* 0x0000200f01007387 */ /* 0x0041e40000100800 */
[----:B0-----:R-:W-:-:S04]  /*72f0*/  IADD3 R15, P6, PT, R11, R0, RZ ;  /* 0x000000000b0f7210 */ /* 0x001fc80007fde0ff */
[----:B------:R-:W-:Y:S01]  /*7300*/  LEA.HI.X.SX32 R16, R11, R2, 0x1, P6 ;  /* 0x000000020b107211 */ /* 0x000fe200030f0eff */
[----:B------:R-:W-:-:S04]  /*7310*/  @!P2 IMAD.MOV.U32 R8, RZ, RZ, R15 ;  /* 0x000000ffff08a224 */ /* 0x000fc800078e000f */
[----:B------:R-:W-:-:S05]  /*7320*/  @!P2 IMAD.MOV.U32 R9, RZ, RZ, R16 ;  /* 0x000000ffff09a224 */ /* 0x000fca00078e0010 */
[----:B------:R0:W2:Y:S04]  /*7330*/  @!P2 LDG.E.U8 R12, desc[UR18][R8.64] ;  /* 0x00000012080ca981 */ /* 0x0000a8000c1e1100 */
[----:B------:R-:W-:Y:S04]  /*7340*/  STL [R1+0x558], R15 ;  /* 0x0005580f01007387 */ /* 0x000fe80000100800 */
[----:B------:R-:W-:Y:S04]  /*7350*/  STL [R1+0x554], R16 ;  /* 0x0005541001007387 */ /* 0x000fe80000100800 */
[----:B---3--:R1:W-:Y:S02]  /*7360*/  STL [R1+0x18], R13 ;  /* 0x0000180d01007387 */ /* 0x0083e40000100800 */
        /* <DEDUP_REMOVED lines=9> */
[----:B------:R-:W-:Y:S02]  /*7400*/  IADD3 R15, P6, PT, R11, R0, RZ ;  /* 0x000000000b0f7210 */ /* 0x000fe40007fde0ff */
[----:B------:R-:W-:-:S03]  /*7410*/  PRMT R3, RZ, 0x7610, R3 ;  /* 0x00007610ff037816 */ /* 0x000fc60000000003 */
        /* <DEDUP_REMOVED lines=14> */
[----:B------:R-:W-:Y:S02]  /*7500*/  VIADD R12, R14, 0xffffff82 ;  /* 0xffffff820e0c7836 */ /* 0x000fe40000000000 */
[----:B------:R-:W-:Y:S01]  /*7510*/  IMAD R11, R4, 0x6d, RZ ;  /* 0x0000006d040b7824 */ /* 0x000fe200078e02ff */
[----:B------:R-:W-:Y:S02]  /*7520*/  STL [R1+0x5c4], R16 ;  /* 0x0005c41001007387 */ /* 0x000fe40000100800 */
[----:B------:R-:W-:Y:S01]  /*7530*/  ISETP.GE.U32.AND P5, PT, R12, 0x7fffff03, PT ;  /* 0x7fffff030c00780c */ /* 0x000fe20003fa6070 */
[----:B------:R-:W-:Y:S01]  /*7540*/  VIADD R12, R14, 0xfffffff9 ;  /* 0xfffffff90e0c7836 */ /* 0x000fe20000000000 */
[----:B------:R-:W-:Y:S04]  /*7550*/  STL [R1+0x600], R5 ;  /* 0x0006000501007387 */ /* 0x000fe80000100800 */
[----:B------:R-:W-:Y:S01]  /*7560*/  STL [R1+0x5fc], R13 ;  /* 0x0005fc0d01007387 */ /* 0x000fe20000100800 */
[----:B------:R-:W-:Y:S01]  /*7570*/  ISETP.GE.U32.AND P1, PT, R12, 0x7fffff7a, PT ;  /* 0x7fffff7a0c00780c */ /* 0x000fe20003f26070 */
[----:B0-----:R-:W-:-:S02]  /*7580*/  VIADD R8, R14, 0xfffffff1 ;  /* 0xfffffff10e087836 */ /* 0x001fc40000000000 */
[----:B------:R-:W-:-:S03]  /*7590*/  IMAD R10, R4, 0x75, RZ ;  /* 0x00000075040a7824 */ /* 0x000fc600078e02ff */
[----:B------:R-:W-:Y:S02]  /*75a0*/  ISETP.GE.U32.AND P4, PT, R8, 0x7fffff72, PT ;  /* 0x7fffff720800780c */ /* 0x000fe40003f86070 */
[----:B------:R-:W-:Y:S02]  /*75b0*/  PRMT R91, RZ, 0x7610, R91 ;  /* 0x00007610ff5b7816 */ /* 0x000fe4000000005b */
[----:B------:R-:W-:Y:S01]  /*75c0*/  PRMT R89, RZ, 0x7610, R89 ;  /* 0x00007610ff597816 */ /* 0x000fe20000000059 */
[----:B--2---:R0:W-:Y:S02]  /*75d0*/  STL [R1+0x4], R3 ;  /* 0x0000040301007387 */ /* 0x0041e40000100800 */
[----:B0-----:R-:W-:-:S04]  /*75e0*/  IADD3 R3, P6, PT, R11, R0, RZ ;  /* 0x000000000b037210 */ /* 0x001fc80007fde0ff */
[----:B------:R-:W-:Y:S01]  /*75f0*/  LEA.HI.X.SX32 R12, R11, R2, 0x1, P6 ;  /* 0x000000020b0c7211 */ /* 0x000fe200030f0eff */
[----:B------:R-:W-:Y:S01]  /*7600*/  @!P0 IMAD.MOV.U32 R8, RZ, RZ, R3 ;  /* 0x000000ffff088224 */ /* 0x000fe200078e0003 */
[----:B------:R-:W-:-:S03]  /*7610*/  IADD3 R5, P6, PT, R10, R0, RZ ;  /* 0x000000000a057210 */ /* 0x000fc60007fde0ff */
[----:B------:R-:W-:Y:S01]  /*7620*/  @!P0 IMAD.MOV.U32 R9, RZ, RZ, R12 ;  /* 0x000000ffff098224 */ /* 0x000fe200078e000c */
[----:B------:R-:W-:Y:S01]  /*7630*/  LEA.HI.X.SX32 R13, R10, R2, 0x1, P6 ;  /* 0x000000020a0d7211 */ /* 0x000fe200030f0eff */
[----:B------:R-:W-:-:S03]  /*7640*/  VIADD R11, R14, 0xffffffe9 ;  /* 0xffffffe90e0b7836 */ /* 0x000fc60000000000 */
[----:B------:R0:W2:Y:S02]  /*7650*/  @!P0 LDG.E.U8 R92, desc[UR18][R8.64] ;  /* 0x00000012085c8981 */ /* 0x0000a4000c1e1100 */
[----:B------:R-:W-:Y:S01]  /*7660*/  ISETP.GE.U32.AND P0, PT, R11, 0x7fffff6a, PT ;  /* 0x7fffff6a0b00780c */ /* 0x000fe20003f06070 */
[----:B------:R-:W-:Y:S02]  /*7670*/  IMAD R11, R4, 0x7d, RZ ;  /* 0x0000007d040b7824 */ /* 0x000fe400078e02ff */
[----:B0-----:R-:W-:Y:S02]  /*7680*/  @!P2 IMAD.MOV.U32 R8, RZ, RZ, R5 ;  /* 0x000000ffff08a224 */ /* 0x001fe400078e0005 */
[----:B------:R-:W-:Y:S01]  /*7690*/  @!P2 IMAD.MOV.U32 R9, RZ, RZ, R13 ;  /* 0x000000ffff09a224 */ /* 0x000fe200078e000d */
[----:B---3--:R-:W-:Y:S04]  /*76a0*/  STL [R1+0x890], R93 ;  /* 0x0008905d01007387 */ /* 0x008fe80000100800 */
[----:B------:R0:W3:Y:S04]  /*76b0*/  @!P2 LDG.E.U8 R91, desc[UR18][R8.64] ;  /* 0x00000012085ba981 */ /* 0x0000e8000c1e1100 */
[----:B------:R1:W-:Y:S02]  /*76c0*/  STL [R1+0x630], R3 ;  /* 0x0006300301007387 */ /* 0x0003e40000100800 */
[----:B-1----:R-:W-:-:S04]  /*76d0*/  IADD3 R3, P6, PT, R11, R0, RZ ;  /* 0x000000000b037210 */ /* 0x002fc80007fde0ff */
[----:B------:R-:W-:Y:S01]  /*76e0*/  LEA.HI.X.SX32 R15, R11, R2, 0x1, P6 ;  /* 0x000000020b0f7211 */ /* 0x000fe200030f0eff */
[----:B0-----:R-:W-:-:S04]  /*76f0*/  @!P5 IMAD.MOV.U32 R8, RZ, RZ, R3 ;  /* 0x000000ffff08d224 */ /* 0x001fc800078e0003 */
[----:B------:R-:W-:-:S05]  /*7700*/  @!P5 IMAD.MOV.U32 R9, RZ, RZ, R15 ;  /* 0x000000ffff09d224 */ /* 0x000fca00078e000f */
[----:B------:R0:W4:Y:S01]  /*7710*/  @!P5 LDG.E.U8 R89, desc[UR18][R8.64] ;  /* 0x000000120859d981 */ /* 0x000122000c1e1100 */
[----:B------:R-:W-:-:S03]  /*7720*/  IMAD R10, R4, 0x6, RZ ;  /* 0x00000006040a7824 */ /* 0x000fc600078e02ff */
[----:B------:R1:W-:Y:S01]  /*7730*/  STL [R1+0x62c], R12 ;  /* 0x00062c0c01007387 */ /* 0x0003e20000100800 */
[----:B------:R-:W-:Y:S01]  /*7740*/  IMAD R11, R4, 0xe, RZ ;  /* 0x0000000e040b7824 */ /* 0x000fe200078e02ff */
[----:B------:R-:W-:Y:S01]  /*7750*/  PRMT R90, RZ, 0x7610, R90 ;  /* 0x00007610ff5a7816 */ /* 0x000fe2000000005a */
[----:B-1----:R-:W-:-:S05]  /*7760*/  VIADD R12, R14, 0xffffffe1 ;  /* 0xffffffe10e0c7836 */ /* 0x002fca0000000000 */
[----:B------:R-:W-:Y:S01]  /*7770*/  ISETP.GE.U32.AND P2, PT, R12, 0x7fffff62, PT ;  /* 0x7fffff620c00780c */ /* 0x000fe20003f46070 */
[----:B------:R-:W-:-:S05]  /*7780*/  VIADD R12, R14, 0xffffffd9 ;  /* 0xffffffd90e0c7836 */ /* 0x000fca0000000000 */
[----:B------:R-:W-:Y:S02]  /*7790*/  ISETP.GE.U32.AND P5, PT, R12, 0x7fffff5a, PT ;  /* 0x7fffff5a0c00780c */ /* 0x000fe40003fa6070 */
[----:B------:R-:W-:Y:S02]  /*77a0*/  PRMT R88, RZ, 0x7610, R88 ;  /* 0x00007610ff587816 */ /* 0x000fe40000000058 */
[----:B------:R-:W-:Y:S01]  /*77b0*/  PRMT R87, RZ, 0x7610, R87 ;  /* 0x00007610ff577816 */ /* 0x000fe20000000057 */
[----:B--2---:R-:W-:Y:S04]  /*77c0*/  STL [R1+0x894], R92 ;  /* 0x0008945c01007387 */ /* 0x004fe80000100800 */
[----:B------:R1:W-:Y:S04]  /*77d0*/  STL [R1+0x660], R5 ;  /* 0x0006600501007387 */ /* 0x0003e80000100800 */
[----:B------:R2:W-:Y:S01]  /*77e0*/  STL [R1+0x65c], R13 ;  /* 0x00065c0d01007387 */ /* 0x0005e20000100800 */
[----:B-1----:R-:W-:-:S04]  /*77f0*/  IADD3 R5, P6, PT, R10, R0, RZ ;  /* 0x000000000a057210 */ /* 0x002fc80007fde0ff */
[----:B--2---:R-:W-:Y:S01]  /*7800*/  LEA.HI.X.SX32 R13, R10, R2, 0x1, P6 ;  /* 0x000000020a0d7211 */ /* 0x004fe200030f0eff */
[----:B0-----:R-:W-:Y:S01]  /*7810*/  @!P1 IMAD.MOV.U32 R8, RZ, RZ, R5 ;  /* 0x000000ffff089224 */ /* 0x001fe200078e0005 */
[----:B---3--:R-:W-:Y:S03]  /*7820*/  STL [R1+0x898], R91 ;  /* 0x0008985b01007387 */ /* 0x008fe60000100800 */
[----:B------:R-:W-:Y:S01]  /*7830*/  @!P1 IMAD.MOV.U32 R9, RZ, RZ, R13 ;  /* 0x000000ffff099224 */ /* 0x000fe200078e000d */
[----:B------:R0:W-:Y:S04]  /*7840*/  STL [R1+0x690], R3 ;  /* 0x0006900301007387 */ /* 0x0001e80000100800 */
[----:B------:R1:W2:Y:S01]  /*7850*/  @!P1 LDG.E.U8 R90, desc[UR18][R8.64] ;  /* 0x00000012085a9981 */ /* 0x0002a2000c1e1100 */
[----:B0-----:R-:W-:Y:S01]  /*7860*/  IADD3 R3, P6, PT, R11, R0, RZ ;  /* 0x000000000b037210 */ /* 0x001fe20007fde0ff */
[----:B-1----:R-:W-:-:S03]  /*7870*/  VIADD R8, R14, 0xffffffd1 ;  /* 0xffffffd10e087836 */ /* 0x002fc60000000000 */
[----:B------:R-:W-:Y:S01]  /*7880*/  LEA.HI.X.SX32 R12, R11, R2, 0x1, P6 ;  /* 0x000000020b0c7211 */ /* 0x000fe200030f0eff */
[----:B------:R-:W-:Y:S01]  /*7890*/  IMAD R10, R4, 0x16, RZ ;  /* 0x00000016040a7824 */ /* 0x000fe200078e02ff */
[----:B------:R-:W-:Y:S01]  /*78a0*/  STL [R1+0x68c], R15 ;  /* 0x00068c0f01007387 */ /* 0x000fe20000100800 */
[----:B------:R-:W-:Y:S01]  /*78b0*/  ISETP.GE.U32.AND P1, PT, R8, 0x7fffff52, PT ;  /* 0x7fffff520800780c */ /* 0x000fe20003f26070 */
[----:B------:R-:W-:Y:S02]  /*78c0*/  @!P4 IMAD.MOV.U32 R8, RZ, RZ, R3 ;  /* 0x000000ffff08c224 */ /* 0x000fe400078e0003 */
[----:B------:R-:W-:Y:S01]  /*78d0*/  @!P4 IMAD.MOV.U32 R9, RZ, RZ, R12 ;  /* 0x000000ffff09c224 */ /* 0x000fe200078e000c */
[----:B------:R0:W-:Y:S04]  /*78e0*/  STL [R1+0x48], R5 ;  /* 0x0000480501007387 */ /* 0x0001e80000100800 */
[----:B----4-:R-:W-:Y:S04]  /*78f0*/  STL [R1+0x89c], R89 ;  /* 0x00089c5901007387 */ /* 0x010fe80000100800 */
[----:B------:R1:W3:Y:S01]  /*7900*/  @!P4 LDG.E.U8 R88, desc[UR18][R8.64] ;  /* 0x000000120858c981 */ /* 0x0002e2000c1e1100 */
[----:B0-----:R-:W-:-:S03]  /*7910*/  IADD3 R5, P6, PT, R10, R0, RZ ;  /* 0x000000000a057210 */ /* 0x001fc60007fde0ff */
[----:B------:R0:W-:Y:S02]  /*7920*/  STL [R1+0x3c], R13 ;  /* 0x00003c0d01007387 */ /* 0x0001e40000100800 */
[----:B0-----:R-:W-:Y:S01]  /*7930*/  LEA.HI.X.SX32 R13, R10, R2, 0x1, P6 ;  /* 0x000000020a0d7211 */ /* 0x001fe200030f0eff */
[----:B-1----:R-:W-:-:S04]  /*7940*/  @!P0 IMAD.MOV.U32 R8, RZ, RZ, R5 ;  /* 0x000000ffff088224 */ /* 0x002fc800078e0005 */
[----:B------:R-:W-:-:S05]  /*7950*/  @!P0 IMAD.MOV.U32 R9, RZ, RZ, R13 ;  /* 0x000000ffff098224 */ /* 0x000fca00078e000d */
[----:B------:R0:W4:Y:S01]  /*7960*/  @!P0 LDG.E.U8 R87, desc[UR18][R8.64] ;  /* 0x0000001208578981 */ /* 0x000122000c1e1100 */
[----:B------:R-:W-:-:S05]  /*7970*/  VIADD R11, R14, 0xffffffc9 ;  /* 0xffffffc90e0b7836 */ /* 0x000fca0000000000 */
[----:B------:R-:W-:Y:S01]  /*7980*/  ISETP.GE.U32.AND P4, PT, R11, 0x7fffff4a, PT ;  /* 0x7fffff4a0b00780c */ /* 0x000fe20003f86070 */
[C---:B------:R-:W-:Y:S02]  /*7990*/  IMAD R11, R4.reuse, 0x1e, RZ ;  /* 0x0000001e040b7824 */ /* 0x040fe400078e02ff */
[----:B------:R-:W-:Y:S01]  /*79a0*/  IMAD R10, R4, 0x26, RZ ;  /* 0x00000026040a7824 */ /* 0x000fe200078e02ff */
[----:B------:R-:W-:Y:S02]  /*79b0*/  PRMT R85, RZ, 0x7610, R85 ;  /* 0x00007610ff557816 */ /* 0x000fe40000000055 */
[----:B------:R-:W-:Y:S02]  /*79c0*/  PRMT R83, RZ, 0x7610, R83 ;  /* 0x00007610ff537816 */ /* 0x000fe40000000053 */
[----:B------:R-:W-:Y:S01]  /*79d0*/  PRMT R81, RZ, 0x7610, R81 ;  /* 0x00007610ff517816 */ /* 0x000fe20000000051 */
[----:B--2---:R-:W-:Y:S04]  /*79e0*/  STL [R1+0x8a0], R90 ;  /* 0x0008a05a01007387 */ /* 0x004fe80000100800 */
[----:B------:R1:W-:Y:S04]  /*79f0*/  STL [R1+0xe8], R3 ;  /* 0x0000e80301007387 */ /* 0x0003e80000100800 */
[----:B------:R2:W-:Y:S01]  /*7a00*/  STL [R1+0xd4], R12 ;  /* 0x0000d40c01007387 */ /* 0x0005e20000100800 */
[----:B-1----:R-:W-:-:S04]  /*7a10*/  IADD3 R3, P6, PT, R11, R0, RZ ;  /* 0x000000000b037210 */ /* 0x002fc80007fde0ff */
[----:B------:R-:W-:Y:S01]  /*7a20*/  LEA.HI.X.SX32 R15, R11, R2, 0x1, P6 ;  /* 0x000000020b0f7211 */ /* 0x000fe200030f0eff */
[----:B0-----:R-:W-:Y:S02]  /*7a30*/  @!P2 IMAD.MOV.U32 R8, RZ, RZ, R3 ;  /* 0x000000ffff08a224 */ /* 0x001fe400078e0003 */
[----:B--2---:R-:W-:Y:S01]  /*7a40*/  VIADD R12, R14, 0xffffffc1 ;  /* 0xffffffc10e0c7836 */ /* 0x004fe20000000000 */
[----:B---3--:R-:W-:Y:S04]  /*7a50*/  STL [R1+0x8a4], R88 ;  /* 0x0008a45801007387 */ /* 0x008fe80000100800 */
[----:B------:R0:W-:Y:S01]  /*7a60*/  STL [R1+0x148], R5 ;  /* 0x0001480501007387 */ /* 0x0001e20000100800 */
[----:B------:R-:W-:-:S03]  /*7a70*/  @!P2 IMAD.MOV.U32 R9, RZ, RZ, R15 ;  /* 0x000000ffff09a224 */ /* 0x000fc600078e000f */
[----:B------:R1:W-:Y:S01]  /*7a80*/  STL [R1+0x144], R13 ;  /* 0x0001440d01007387 */ /* 0x0003e20000100800 */
[----:B------:R-:W-:Y:S01]  /*7a90*/  IMAD R11, R4, 0x2e, RZ ;  /* 0x0000002e040b7824 */ /* 0x000fe200078e02ff */
[----:B------:R-:W-:Y:S02]  /*7aa0*/  ISETP.GE.U32.AND P0, PT, R12, 0x7fffff42, PT ;  /* 0x7fffff420c00780c */ /* 0x000fe40003f06070 */
[----:B------:R2:W3:Y:S01]  /*7ab0*/  @!P2 LDG.E.U8 R85, desc[UR18][R8.64] ;  /* 0x000000120855a981 */ /* 0x0004e2000c1e1100 */
[----:B0-----:R-:W-:-:S04]  /*7ac0*/  IADD3 R5, P6, PT, R10, R0, RZ ;  /* 0x000000000a057210 */ /* 0x001fc80007fde0ff */
[----:B-1----:R-:W-:Y:S01]  /*7ad0*/  LEA.HI.X.SX32 R13, R10, R2, 0x1, P6 ;  /* 0x000000020a0d7211 */ /* 0x002fe200030f0eff */
[----:B------:R-:W-:Y:S02]  /*7ae0*/  VIADD R12, R14, 0xffffffb9 ;  /* 0xffffffb90e0c7836 */ /* 0x000fe40000000000 */
[----:B--2---:R-:W-:Y:S02]  /*7af0*/  @!P5 IMAD.MOV.U32 R8, RZ, RZ, R5 ;  /* 0x000000ffff08d224 */ /* 0x004fe400078e0005 */
[----:B------:R-:W-:Y:S01]  /*7b00*/  @!P5 IMAD.MOV.U32 R9, RZ, RZ, R13 ;  /* 0x000000ffff09d224 */ /* 0x000fe200078e000d */
[----:B----4-:R-:W-:Y:S04]  /*7b10*/  STL [R1+0x8a8], R87 ;  /* 0x0008a85701007387 */ /* 0x010fe80000100800 */
[----:B------:R0:W-:Y:S01]  /*7b20*/  STL [R1+0x408], R3 ;  /* 0x0004080301007387 */ /* 0x0001e20000100800 */
[----:B------:R-:W-:-:S03]  /*7b30*/  ISETP.GE.U32.AND P2, PT, R12, 0x7fffff3a, PT ;  /* 0x7fffff3a0c00780c */ /* 0x000fc60003f46070 */
[----:B------:R1:W2:Y:S01]  /*7b40*/  @!P5 LDG.E.U8 R83, desc[UR18][R8.64] ;  /* 0x000000120853d981 */ /* 0x0002a2000c1e1100 */
[----:B0-----:R-:W-:Y:S01]  /*7b50*/  IADD3 R3, P6, PT, R11, R0, RZ ;  /* 0x000000000b037210 */ /* 0x001fe20007fde0ff */
[----:B-1----:R-:W-:-:S03]  /*7b60*/  VIADD R8, R14, 0xffffffb1 ;  /* 0xffffffb10e087836 */ /* 0x002fc60000000000 */
[----:B------:R-:W-:Y:S02]  /*7b70*/  LEA.HI.X.SX32 R12, R11, R2, 0x1, P6 ;  /* 0x000000020b0c7211 */ /* 0x000fe400030f0eff */
[----:B------:R-:W-:Y:S01]  /*7b80*/  ISETP.GE.U32.AND P5, PT, R8, 0x7fffff32, PT ;  /* 0x7fffff320800780c */ /* 0x000fe20003fa6070 */
[----:B------:R-:W-:Y:S02]  /*7b90*/  @!P1 IMAD.MOV.U32 R8, RZ, RZ, R3 ;  /* 0x000000ffff089224 */ /* 0x000fe400078e0003 */
[----:B------:R-:W-:-:S05]  /*7ba0*/  @!P1 IMAD.MOV.U32 R9, RZ, RZ, R12 ;  /* 0x000000ffff099224 */ /* 0x000fca00078e000c */
[----:B------:R0:W4:Y:S01]  /*7bb0*/  @!P1 LDG.E.U8 R81, desc[UR18][R8.64] ;  /* 0x0000001208519981 */ /* 0x000122000c1e1100 */
[----:B------:R-:W-:Y:S02]  /*7bc0*/  IMAD R10, R4, 0x36, RZ ;  /* 0x00000036040a7824 */ /* 0x000fe400078e02ff */
[----:B------:R-:W-:Y:S01]  /*7bd0*/  VIADD R11, R14, 0xffffffa9 ;  /* 0xffffffa90e0b7836 */ /* 0x000fe20000000000 */
[----:B------:R-:W-:Y:S04]  /*7be0*/  STL [R1+0x404], R15 ;  /* 0x0004040f01007387 */ /* 0x000fe80000100800 */
[----:B------:R1:W-:Y:S01]  /*7bf0*/  STL [R1+0x440], R5 ;  /* 0x0004400501007387 */ /* 0x0003e20000100800 */
[----:B------:R-:W-:Y:S01]  /*7c00*/  ISETP.GE.U32.AND P1, PT, R11, 0x7fffff2a, PT ;  /* 0x7fffff2a0b00780c */ /* 0x000fe20003f26070 */
[----:B------:R-:W-:Y:S01]  /*7c10*/  IMAD R11, R4, 0x3e, RZ ;  /* 0x0000003e040b7824 */ /* 0x000fe200078e02ff */
[----:B-1----:R-:W-:-:S02]  /*7c20*/  IADD3 R5, P6, PT, R10, R0, RZ ;  /* 0x000000000a057210 */ /* 0x002fc40007fde0ff */
[----:B------:R-:W-:-:S03]  /*7c30*/  PRMT R80, RZ, 0x7610, R80 ;  /* 0x00007610ff507816 */ /* 0x000fc60000000050 */
[----:B0-----:R-:W-:Y:S01]  /*7c40*/  @!P4 IMAD.MOV.U32 R8, RZ, RZ, R5 ;  /* 0x000000ffff08c224 */ /* 0x001fe200078e0005 */
[----:B------:R-:W-:Y:S02]  /*7c50*/  PRMT R79, RZ, 0x7610, R79 ;  /* 0x00007610ff4f7816 */ /* 0x000fe4000000004f */
[----:B------:R-:W-:Y:S01]  /*7c60*/  PRMT R78, RZ, 0x7610, R78 ;  /* 0x00007610ff4e7816 */ /* 0x000fe2000000004e */
[----:B---3--:R-:W-:Y:S04]  /*7c70*/  STL [R1+0x8ac], R85 ;  /* 0x0008ac5501007387 */ /* 0x008fe80000100800 */
[----:B------:R0:W-:Y:S02]  /*7c80*/  STL [R1+0x43c], R13 ;  /* 0x00043c0d01007387 */ /* 0x0001e40000100800 */
[----:B0-----:R-:W-:Y:S01]  /*7c90*/  LEA.HI.X.SX32 R13, R10, R2, 0x1, P6 ;  /* 0x000000020a0d7211 */ /* 0x001fe200030f0eff */
[----:B------:R-:W-:Y:S01]  /*7ca0*/  IMAD R10, R4, 0x46, RZ ;  /* 0x00000046040a7824 */ /* 0x000fe200078e02ff */
[----:B--2---:R-:W-:Y:S04]  /*7cb0*/  STL [R1+0x8b0], R83 ;  /* 0x0008b05301007387 */ /* 0x004fe80000100800 */
[----:B------:R0:W-:Y:S01]  /*7cc0*/  STL [R1+0x478], R3 ;  /* 0x0004780301007387 */ /* 0x0001e20000100800 */
[----:B------:R-:W-:-:S03]  /*7cd0*/  @!P4 IMAD.MOV.U32 R9, RZ, RZ, R13 ;  /* 0x000000ffff09c224 */ /* 0x000fc600078e000d */
[----:B------:R1:W-:Y:S04]  /*7ce0*/  STL [R1+0x474], R12 ;  /* 0x0004740c01007387 */ /* 0x0003e80000100800 */
[----:B------:R2:W3:Y:S01]  /*7cf0*/  @!P4 LDG.E.U8 R80, desc[UR18][R8.64] ;  /* 0x000000120850c981 */ /* 0x0004e2000c1e1100 */
[----:B0-----:R-:W-:Y:S01]  /*7d00*/  IADD3 R3, P6, PT, R11, R0, RZ ;  /* 0x000000000b037210 */ /* 0x001fe20007fde0ff */
[----:B-1----:R-:W-:-:S03]  /*7d10*/  VIADD R12, R14, 0xffffffa1 ;  /* 0xffffffa10e0c7836 */ /* 0x002fc60000000000 */
[----:B------:R-:W-:Y:S01]  /*7d20*/  LEA.HI.X.SX32 R14, R11, R2, 0x1, P6 ;  /* 0x000000020b0e7211 */ /* 0x000fe200030f0eff */
[----:B----4-:R-:W-:Y:S01]  /*7d30*/  STL [R1+0x8b4], R81 ;  /* 0x0008b45101007387 */ /* 0x010fe20000100800 */
[----:B--2---:R-:W-:-:S03]  /*7d40*/  @!P0 IMAD.MOV.U32 R8, RZ, RZ, R3 ;  /* 0x000000ffff088224 */ /* 0x004fc600078e0003 */
[----:B------:R0:W-:Y:S01]  /*7d50*/  STL [R1+0x4b8], R5 ;  /* 0x0004b80501007387 */ /* 0x0001e20000100800 */
[----:B------:R-:W-:-:S03]  /*7d60*/  @!P0 IMAD.MOV.U32 R9, RZ, RZ, R14 ;  /* 0x000000ffff098224 */ /* 0x000fc600078e000e */
[----:B------:R1:W-:Y:S04]  /*7d70*/  STL [R1+0x4b4], R13 ;  /* 0x0004b40d01007387 */ /* 0x0003e80000100800 */
[----:B------:R2:W4:Y:S01]  /*7d80*/  @!P0 LDG.E.U8 R79, desc[UR18][R8.64] ;  /* 0x00000012084f8981 */ /* 0x000522000c1e1100 */
[----:B0-----:R-:W-:-:S04]  /*7d90*/  IADD3 R5, P6, PT, R10, R0, RZ ;  /* 0x000000000a057210 */ /* 0x001fc80007fde0ff */
[----:B-1----:R-:W-:Y:S01]  /*7da0*/  LEA.HI.X.SX32 R13, R10, R2, 0x1, P6 ;  /* 0x000000020a0d7211 */ /* 0x002fe200030f0eff */
[----:B--2---:R-:W-:-:S04]  /*7db0*/  @!P2 IMAD.MOV.U32 R8, RZ, RZ, R5 ;  /* 0x000000ffff08a224 */ /* 0x004fc800078e0005 */
[----:B------:R-:W-:-:S05]  /*7dc0*/  @!P2 IMAD.MOV.U32 R9, RZ, RZ, R13 ;  /* 0x000000ffff09a224 */ /* 0x000fca00078e000d */
[----:B------:R0:W2:Y:S01]  /*7dd0*/  @!P2 LDG.E.U8 R78, desc[UR18][R8.64] ;  /* 0x00000012084ea981 */ /* 0x0000a2000c1e1100 */
[C---:B------:R-:W-:Y:S02]  /*7de0*/  IMAD R11, R4.reuse, 0x4e, RZ ;  /* 0x0000004e040b7824 */ /* 0x040fe400078e02ff */
[----:B------:R-:W-:Y:S01]  /*7df0*/  IMAD R10, R4, 0x56, RZ ;  /* 0x00000056040a7824 */ /* 0x000fe200078e02ff */
[----:B------:R-:W-:Y:S02]  /*7e00*/  ISETP.GE.U32.AND P4, PT, R12, 0x7fffff22, PT ;  /* 0x7fffff220c00780c */ /* 0x000fe40003f86070 */
[----:B------:R-:W-:Y:S02]  /*7e10*/  PRMT R77, RZ, 0x7610, R77 ;  /* 0x00007610ff4d7816 */ /* 0x000fe4000000004d */
[----:B------:R-:W-:Y:S02]  /*7e20*/  PRMT R76, RZ, 0x7610, R76 ;  /* 0x00007610ff4c7816 */ /* 0x000fe4000000004c */
[----:B------:R-:W-:Y:S01]  /*7e30*/  PRMT R75, RZ, 0x7610, R75 ;  /* 0x00007610ff4b7816 */ /* 0x000fe2000000004b */
[----:B------:R-:W-:-:S05]  /*7e40*/  VIADD R85, R68, 0x33 ;  /* 0x0000003344557836 */ /* 0x000fca0000000000 */
[----:B------:R-:W-:Y:S01]  /*7e50*/  IABS R19, R85 ;  /* 0x0000005500137213 */ /* 0x000fe20000000000 */
[----:B---3--:R-:W-:Y:S04]  /*7e60*/  STL [R1+0x8b8], R80 ;  /* 0x0008b85001007387 */ /* 0x008fe80000100800 */
[----:B------:R1:W-:Y:S04]  /*7e70*/  STL [R1+0x4f0], R3 ;  /* 0x0004f00301007387 */ /* 0x0003e80000100800 */
[----:B------:R-:W-:Y:S04]  /*7e80*/  STL [R1+0x4ec], R14 ;  /* 0x0004ec0e01007387 */ /* 0x000fe80000100800 */
[----:B------:R3:W-:Y:S01]  /*7e90*/  STL [R1+0x528], R5 ;  /* 0x0005280501007387 */ /* 0x0007e20000100800 */
[----:B-1----:R-:W-:-:S03]  /*7ea0*/  IADD3 R3, P0, PT, R11, R0, RZ ;  /* 0x000000000b037210 */ /* 0x002fc60007f1e0ff */
[----:B----4-:R-:W-:Y:S01]  /*7eb0*/  STL [R1+0x8bc], R79 ;  /* 0x0008bc4f01007387 */ /* 0x010fe20000100800 */
[----:B---3--:R-:W-:-:S03]  /*7ec0*/  IADD3 R5, P2, PT, R10, R0, RZ ;  /* 0x000000000a057210 */ /* 0x008fc60007f5e0ff */
[----:B------:R1:W-:Y:S01]  /*7ed0*/  STL [R1+0x524], R13 ;  /* 0x0005240d01007387 */ /* 0x0003e20000100800 */
[----:B0-----:R-:W-:Y:S01]  /*7ee0*/  @!P5 IMAD.MOV.U32 R8, RZ, RZ, R3 ;  /* 0x000000ffff08d224 */ /* 0x001fe200078e0003 */
[-C--:B------:R-:W-:Y:S02]  /*7ef0*/  LEA.HI.X.SX32 R12, R10, R2.reuse, 0x1, P2 ;  /* 0x000000020a0c7211 */ /* 0x080fe400010f0eff */
[----:B-1----:R-:W-:Y:S01]  /*7f00*/  LEA.HI.X.SX32 R13, R11, R2, 0x1, P0 ;  /* 0x000000020b0d7211 */ /* 0x002fe200000f0eff */
[----:B------:R-:W-:Y:S01]  /*7f10*/  IMAD R11, R4, 0x5e, RZ ;  /* 0x0000005e040b7824 */ /* 0x000fe200078e02ff */
[----:B--2---:R-:W-:Y:S03]  /*7f20*/  STL [R1+0x8c0], R78 ;  /* 0x0008c04e01007387 */ /* 0x004fe60000100800 */
[----:B------:R-:W-:Y:S01]  /*7f30*/  @!P5 IMAD.MOV.U32 R9, RZ, RZ, R13 ;  /* 0x000000ffff09d224 */ /* 0x000fe200078e000d */
[----:B------:R0:W-:Y:S04]  /*7f40*/  STL [R1+0x560], R3 ;  /* 0x0005600301007387 */ /* 0x0001e80000100800 */
[----:B------:R1:W2:Y:S01]  /*7f50*/  @!P5 LDG.E.U8 R77, desc[UR18][R8.64] ;  /* 0x00000012084dd981 */ /* 0x0002a2000c1e1100 */
[----:B------:R-:W-:-:S02]  /*7f60*/  VIADD R80, R68, 0x30 ;  /* 0x0000003044507836 */ /* 0x000fc40000000000 */
[C---:B------:R-:W-:Y:S02]  /*7f70*/  VIADD R90, R68.reuse, 0x36 ;  /* 0x00000036445a7836 */ /* 0x040fe40000000000 */
[C---:B------:R-:W-:Y:S01]  /*7f80*/  VIADD R92, R68.reuse, 0x39 ;  /* 0x00000039445c7836 */ /* 0x040fe20000000000 */
[C---:B0-----:R-:W-:Y:S01]  /*7f90*/  IADD3 R3, P0, PT, R11.reuse, R0, RZ ;  /* 0x000000000b037210 */ /* 0x041fe20007f1e0ff */
[----:B------:R0:W-:Y:S01]  /*7fa0*/  STL [R1+0x598], R5 ;  /* 0x0005980501007387 */ /* 0x0001e20000100800 */
[----:B------:R-:W-:Y:S01]  /*7fb0*/  VIADD R82, R68, 0x3f ;  /* 0x0000003f44527836 */ /* 0x000fe20000000000 */
[----:B------:R-:W-:Y:S01]  /*7fc0*/  ISETP.GT.U32.AND P2, PT, R6, R71, PT ;  /* 0x000000470600720c */ /* 0x000fe20003f44070 */
[----:B-1----:R-:W-:Y:S01]  /*7fd0*/  @!P1 IMAD.MOV.U32 R8, RZ, RZ, R5 ;  /* 0x000000ffff089224 */ /* 0x002fe200078e0005 */
[----:B------:R-:W1:Y:S01]  /*7fe0*/  LDC R78, c[0x0][0x3a0] ;  /* 0x0000e800ff4e7b82 */ /* 0x000e620000000800 */
[----:B------:R-:W-:Y:S01]  /*7ff0*/  @!P1 IMAD.MOV.U32 R9, RZ, RZ, R12 ;  /* 0x000000ffff099224 */ /* 0x000fe200078e000c */
[----:B0-----:R-:W-:-:S04]  /*8000*/  LEA.HI.X.SX32 R5, R11, R2, 0x1, P0 ;  /* 0x000000020b057211 */ /* 0x001fc800000f0eff */
[----:B------:R0:W3:Y:S02]  /*8010*/  @!P1 LDG.E.U8 R76, desc[UR18][R8.64] ;  /* 0x00000012084c9981 */ /* 0x0000e4000c1e1100 */
[----:B0-----:R-:W-:Y:S02]  /*8020*/  @!P4 IMAD.MOV.U32 R8, RZ, RZ, R3 ;  /* 0x000000ffff08c224 */ /* 0x001fe400078e0003 */
[----:B------:R-:W-:-:S05]  /*8030*/  @!P4 IMAD.MOV.U32 R9, RZ, RZ, R5 ;  /* 0x000000ffff09c224 */ /* 0x000fca00078e0005 */
[----:B------:R0:W4:Y:S01]  /*8040*/  @!P4 LDG.E.U8 R75, desc[UR18][R8.64] ;  /* 0x00000012084bc981 */ /* 0x000122000c1e1100 */
[----:B------:R-:W-:-:S05]  /*8050*/  IABS R22, R80 ;  /* 0x0000005000167213 */ /* 0x000fca0000000000 */
[----:B0-----:R-:W-:-:S04]  /*8060*/  IMAD.HI.U32 R8, R7, R22, RZ ;  /* 0x0000001607087227 */ /* 0x001fc800078e00ff */
[----:B------:R-:W-:-:S04]  /*8070*/  IMAD.MOV R8, RZ, RZ, -R8 ;  /* 0x000000ffff087224 */ /* 0x000fc800078e0a08 */
[----:B------:R-:W-:Y:S02]  /*8080*/  IMAD R22, R6, R8, R22 ;  /* 0x0000000806167224 */ /* 0x000fe400078e0216 */
[----:B------:R-:W-:Y:S01]  /*8090*/  IMAD.HI.U32 R8, R7, R19, RZ ;  /* 0x0000001307087227 */ /* 0x000fe200078e00ff */
[----:B------:R-:W-:-:S03]  /*80a0*/  IABS R16, R90 ;  /* 0x0000005a00107213 */ /* 0x000fc60000000000 */
[----:B------:R-:W-:-:S04]  /*80b0*/  IMAD.MOV R8, RZ, RZ, -R8 ;  /* 0x000000ffff087224 */ /* 0x000fc800078e0a08 */
[----:B------:R-:W-:Y:S02]  /*80c0*/  IMAD R19, R6, R8, R19 ;  /* 0x0000000806137224 */ /* 0x000fe400078e0213 */
[----:B------:R-:W-:Y:S01]  /*80d0*/  IMAD.HI.U32 R8, R7, R16, RZ ;  /* 0x0000001007087227 */ /* 0x000fe200078e00ff */
[----:B------:R0:W-:Y:S03]  /*80e0*/  STL [R1+0x55c], R13 ;  /* 0x00055c0d01007387 */ /* 0x0001e60000100800 */
[----:B------:R-:W-:Y:S01]  /*80f0*/  IMAD.MOV R8, RZ, RZ, -R8 ;  /* 0x000000ffff087224 */ /* 0x000fe200078e0a08 */
[----:B0-----:R-:W-:-:S03]  /*8100*/  IABS R13, R92 ;  /* 0x0000005c000d7213 */ /* 0x001fc60000000000 */
[----:B------:R-:W-:Y:S02]  /*8110*/  IMAD R16, R6, R8, R16 ;  /* 0x0000000806107224 */ /* 0x000fe400078e0210 */
[----:B------:R-:W-:-:S04]  /*8120*/  IMAD.HI.U32 R8, R7, R13, RZ ;  /* 0x0000000d07087227 */ /* 0x000fc800078e00ff */
[----:B------:R-:W-:Y:S01]  /*8130*/  IMAD.MOV R8, RZ, RZ, -R8 ;  /* 0x000000ffff087224 */ /* 0x000fe200078e0a08 */
[----:B------:R-:W-:-:S03]  /*8140*/  ISETP.GT.U32.AND P0, PT, R6, R69, PT ;  /* 0x000000450600720c */ /* 0x000fc60003f04070 */
[----:B------:R-:W-:Y:S01]  /*8150*/  IMAD R13, R6, R8, R13 ;  /* 0x00000008060d7224 */ /* 0x000fe200078e020d */
[----:B------:R-:W-:-:S05]  /*8160*/  IABS R8, R82 ;  /* 0x0000005200087213 */ /* 0x000fca0000000000 */
[----:B------:R-:W-:-:S04]  /*8170*/  IMAD.HI.U32 R72, R7, R8, RZ ;  /* 0x0000000807487227 */ /* 0x000fc800078e00ff */
[----:B------:R-:W-:Y:S02]  /*8180*/  IMAD.MOV R72, RZ, RZ, -R72 ;  /* 0x000000ffff487224 */ /* 0x000fe400078e0a48 */
[----:B------:R-:W-:Y:S01]  /*8190*/  @!P0 IMAD.IADD R69, R69, 0x1, -R6 ;  /* 0x0000000145458824 */ /* 0x000fe200078e0a06 */
[C---:B------:R-:W-:Y:S01]  /*81a0*/  ISETP.GT.U32.AND P0, PT, R6.reuse, R63, PT ;  /* 0x0000003f0600720c */ /* 0x040fe20003f04070 */
[C---:B------:R-:W-:Y:S01]  /*81b0*/  IMAD R8, R6.reuse, R72, R8 ;  /* 0x0000004806087224 */ /* 0x040fe200078e0208 */
[----:B------:R-:W-:-:S04]  /*81c0*/  ISETP.GT.U32.AND P4, PT, R6, R70, PT ;  /* 0x000000460600720c */ /* 0x000fc80003f84070 */
[C---:B------:R-:W-:Y:S02]  /*81d0*/  ISETP.GT.U32.AND P5, PT, R6.reuse, R8, PT ;  /* 0x000000080600720c */ /* 0x040fe40003fa4070 */
[----:B------:R-:W-:-:S05]  /*81e0*/  ISETP.GT.U32.AND P1, PT, R6, R67, PT ;  /* 0x000000430600720c */ /* 0x000fca0003f24070 */
[--C-:B------:R-:W-:Y:S01]  /*81f0*/  @!P0 IMAD.IADD R63, R63, 0x1, -R6.reuse ;  /* 0x000000013f3f8824 */ /* 0x100fe200078e0a06 */
[C---:B------:R-:W-:Y:S01]  /*8200*/  ISETP.GT.U32.AND P0, PT, R6.reuse, R58, PT ;  /* 0x0000003a0600720c */ /* 0x040fe20003f04070 */
[--C-:B------:R-:W-:Y:S01]  /*8210*/  @!P2 IMAD.IADD R71, R71, 0x1, -R6.reuse ;  /* 0x000000014747a824 */ /* 0x100fe200078e0a06 */
[----:B------:R-:W-:Y:S01]  /*8220*/  ISETP.GT.U32.AND P2, PT, R6, R66, PT ;  /* 0x000000420600720c */ /* 0x000fe20003f44070 */
[--C-:B------:R-:W-:Y:S01]  /*8230*/  @!P4 IMAD.IADD R70, R70, 0x1, -R6.reuse ;  /* 0x000000014646c824 */ /* 0x100fe200078e0a06 */
[----:B------:R-:W-:Y:S01]  /*8240*/  ISETP.GT.U32.AND P4, PT, R6, R64, PT ;  /* 0x000000400600720c */ /* 0x000fe20003f84070 */
[--C-:B------:R-:W-:Y:S01]  /*8250*/  @!P5 IMAD.IADD R8, R8, 0x1, -R6.reuse ;  /* 0x000000010808d824 */ /* 0x100fe200078e0a06 */
[C---:B------:R-:W-:Y:S01]  /*8260*/  ISETP.GT.U32.AND P5, PT, R6.reuse, R65, PT ;  /* 0x000000410600720c */ /* 0x040fe20003fa4070 */
[----:B------:R-:W-:Y:S01]  /*8270*/  @!P1 IMAD.IADD R67, R67, 0x1, -R6 ;  /* 0x0000000143439824 */ /* 0x000fe200078e0a06 */
[----:B------:R-:W-:Y:S01]  /*8280*/  ISETP.GT.U32.AND P1, PT, R6, R62, PT ;  /* 0x0000003e0600720c */ /* 0x000fe20003f24070 */
[----:B------:R-:W-:-:S04]  /*8290*/  VIADD R79, R68, 0x2f ;  /* 0x0000002f444f7836 */ /* 0x000fc80000000000 */
[--C-:B------:R-:W-:Y:S01]  /*82a0*/  @!P0 IMAD.IADD R58, R58, 0x1, -R6.reuse ;  /* 0x000000013a3a8824 */ /* 0x100fe200078e0a06 */
[----:B------:R-:W-:Y:S01]  /*82b0*/  ISETP.GT.U32.AND P0, PT, R6, R53, PT ;  /* 0x000000350600720c */ /* 0x000fe20003f04070 */
[--C-:B------:R-:W-:Y:S01]  /*82c0*/  @!P2 IMAD.IADD R66, R66, 0x1, -R6.reuse ;  /* 0x000000014242a824 */ /* 0x100fe200078e0a06 */
[----:B------:R-:W-:Y:S01]  /*82d0*/  ISETP.GT.U32.AND P2, PT, R6, R61, PT ;  /* 0x0000003d0600720c */ /* 0x000fe20003f44070 */
[--C-:B------:R-:W-:Y:S01]  /*82e0*/  @!P4 IMAD.IADD R64, R64, 0x1, -R6.reuse ;  /* 0x000000014040c824 */ /* 0x100fe200078e0a06 */
[C---:B------:R-:W-:Y:S01]  /*82f0*/  ISETP.GT.U32.AND P4, PT, R6.reuse, R59, PT ;  /* 0x0000003b0600720c */ /* 0x040fe20003f84070 */
[--C-:B------:R-:W-:Y:S01]  /*8300*/  @!P5 IMAD.IADD R65, R65, 0x1, -R6.reuse ;  /* 0x000000014141d824 */ /* 0x100fe200078e0a06 */
[----:B------:R-:W-:Y:S01]  /*8310*/  ISETP.GT.U32.AND P5, PT, R6, R60, PT ;  /* 0x0000003c0600720c */ /* 0x000fe20003fa4070 */
[----:B------:R-:W-:Y:S02]  /*8320*/  VIADD R81, R68, 0x31 ;  /* 0x0000003144517836 */ /* 0x000fe40000000000 */
[----:B------:R-:W-:Y:S01]  /*8330*/  @!P1 IMAD.IADD R62, R62, 0x1, -R6 ;  /* 0x000000013e3e9824 */ /* 0x000fe200078e0a06 */
[----:B------:R-:W-:Y:S01]  /*8340*/  ISETP.GT.U32.AND P1, PT, R6, R57, PT ;  /* 0x000000390600720c */ /* 0x000fe20003f24070 */
[----:B------:R-:W-:-:S02]  /*8350*/  VIADD R83, R68, 0x32 ;  /* 0x0000003244537836 */ /* 0x000fc40000000000 */
[--C-:B------:R-:W-:Y:S01]  /*8360*/  @!P0 IMAD.IADD R53, R53, 0x1, -R6.reuse ;  /* 0x0000000135358824 */ /* 0x100fe200078e0a06 */
[----:B------:R-:W-:Y:S01]  /*8370*/  ISETP.GT.U32.AND P0, PT, R6, R48, PT ;  /* 0x000000300600720c */ /* 0x000fe20003f04070 */
[C---:B------:R-:W-:Y:S02]  /*8380*/  VIADD R87, R68.reuse, 0x34 ;  /* 0x0000003444577836 */ /* 0x040fe40000000000 */
[C---:B------:R-:W-:Y:S02]  /*8390*/  VIADD R88, R68.reuse, 0x35 ;  /* 0x0000003544587836 */ /* 0x040fe40000000000 */
[C---:B------:R-:W-:Y:S02]  /*83a0*/  VIADD R89, R68.reuse, 0x37 ;  /* 0x0000003744597836 */ /* 0x040fe40000000000 */
[----:B------:R-:W-:Y:S02]  /*83b0*/  VIADD R91, R68, 0x38 ;  /* 0x00000038445b7836 */ /* 0x000fe40000000000 */
[--C-:B------:R-:W-:Y:S01]  /*83c0*/  @!P2 IMAD.IADD R61, R61, 0x1, -R6.reuse ;  /* 0x000000013d3da824 */ /* 0x100fe200078e0a06 */
[----:B------:R-:W-:Y:S01]  /*83d0*/  ISETP.GT.U32.AND P2, PT, R6, R56, PT ;  /* 0x000000380600720c */ /* 0x000fe20003f44070 */
[--C-:B------:R-:W-:Y:S01]  /*83e0*/  @!P5 IMAD.IADD R60, R60, 0x1, -R6.reuse ;  /* 0x000000013c3cd824 */ /* 0x100fe200078e0a06 */
[C---:B------:R-:W-:Y:S01]  /*83f0*/  ISETP.GT.U32.AND P5, PT, R6.reuse, R55, PT ;  /* 0x000000370600720c */ /* 0x040fe20003fa4070 */
[----:B------:R-:W-:Y:S01]  /*8400*/  @!P4 IMAD.IADD R59, R59, 0x1, -R6 ;  /* 0x000000013b3bc824 */ /* 0x000fe200078e0a06 */
[----:B------:R-:W-:Y:S01]  /*8410*/  ISETP.GT.U32.AND P4, PT, R6, R54, PT ;  /* 0x000000360600720c */ /* 0x000fe20003f84070 */
[----:B------:R-:W-:-:S02]  /*8420*/  VIADD R93, R68, 0x3a ;  /* 0x0000003a445d7836 */ /* 0x000fc40000000000 */
[--C-:B------:R-:W-:Y:S01]  /*8430*/  @!P1 IMAD.IADD R57, R57, 0x1, -R6.reuse ;  /* 0x0000000139399824 */ /* 0x100fe200078e0a06 */
[----:B------:R-:W-:Y:S01]  /*8440*/  ISETP.GT.U32.AND P1, PT, R6, R52, PT ;  /* 0x000000340600720c */ /* 0x000fe20003f24070 */
[C---:B------:R-:W-:Y:S02]  /*8450*/  VIADD R86, R68.reuse, 0x3d ;  /* 0x0000003d44567836 */ /* 0x040fe40000000000 */
[----:B------:R-:W-:Y:S02]  /*8460*/  VIADD R84, R68, 0x3e ;  /* 0x0000003e44547836 */ /* 0x000fe40000000000 */
[--C-:B------:R-:W-:Y:S01]  /*8470*/  @!P0 IMAD.IADD R48, R48, 0x1, -R6.reuse ;  /* 0x0000000130308824 */ /* 0x100fe200078e0a06 */
[----:B------:R-:W-:Y:S01]  /*8480*/  ISETP.GT.U32.AND P0, PT, R6, R43, PT ;  /* 0x0000002b0600720c */ /* 0x000fe20003f04070 */
[--C-:B------:R-:W-:Y:S01]  /*8490*/  @!P2 IMAD.IADD R56, R56, 0x1, -R6.reuse ;  /* 0x000000013838a824 */ /* 0x100fe200078e0a06 */
[C---:B------:R-:W-:Y:S01]  /*84a0*/  ISETP.GT.U32.AND P2, PT, R6.reuse, R51, PT ;  /* 0x000000330600720c */ /* 0x040fe20003f44070 */
[--C-:B------:R-:W-:Y:S01]  /*84b0*/  @!P5 IMAD.IADD R55, R55, 0x1, -R6.reuse ;  /* 0x000000013737d824 */ /* 0x100fe200078e0a06 */
[----:B------:R-:W-:Y:S01]  /*84c0*/  ISETP.GT.U32.AND P5, PT, R6, R50, PT ;  /* 0x000000320600720c */ /* 0x000fe20003fa4070 */
[--C-:B------:R-:W-:Y:S01]  /*84d0*/  @!P4 IMAD.IADD R54, R54, 0x1, -R6.reuse ;  /* 0x000000013636c824 */ /* 0x100fe200078e0a06 */
[----:B------:R-:W-:Y:S01]  /*84e0*/  ISETP.GT.U32.AND P4, PT, R6, R49, PT ;  /* 0x000000310600720c */ /* 0x000fe20003f84070 */
[----:B------:R-:W-:Y:S01]  /*84f0*/  @!P1 IMAD.IADD R52, R52, 0x1, -R6 ;  /* 0x0000000134349824 */ /* 0x000fe200078e0a06 */
[----:B------:R-:W-:-:S02]  /*8500*/  ISETP.GT.U32.AND P1, PT, R6, R47, PT ;  /* 0x0000002f0600720c */ /* 0x000fc40003f24070 */
[----:B------:R-:W-:-:S03]  /*8510*/  IABS R23, R79 ;  /* 0x0000004f00177213 */ /* 0x000fc60000000000 */
[--C-:B------:R-:W-:Y:S01]  /*8520*/  @!P0 IMAD.IADD R43, R43, 0x1, -R6.reuse ;  /* 0x000000012b2b8824 */ /* 0x100fe200078e0a06 */
[C---:B------:R-:W-:Y:S01]  /*8530*/  ISETP.GT.U32.AND P0, PT, R6.reuse, R38, PT ;  /* 0x000000260600720c */ /* 0x040fe20003f04070 */
[--C-:B------:R-:W-:Y:S01]  /*8540*/  @!P2 IMAD.IADD R51, R51, 0x1, -R6.reuse ;  /* 0x000000013333a824 */ /* 0x100fe200078e0a06 */
[----:B------:R-:W-:Y:S01]  /*8550*/  ISETP.GT.U32.AND P2, PT, R6, R46, PT ;  /* 0x0000002e0600720c */ /* 0x000fe20003f44070 */
[--C-:B------:R-:W-:Y:S01]  /*8560*/  @!P5 IMAD.IADD R50, R50, 0x1, -R6.reuse ;  /* 0x000000013232d824 */ /* 0x100fe200078e0a06 */
[C---:B------:R-:W-:Y:S01]  /*8570*/  ISETP.GT.U32.AND P5, PT, R6.reuse, R45, PT ;  /* 0x0000002d0600720c */ /* 0x040fe20003fa4070 */
[--C-:B------:R-:W-:Y:S01]  /*8580*/  @!P4 IMAD.IADD R49, R49, 0x1, -R6.reuse ;  /* 0x000000013131c824 */ /* 0x100fe200078e0a06 */
[C---:B------:R-:W-:Y:S01]  /*8590*/  ISETP.GT.U32.AND P4, PT, R6.reuse, R44, PT ;  /* 0x0000002c0600720c */ /* 0x040fe20003f84070 */
[----:B------:R-:W-:Y:S01]  /*85a0*/  @!P1 IMAD.IADD R47, R47, 0x1, -R6 ;  /* 0x000000012f2f9824 */ /* 0x000fe200078e0a06 */
[----:B------:R-:W-:Y:S02]  /*85b0*/  ISETP.GT.U32.AND P1, PT, R6, R42, PT ;  /* 0x0000002a0600720c */ /* 0x000fe40003f24070 */
[----:B------:R-:W-:-:S03]  /*85c0*/  IABS R21, R81 ;  /* 0x0000005100157213 */ /* 0x000fc60000000000 */
[----:B------:R-:W-:Y:S01]  /*85d0*/  @!P0 IMAD.IADD R38, R38, 0x1, -R6 ;  /* 0x0000000126268824 */ /* 0x000fe200078e0a06 */
[----:B------:R-:W-:Y:S01]  /*85e0*/  ISETP.GT.U32.AND P0, PT, R6, R33, PT ;  /* 0x000000210600720c */ /* 0x000fe20003f04070 */
[----:B------:R-:W-:Y:S01]  /*85f0*/  IMAD.HI.U32 R9, R7, R21, RZ ;  /* 0x0000001507097227 */ /* 0x000fe200078e00ff */
[----:B------:R-:W-:-:S03]  /*8600*/  IABS R18, R87 ;  /* 0x0000005700127213 */ /* 0x000fc60000000000 */
[--C-:B------:R-:W-:Y:S01]  /*8610*/  @!P2 IMAD.IADD R46, R46, 0x1, -R6.reuse ;  /* 0x000000012e2ea824 */ /* 0x100fe200078e0a06 */
[C---:B------:R-:W-:Y:S01]  /*8620*/  ISETP.GT.U32.AND P2, PT, R6.reuse, R41, PT ;  /* 0x000000290600720c */ /* 0x040fe20003f44070 */
[--C-:B------:R-:W-:Y:S01]  /*8630*/  @!P5 IMAD.IADD R45, R45, 0x1, -R6.reuse ;  /* 0x000000012d2dd824 */ /* 0x100fe200078e0a06 */
[----:B------:R-:W-:Y:S01]  /*8640*/  ISETP.GT.U32.AND P5, PT, R6, R40, PT ;  /* 0x000000280600720c */ /* 0x000fe20003fa4070 */
[----:B------:R-:W-:Y:S01]  /*8650*/  @!P4 IMAD.IADD R44, R44, 0x1, -R6 ;  /* 0x000000012c2cc824 */ /* 0x000fe200078e0a06 */
[----:B------:R-:W-:Y:S01]  /*8660*/  ISETP.GT.U32.AND P4, PT, R6, R39, PT ;  /* 0x000000270600720c */ /* 0x000fe20003f84070 */
[----:B------:R-:W-:-:S04]  /*8670*/  IMAD.HI.U32 R10, R7, R23, RZ ;  /* 0x00000017070a7227 */ /* 0x000fc800078e00ff */
[----:B------:R-:W-:Y:S02]  /*8680*/  IMAD.MOV R9, RZ, RZ, -R9 ;  /* 0x000000ffff097224 */ /* 0x000fe400078e0a09 */
[----:B------:R-:W-:Y:S01]  /*8690*/  @!P1 IMAD.IADD R42, R42, 0x1, -R6 ;  /* 0x000000012a2a9824 */ /* 0x000fe200078e0a06 */
[C---:B------:R-:W-:Y:S01]  /*86a0*/  ISETP.GT.U32.AND P1, PT, R6.reuse, R37, PT ;  /* 0x000000250600720c */ /* 0x040fe20003f24070 */
[----:B------:R-:W-:Y:S01]  /*86b0*/  IMAD.MOV R10, RZ, RZ, -R10 ;  /* 0x000000ffff0a7224 */ /* 0x000fe200078e0a0a */
[----:B------:R-:W-:Y:S01]  /*86c0*/  IABS R20, R83 ;  /* 0x0000005300147213 */ /* 0x000fe20000000000 */
[----:B------:R-:W-:Y:S02]  /*86d0*/  IMAD R21, R6, R9, R21 ;  /* 0x0000000906157224 */ /* 0x000fe400078e0215 */
[----:B------:R-:W-:Y:S01]  /*86e0*/  IMAD.HI.U32 R9, R7, R18, RZ ;  /* 0x0000001207097227 */ /* 0x000fe200078e00ff */
[----:B------:R-:W-:-:S03]  /*86f0*/  IABS R15, R89 ;  /* 0x00000059000f7213 */ /* 0x000fc60000000000 */
[----:B------:R-:W-:Y:S01]  /*8700*/  @!P0 IMAD.IADD R33, R33, 0x1, -R6 ;  /* 0x0000000121218824 */ /* 0x000fe200078e0a06 */
[C---:B------:R-:W-:Y:S01]  /*8710*/  ISETP.GT.U32.AND P0, PT, R6.reuse, R28, PT ;  /* 0x0000001c0600720c */ /* 0x040fe20003f04070 */
[----:B------:R-:W-:Y:S02]  /*8720*/  IMAD R23, R6, R10, R23 ;  /* 0x0000000a06177224 */ /* 0x000fe400078e0217 */
[----:B------:R-:W-:-:S04]  /*8730*/  IMAD.HI.U32 R10, R7, R20, RZ ;  /* 0x00000014070a7227 */ /* 0x000fc800078e00ff */
[----:B------:R-:W-:Y:S01]  /*8740*/  IMAD.MOV R9, RZ, RZ, -R9 ;  /* 0x000000ffff097224 */ /* 0x000fe200078e0a09 */
[----:B--2---:R-:W-:Y:S04]  /*8750*/  STL [R1+0x8c4], R77 ;  /* 0x0008c44d01007387 */ /* 0x004fe80000100800 */
[----:B------:R-:W-:Y:S04]  /*8760*/  STL [R1+0x594], R12 ;  /* 0x0005940c01007387 */ /* 0x000fe80000100800 */
[----:B------:R-:W-:Y:S04]  /*8770*/  STL [R1+0x73c], R79 ;  /* 0x00073c4f01007387 */ /* 0x000fe80000100800 */
[----:B------:R-:W-:Y:S04]  /*8780*/  STL [R1+0x8c8], R79 ;  /* 0x0008c84f01007387 */ /* 0x000fe80000100800 */
[----:B---3--:R-:W-:Y:S04]  /*8790*/  STL [R1+0x8cc], R76 ;  /* 0x0008cc4c01007387 */ /* 0x008fe80000100800 */
[----:B------:R-:W-:Y:S04]  /*87a0*/  STL [R1+0x5d0], R3 ;  /* 0x0005d00301007387 */ /* 0x000fe80000100800 */
[----:B------:R0:W-:Y:S04]  /*87b0*/  STL [R1+0x5cc], R5 ;  /* 0x0005cc0501007387 */ /* 0x0001e80000100800 */
[----:B------:R-:W-:Y:S04]  /*87c0*/  STL [R1+0x738], R80 ;  /* 0x0007385001007387 */ /* 0x000fe80000100800 */
[----:B------:R-:W-:Y:S04]  /*87d0*/  STL [R1+0x734], R81 ;  /* 0x0007345101007387 */ /* 0x000fe80000100800 */
[----:B----4-:R-:W-:Y:S04]  /*87e0*/  STL [R1+0x8d0], R75 ;  /* 0x0008d04b01007387 */ /* 0x010fe80000100800 */
[----:B------:R-:W-:Y:S04]  /*87f0*/  STL [R1+0x730], R83 ;  /* 0x0007305301007387 */ /* 0x000fe80000100800 */
[----:B------:R2:W-:Y:S04]  /*8800*/  STL [R1+0x8d4], R80 ;  /* 0x0008d45001007387 */ /* 0x0005e80000100800 */
[----:B------:R-:W-:Y:S01]  /*8810*/  STL [R1+0x8d8], R81 ;  /* 0x0008d85101007387 */ /* 0x000fe20000100800 */
[----:B0-----:R-:W-:-:S03]  /*8820*/  VIADD R5, R68, 0x3b ;  /* 0x0000003b44057836 */ /* 0x001fc60000000000 */
[----:B------:R-:W-:Y:S01]  /*8830*/  STL [R1+0x72c], R85 ;  /* 0x00072c5501007387 */ /* 0x000fe20000100800 */
[----:B------:R-:W-:-:S03]  /*8840*/  VIADD R3, R68, 0x3c ;  /* 0x0000003c44037836 */ /* 0x000fc60000000000 */
        /* <DEDUP_REMOVED lines=12> */
[----:B--2---:R-:W2:Y:S04]  /*8910*/  LDL R80, [R1+0x740] ;  /* 0x0007400001507983 */ /* 0x004ea80000100800 */
[----:B------:R-:W3:Y:S04]  /*8920*/  LDL R75, [R1+0x750] ;  /* 0x00075000014b7983 */ /* 0x000ee80000100800 */
[----:B------:R-:W4:Y:S04]  /*8930*/  LDL R76, [R1+0x754] ;  /* 0x00075400014c7983 */ /* 0x000f280000100800 */
[----:B------:R-:W2:Y:S01]  /*8940*/  LDL R79, [R1+0x758] ;  /* 0x00075800014f7983 */ /* 0x000ea20000100800 */
[--C-:B------:R-:W-:Y:S01]  /*8950*/  @!P2 IMAD.IADD R41, R41, 0x1, -R6.reuse ;  /* 0x000000012929a824 */ /* 0x100fe200078e0a06 */
[----:B------:R-:W-:Y:S01]  /*8960*/  IABS R17, R88 ;  /* 0x0000005800117213 */ /* 0x000fe20000000000 */
[--C-:B------:R-:W-:Y:S01]  /*8970*/  @!P5 IMAD.IADD R40, R40, 0x1, -R6.reuse ;  /* 0x000000012828d824 */ /* 0x100fe200078e0a06 */
[C---:B------:R-:W-:Y:S01]  /*8980*/  ISETP.GT.U32.AND P2, PT, R6.reuse, R36, PT ;  /* 0x000000240600720c */ /* 0x040fe20003f44070 */
[----:B------:R-:W-:Y:S01]  /*8990*/  @!P4 IMAD.IADD R39, R39, 0x1, -R6 ;  /* 0x000000012727c824 */ /* 0x000fe200078e0a06 */
[C---:B------:R-:W-:Y:S01]  /*89a0*/  ISETP.GT.U32.AND P5, PT, R6.reuse, R35, PT ;  /* 0x000000230600720c */ /* 0x040fe20003fa4070 */
[----:B------:R-:W-:Y:S01]  /*89b0*/  IMAD.MOV R10, RZ, RZ, -R10 ;  /* 0x000000ffff0a7224 */ /* 0x000fe200078e0a0a */
[C---:B------:R-:W-:Y:S01]  /*89c0*/  ISETP.GT.U32.AND P4, PT, R6.reuse, R34, PT ;  /* 0x000000220600720c */ /* 0x040fe20003f84070 */
[----:B------:R-:W-:-:S02]  /*89d0*/  IMAD R18, R6, R9, R18 ;  /* 0x0000000906127224 */ /* 0x000fc400078e0212 */
[----:B------:R-:W-:Y:S01]  /*89e0*/  IMAD.HI.U32 R9, R7, R15, RZ ;  /* 0x0000000f07097227 */ /* 0x000fe200078e00ff */
[----:B------:R-:W-:-:S03]  /*89f0*/  IABS R12, R93 ;  /* 0x0000005d000c7213 */ /* 0x000fc60000000000 */
[----:B------:R-:W-:Y:S01]  /*8a00*/  @!P1 IMAD.IADD R37, R37, 0x1, -R6 ;  /* 0x0000000125259824 */ /* 0x000fe200078e0a06 */
[C---:B------:R-:W-:Y:S01]  /*8a10*/  ISETP.GT.U32.AND P1, PT, R6.reuse, R32, PT ;  /* 0x000000200600720c */ /* 0x040fe20003f24070 */
[----:B------:R-:W-:Y:S02]  /*8a20*/  IMAD R20, R6, R10, R20 ;  /* 0x0000000a06147224 */ /* 0x000fe400078e0214 */
[----:B------:R-:W-:-:S04]  /*8a30*/  IMAD.HI.U32 R10, R7, R17, RZ ;  /* 0x00000011070a7227 */ /* 0x000fc800078e00ff */
[----:B------:R-:W-:Y:S01]  /*8a40*/  IMAD.MOV R9, RZ, RZ, -R9 ;  /* 0x000000ffff097224 */ /* 0x000fe200078e0a09 */
[----:B------:R-:W-:Y:S01]  /*8a50*/  IABS R14, R91 ;  /* 0x0000005b000e7213 */ /* 0x000fe20000000000 */
[----:B------:R-:W-:Y:S01]  /*8a60*/  @!P0 IMAD.IADD R28, R28, 0x1, -R6 ;  /* 0x000000011c1c8824 */ /* 0x000fe200078e0a06 */
[C---:B------:R-:W-:Y:S01]  /*8a70*/  ISETP.GT.U32.AND P0, PT, R6.reuse, R23, PT ;  /* 0x000000170600720c */ /* 0x040fe20003f04070 */
[----:B------:R-:W-:Y:S02]  /*8a80*/  IMAD.MOV R10, RZ, RZ, -R10 ;  /* 0x000000ffff0a7224 */ /* 0x000fe400078e0a0a */
[----:B------:R-:W-:Y:S02]  /*8a90*/  IMAD R15, R6, R9, R15 ;  /* 0x00000009060f7224 */ /* 0x000fe400078e020f */
[----:B------:R-:W-:-:S04]  /*8aa0*/  IMAD.HI.U32 R9, R7, R12, RZ ;  /* 0x0000000c07097227 */ /* 0x000fc800078e00ff */
[----:B------:R-:W-:Y:S02]  /*8ab0*/  IMAD R17, R6, R10, R17 ;  /* 0x0000000a06117224 */ /* 0x000fe400078e0211 */
[--C-:B------:R-:W-:Y:S01]  /*8ac0*/  @!P2 IMAD.IADD R36, R36, 0x1, -R6.reuse ;  /* 0x000000012424a824 */ /* 0x100fe200078e0a06 */
[C---:B------:R-:W-:Y:S01]  /*8ad0*/  ISETP.GT.U32.AND P2, PT, R6.reuse, R31, PT ;  /* 0x0000001f0600720c */ /* 0x040fe20003f44070 */
[--C-:B------:R-:W-:Y:S01]  /*8ae0*/  @!P5 IMAD.IADD R35, R35, 0x1, -R6.reuse ;  /* 0x000000012323d824 */ /* 0x100fe200078e0a06 */
[----:B------:R-:W-:Y:S01]  /*8af0*/  ISETP.GT.U32.AND P5, PT, R6, R30, PT ;  /* 0x0000001e0600720c */ /* 0x000fe20003fa4070 */
[----:B------:R-:W-:Y:S01]  /*8b00*/  @!P4 IMAD.IADD R34, R34, 0x1, -R6 ;  /* 0x000000012222c824 */ /* 0x000fe200078e0a06 */
[----:B------:R-:W-:Y:S01]  /*8b10*/  ISETP.GT.U32.AND P4, PT, R6, R29, PT ;  /* 0x0000001d0600720c */ /* 0x000fe20003f84070 */
[----:B------:R-:W-:-:S04]  /*8b20*/  IMAD.HI.U32 R10, R7, R14, RZ ;  /* 0x0000000e070a7227 */ /* 0x000fc800078e00ff */
[----:B------:R-:W-:Y:S01]  /*8b30*/  IMAD.MOV R9, RZ, RZ, -R9 ;  /* 0x000000ffff097224 */ /* 0x000fe200078e0a09 */
[----:B------:R-:W-:Y:S01]  /*8b40*/  IABS R11, R5 ;  /* 0x00000005000b7213 */ /* 0x000fe20000000000 */
[----:B------:R-:W-:Y:S01]  /*8b50*/  @!P1 IMAD.IADD R32, R32, 0x1, -R6 ;  /* 0x0000000120209824 */ /* 0x000fe200078e0a06 */
[C---:B------:R-:W-:Y:S01]  /*8b60*/  ISETP.GT.U32.AND P1, PT, R6.reuse, R27, PT ;  /* 0x0000001b0600720c */ /* 0x040fe20003f24070 */
[----:B------:R-:W-:Y:S02]  /*8b70*/  IMAD.MOV R10, RZ, RZ, -R10 ;  /* 0x000000ffff0a7224 */ /* 0x000fe400078e0a0a */
[C---:B------:R-:W-:Y:S01]  /*8b80*/  IMAD R12, R6.reuse, R9, R12 ;  /* 0x00000009060c7224 */ /* 0x040fe200078e020c */
[----:B------:R-:W-:Y:S01]  /*8b90*/  IABS R9, R86 ;  /* 0x0000005600097213 */ /* 0x000fe20000000000 */
[C---:B------:R-:W-:Y:S02]  /*8ba0*/  IMAD R14, R6.reuse, R10, R14 ;  /* 0x0000000a060e7224 */ /* 0x040fe400078e020e */
[----:B------:R-:W-:Y:S01]  /*8bb0*/  @!P0 IMAD.IADD R23, R23, 0x1, -R6 ;  /* 0x0000000117178824 */ /* 0x000fe200078e0a06 */
[----:B------:R-:W-:Y:S01]  /*8bc0*/  ISETP.GT.U32.AND P0, PT, R6, R18, PT ;  /* 0x000000120600720c */ /* 0x000fe20003f04070 */
[----:B------:R-:W-:-:S04]  /*8bd0*/  IMAD.HI.U32 R10, R7, R11, RZ ;  /* 0x0000000b070a7227 */ /* 0x000fc800078e00ff */
[----:B------:R-:W-:-:S04]  /*8be0*/  IMAD.HI.U32 R72, R7, R9, RZ ;  /* 0x0000000907487227 */ /* 0x000fc800078e00ff */
[----:B------:R-:W-:Y:S02]  /*8bf0*/  IMAD.MOV R10, RZ, RZ, -R10 ;  /* 0x000000ffff0a7224 */ /* 0x000fe400078e0a0a */
[--C-:B------:R-:W-:Y:S01]  /*8c00*/  @!P2 IMAD.IADD R31, R31, 0x1, -R6.reuse ;  /* 0x000000011f1fa824 */ /* 0x100fe200078e0a06 */
[----:B------:R-:W-:Y:S01]  /*8c10*/  ISETP.GT.U32.AND P2, PT, R6, R26, PT ;  /* 0x0000001a0600720c */ /* 0x000fe20003f44070 */
[--C-:B------:R-:W-:Y:S01]  /*8c20*/  @!P5 IMAD.IADD R30, R30, 0x1, -R6.reuse ;  /* 0x000000011e1ed824 */ /* 0x100fe200078e0a06 */
[C---:B------:R-:W-:Y:S01]  /*8c30*/  ISETP.GT.U32.AND P5, PT, R6.reuse, R25, PT ;  /* 0x000000190600720c */ /* 0x040fe20003fa4070 */
[----:B------:R-:W-:Y:S01]  /*8c40*/  @!P4 IMAD.IADD R29, R29, 0x1, -R6 ;  /* 0x000000011d1dc824 */ /* 0x000fe200078e0a06 */
[C---:B------:R-:W-:Y:S01]  /*8c50*/  ISETP.GT.U32.AND P4, PT, R6.reuse, R24, PT ;  /* 0x000000180600720c */ /* 0x040fe20003f84070 */
[----:B------:R-:W-:Y:S02]  /*8c60*/  IMAD.MOV R72, RZ, RZ, -R72 ;  /* 0x000000ffff487224 */ /* 0x000fe400078e0a48 */
[C---:B------:R-:W-:Y:S01]  /*8c70*/  IMAD R11, R6.reuse, R10, R11 ;  /* 0x0000000a060b7224 */ /* 0x040fe200078e020b */
[----:B------:R-:W-:Y:S01]  /*8c80*/  IABS R10, R3 ;  /* 0x00000003000a7213 */ /* 0x000fe20000000000 */
[--C-:B------:R-:W-:Y:S01]  /*8c90*/  @!P1 IMAD.IADD R27, R27, 0x1, -R6.reuse ;  /* 0x000000011b1b9824 */ /* 0x100fe200078e0a06 */
[C---:B------:R-:W-:Y:S01]  /*8ca0*/  ISETP.GT.U32.AND P1, PT, R6.reuse, R22, PT ;  /* 0x000000160600720c */ /* 0x040fe20003f24070 */
[----:B------:R-:W-:Y:S01]  /*8cb0*/  IMAD R9, R6, R72, R9 ;  /* 0x0000004806097224 */ /* 0x000fe200078e0209 */
[----:B------:R-:W-:Y:S01]  /*8cc0*/  IABS R72, R84 ;  /* 0x0000005400487213 */ /* 0x000fe20000000000 */
[----:B------:R-:W-:Y:S01]  /*8cd0*/  @!P0 IMAD.IADD R18, R18, 0x1, -R6 ;  /* 0x0000000112128824 */ /* 0x000fe200078e0a06 */
[----:B------:R-:W-:Y:S01]  /*8ce0*/  ISETP.GT.U32.AND P0, PT, R6, R13, PT ;  /* 0x0000000d0600720c */ /* 0x000fe20003f04070 */
[----:B------:R-:W-:-:S04]  /*8cf0*/  IMAD.HI.U32 R73, R7, R10, RZ ;  /* 0x0000000a07497227 */ /* 0x000fc800078e00ff */
[----:B------:R-:W-:-:S04]  /*8d00*/  IMAD.HI.U32 R7, R7, R72, RZ ;  /* 0x0000004807077227 */ /* 0x000fc800078e00ff */
[--C-:B------:R-:W-:Y:S01]  /*8d10*/  @!P2 IMAD.IADD R26, R26, 0x1, -R6.reuse ;  /* 0x000000011a1aa824 */ /* 0x100fe200078e0a06 */
[C---:B------:R-:W-:Y:S01]  /*8d20*/  ISETP.GT.U32.AND P2, PT, R6.reuse, R21, PT ;  /* 0x000000150600720c */ /* 0x040fe20003f44070 */
[--C-:B------:R-:W-:Y:S01]  /*8d30*/  @!P5 IMAD.IADD R25, R25, 0x1, -R6.reuse ;  /* 0x000000011919d824 */ /* 0x100fe200078e0a06 */
[----:B------:R-:W-:Y:S01]  /*8d40*/  ISETP.GT.U32.AND P5, PT, R6, R20, PT ;  /* 0x000000140600720c */ /* 0x000fe20003fa4070 */
[--C-:B------:R-:W-:Y:S01]  /*8d50*/  @!P4 IMAD.IADD R24, R24, 0x1, -R6.reuse ;  /* 0x000000011818c824 */ /* 0x100fe200078e0a06 */
[----:B------:R-:W-:Y:S01]  /*8d60*/  ISETP.GT.U32.AND P4, PT, R6, R19, PT ;  /* 0x000000130600720c */ /* 0x000fe20003f84070 */
[----:B------:R-:W-:Y:S02]  /*8d70*/  IMAD.MOV R7, RZ, RZ, -R7 ;  /* 0x000000ffff077224 */ /* 0x000fe400078e0a07 */
[----:B------:R-:W-:Y:S01]  /*8d80*/  @!P1 IMAD.IADD R22, R22, 0x1, -R6 ;  /* 0x0000000116169824 */ /* 0x000fe200078e0a06 */
[C---:B------:R-:W-:Y:S01]  /*8d90*/  ISETP.GT.U32.AND P1, PT, R6.reuse, R17, PT ;  /* 0x000000110600720c */ /* 0x040fe20003f24070 */
[----:B------:R-:W-:-:S02]  /*8da0*/  IMAD R7, R6, R7, R72 ;  /* 0x0000000706077224 */ /* 0x000fc400078e0248 */
[----:B------:R-:W-:-:S03]  /*8db0*/  @!P0 IMAD.IADD R13, R13, 0x1, -R6 ;  /* 0x000000010d0d8824 */ /* 0x000fc600078e0a06 */
        /* <DEDUP_REMOVED lines=8> */
[----:B------:R-:W-:Y:S01]  /*8e40*/  ISETP.GT.U32.AND P1, PT, R6, R12, PT ;  /* 0x0000000c0600720c */ /* 0x000fe20003f24070 */
[----:B------:R-:W-:-:S04]  /*8e50*/  IMAD.MOV R73, RZ, RZ, -R73 ;  /* 0x000000ffff497224 */ /* 0x000fc800078e0a49 */
[----:B------:R-:W-:Y:S01]  /*8e60*/  @!P0 IMAD.IADD R7, R7, 0x1, -R6 ;  /* 0x0000000107078824 */ /* 0x000fe200078e0a06 */
[C---:B------:R-:W-:Y:S01]  /*8e70*/  ISETP.GT.U32.AND P0, PT, R6.reuse, R67, PT ;  /* 0x000000430600720c */ /* 0x040fe20003f04070 */
[----:B------:R-:W-:Y:S02]  /*8e80*/  IMAD R10, R6, R73, R10 ;  /* 0x00000049060a7224 */ /* 0x000fe400078e020a */
[--C-:B------:R-:W-:Y:S01]  /*8e90*/  @!P2 IMAD.IADD R16, R16, 0x1, -R6.reuse ;  /* 0x000000011010a824 */ /* 0x100fe200078e0a06 */
[C---:B------:R-:W-:Y:S01]  /*8ea0*/  ISETP.GT.U32.AND P2, PT, R6.reuse, R11, PT ;  /* 0x0000000b0600720c */ /* 0x040fe20003f44070 */
[--C-:B------:R-:W-:Y:S01]  /*8eb0*/  @!P5 IMAD.IADD R15, R15, 0x1, -R6.reuse ;  /* 0x000000010f0fd824 */ /* 0x100fe200078e0a06 */
[----:B------:R-:W-:Y:S01]  /*8ec0*/  ISETP.GT.U32.AND P5, PT, R6, R10, PT ;  /* 0x0000000a0600720c */ /* 0x000fe20003fa4070 */
[--C-:B------:R-:W-:Y:S01]  /*8ed0*/  @!P4 IMAD.IADD R14, R14, 0x1, -R6.reuse ;  /* 0x000000010e0ec824 */ /* 0x100fe200078e0a06 */
[----:B------:R-:W-:Y:S01]  /*8ee0*/  ISETP.GT.U32.AND P4, PT, R6, R9, PT ;  /* 0x000000090600720c */ /* 0x000fe20003f84070 */
[----:B------:R-:W-:Y:S01]  /*8ef0*/  @!P1 IMAD.IADD R12, R12, 0x1, -R6 ;  /* 0x000000010c0c9824 */ /* 0x000fe200078e0a06 */
[----:B------:R-:W-:-:S03]  /*8f00*/  ISETP.GT.U32.AND P1, PT, R6, R71, PT ;  /* 0x000000470600720c */ /* 0x000fc60003f24070 */
[----:B------:R-:W-:Y:S01]  /*8f10*/  @!P0 IMAD.IADD R67, R67, 0x1, -R6 ;  /* 0x0000000143438824 */ /* 0x000fe200078e0a06 */
[----:B------:R-:W-:-:S03]  /*8f20*/  ISETP.GT.U32.AND P0, PT, R6, R62, PT ;  /* 0x0000003e0600720c */ /* 0x000fc60003f04070 */
[--C-:B------:R-:W-:Y:S01]  /*8f30*/  @!P2 IMAD.IADD R11, R11, 0x1, -R6.reuse ;  /* 0x000000010b0ba824 */ /* 0x100fe200078e0a06 */
[----:B------:R-:W-:Y:S01]  /*8f40*/  ISETP.GT.U32.AND P2, PT, R6, R8, PT ;  /* 0x000000080600720c */ /* 0x000fe20003f44070 */
[--C-:B------:R-:W-:Y:S01]  /*8f50*/  @!P5 IMAD.IADD R10, R10, 0x1, -R6.reuse ;  /* 0x000000010a0ad824 */ /* 0x100fe200078e0a06 */
[C---:B------:R-:W-:Y:S01]  /*8f60*/  ISETP.GT.U32.AND P5, PT, R6.reuse, R70, PT ;  /* 0x000000460600720c */ /* 0x040fe20003fa4070 */
[--C-:B------:R-:W-:Y:S01]  /*8f70*/  @!P4 IMAD.IADD R9, R9, 0x1, -R6.reuse ;  /* 0x000000010909c824 */ /* 0x100fe200078e0a06 */
[C---:B------:R-:W-:Y:S01]  /*8f80*/  ISETP.GT.U32.AND P4, PT, R6.reuse, R69, PT ;  /* 0x000000450600720c */ /* 0x040fe20003f84070 */
        /* <DEDUP_REMOVED lines=90> */
[--C-:B------:R-:W-:Y:S01]  /*9530*/  @!P1 IMAD.IADD R26, R26, 0x1, -R6.reuse ;  /* 0x000000011a1a9824 */ /* 0x100fe200078e0a06 */
[----:B------:R-:W-:Y:S01]  /*9540*/  ISETP.GT.U32.AND P1, PT, R6, R21, PT ;  /* 0x000000150600720c */ /* 0x000fe20003f24070 */
[----:B-1----:R-:W-:Y:S02]  /*9550*/  VIADD R72, R78, 0xffffff99 ;  /* 0xffffff994e487836 */ /* 0x002fe40000000000 */
[----:B------:R-:W-:-:S03]  /*9560*/  @!P0 IMAD.IADD R17, R17, 0x1, -R6 ;  /* 0x0000000111118824 */ /* 0x000fc600078e0a06 */
[----:B------:R-:W-:Y:S01]  /*9570*/  ISETP.GE.U32.AND P0, PT, R72, 0x7fffff1a, PT ;  /* 0x7fffff1a4800780c */ /* 0x000fe20003f06070 */
[----:B------:R-:W-:Y:S02]  /*9580*/  IMAD R72, R4, 0x66, RZ ;  /* 0x0000006604487824 */ /* 0x000fe400078e02ff */
[--C-:B------:R-:W-:Y:S01]  /*9590*/  @!P2 IMAD.IADD R25, R25, 0x1, -R6.reuse ;  /* 0x000000011919a824 */ /* 0x100fe200078e0a06 */
[----:B------:R-:W-:Y:S01]  /*95a0*/  ISETP.GT.U32.AND P2, PT, R6, R20, PT ;  /* 0x000000140600720c */ /* 0x000fe20003f44070 */
[--C-:B------:R-:W-:Y:S01]  /*95b0*/  @!P5 IMAD.IADD R24, R24, 0x1, -R6.reuse ;  /* 0x000000011818d824 */ /* 0x100fe200078e0a06 */
[C---:B------:R-:W-:Y:S01]  /*95c0*/  ISETP.GT.U32.AND P5, PT, R6.reuse, R19, PT ;  /* 0x000000130600720c */ /* 0x040fe20003fa4070 */
[--C-:B------:R-:W-:Y:S01]  /*95d0*/  @!P4 IMAD.IADD R23, R23, 0x1, -R6.reuse ;  /* 0x000000011717c824 */ /* 0x100fe200078e0a06 */
[----:B------:R-:W-:Y:S02]  /*95e0*/  ISETP.GT.U32.AND P4, PT, R6, R18, PT ;  /* 0x000000120600720c */ /* 0x000fe40003f84070 */
[----:B------:R-:W-:Y:S01]  /*95f0*/  IADD3 R73, P6, PT, R72, R0, RZ ;  /* 0x0000000048497210 */ /* 0x000fe20007fde0ff */
[----:B------:R-:W-:Y:S01]  /*9600*/  @!P1 IMAD.IADD R21, R21, 0x1, -R6 ;  /* 0x0000000115159824 */ /* 0x000fe200078e0a06 */
[----:B------:R-:W-:-:S02]  /*9610*/  ISETP.GT.U32.AND P1, PT, R6, R16, PT ;  /* 0x000000100600720c */ /* 0x000fc40003f24070 */
[----:B------:R-:W-:Y:S01]  /*9620*/  LEA.HI.X.SX32 R77, R72, R2, 0x1, P6 ;  /* 0x00000002484d7211 */ /* 0x000fe200030f0eff */
[----:B------:R0:W-:Y:S01]  /*9630*/  STL [R1+0x488], R73 ;  /* 0x0004884901007387 */ /* 0x0001e20000100800 */
[----:B------:R-:W-:Y:S01]  /*9640*/  PRMT R74, RZ, 0x7610, R74 ;  /* 0x00007610ff4a7816 */ /* 0x000fe2000000004a */
[----:B------:R-:W-:Y:S02]  /*9650*/  @!P0 IMAD.MOV.U32 R72, RZ, RZ, R73 ;  /* 0x000000ffff488224 */ /* 0x000fe400078e0049 */
[--C-:B------:R-:W-:Y:S01]  /*9660*/  @!P2 IMAD.IADD R20, R20, 0x1, -R6.reuse ;  /* 0x000000011414a824 */ /* 0x100fe200078e0a06 */
[C---:B------:R-:W-:Y:S01]  /*9670*/  ISETP.GT.U32.AND P2, PT, R6.reuse, R15, PT ;  /* 0x0000000f0600720c */ /* 0x040fe20003f44070 */
[--C-:B------:R-:W-:Y:S02]  /*9680*/  @!P5 IMAD.IADD R19, R19, 0x1, -R6.reuse ;  /* 0x000000011313d824 */ /* 0x100fe400078e0a06 */
[----:B0-----:R-:W-:Y:S01]  /*9690*/  @!P0 IMAD.MOV.U32 R73, RZ, RZ, R77 ;  /* 0x000000ffff498224 */ /* 0x001fe200078e004d */
[----:B------:R-:W-:Y:S01]  /*96a0*/  ISETP.GT.U32.AND P5, PT, R6, R14, PT ;  /* 0x0000000e0600720c */ /* 0x000fe20003fa4070 */
[--C-:B------:R-:W-:Y:S01]  /*96b0*/  @!P4 IMAD.IADD R18, R18, 0x1, -R6.reuse ;  /* 0x000000011212c824 */ /* 0x100fe200078e0a06 */
[----:B------:R-:W-:Y:S01]  /*96c0*/  ISETP.GT.U32.AND P4, PT, R6, R13, PT ;  /* 0x0000000d0600720c */ /* 0x000fe20003f84070 */
[----:B------:R0:W-:Y:S01]  /*96d0*/  STL [R1+0x484], R77 ;  /* 0x0004844d01007387 */ /* 0x0001e20000100800 */
[----:B------:R-:W-:-:S03]  /*96e0*/  @!P1 IMAD.IADD R16, R16, 0x1, -R6 ;  /* 0x0000000110109824 */ /* 0x000fc600078e0a06 */
[----:B------:R1:W4:Y:S01]  /*96f0*/  @!P0 LDG.E.U8 R74, desc[UR18][R72.64] ;  /* 0x00000012484a8981 */ /* 0x000322000c1e1100 */
[C---:B------:R-:W-:Y:S01]  /*9700*/  ISETP.GT.U32.AND P1, PT, R6.reuse, R12, PT ;  /* 0x0000000c0600720c */ /* 0x040fe20003f24070 */
[--C-:B------:R-:W-:Y:S01]  /*9710*/  @!P2 IMAD.IADD R15, R15, 0x1, -R6.reuse ;  /* 0x000000010f0fa824 */ /* 0x100fe200078e0a06 */
[----:B------:R-:W-:Y:S01]  /*9720*/  ISETP.GT.U32.AND P6, PT, R6, R7, PT ;  /* 0x000000070600720c */ /* 0x000fe20003fc4070 */
[----:B------:R-:W4:Y:S02]  /*9730*/  LDL R78, [R1+0x760] ;  /* 0x00076000014e7983 */ /* 0x000f240000100800 */
[--C-:B------:R-:W-:Y:S02]  /*9740*/  @!P5 IMAD.IADD R14, R14, 0x1, -R6.reuse ;  /* 0x000000010e0ed824 */ /* 0x100fe400078e0a06 */
[----:B------:R-:W-:Y:S01]  /*9750*/  @!P4 IMAD.IADD R13, R13, 0x1, -R6 ;  /* 0x000000010d0dc824 */ /* 0x000fe200078e0a06 */
[----:B0-----:R-:W4:Y:S04]  /*9760*/  LDL R77, [R1+0x75c] ;  /* 0x00075c00014d7983 */ /* 0x001f280000100800 */
[----:B------:R-:W4:Y:S04]  /*9770*/  LDL R72, [R1+0x748] ;  /* 0x0007480001487983 */ /* 0x000f280000100800 */
[----:B------:R-:W4:Y:S01]  /*9780*/  LDL R73, [R1+0x74c] ;  /* 0x00074c0001497983 */ /* 0x000f220000100800 */
[----:B------:R-:W-:-:S02]  /*9790*/  ISETP.GT.U32.AND P2, PT, R6, R11, PT ;  /* 0x0000000b0600720c */ /* 0x000fc40003f44070 */
[C---:B------:R-:W-:Y:S01]  /*97a0*/  ISETP.GT.U32.AND P4, PT, R6.reuse, R10, PT ;  /* 0x0000000a0600720c */ /* 0x040fe20003f84070 */
[----:B------:R-:W4:Y:S01]  /*97b0*/  LDL R81, [R1+0x764] ;  /* 0x0007640001517983 */ /* 0x000f220000100800 */
[----:B------:R-:W-:Y:S01]  /*97c0*/  ISETP.GT.U32.AND P5, PT, R6, R9, PT ;  /* 0x000000090600720c */ /* 0x000fe20003fa4070 */
[--C-:B------:R-:W-:Y:S01]  /*97d0*/  @!P1 IMAD.IADD R12, R12, 0x1, -R6.reuse ;  /* 0x000000010c0c9824 */ /* 0x100fe200078e0a06 */
[----:B------:R-:W-:Y:S02]  /*97e0*/  ISETP.GE.AND P0, PT, R68, RZ, PT ;  /* 0x000000ff4400720c */ /* 0x000fe40003f06270 */
[----:B--2---:R-:W-:Y:S01]  /*97f0*/  ISETP.GE.AND P1, PT, R80, RZ, PT ;  /* 0x000000ff5000720c */ /* 0x004fe20003f26270 */
[----:B------:R-:W-:-:S04]  /*9800*/  @!P6 IMAD.IADD R7, R7, 0x1, -R6 ;  /* 0x000000010707e824 */ /* 0x000fc800078e0a06 */
[--C-:B------:R-:W-:Y:S02]  /*9810*/  @!P2 IMAD.IADD R11, R11, 0x1, -R6.reuse ;  /* 0x000000010b0ba824 */ /* 0x100fe400078e0a06 */
[--C-:B------:R-:W-:Y:S02]  /*9820*/  @!P4 IMAD.IADD R10, R10, 0x1, -R6.reuse ;  /* 0x000000010a0ac824 */ /* 0x100fe400078e0a06 */
[----:B------:R-:W-:Y:S02]  /*9830*/  @!P5 IMAD.IADD R9, R9, 0x1, -R6 ;  /* 0x000000010909d824 */ /* 0x000fe400078e0a06 */
[----:B------:R-:W2:Y:S01]  /*9840*/  LDL R6, [R1+0x744] ;  /* 0x0007440001067983 */ /* 0x000ea20000100800 */
[----:B---3--:R-:W-:Y:S01]  /*9850*/  ISETP.GE.AND P5, PT, R75, RZ, PT ;  /* 0x000000ff4b00720c */ /* 0x008fe20003fa6270 */
[----:B------:R-:W-:Y:S02]  /*9860*/  @!P0 IMAD.MOV R71, RZ, RZ, -R71 ;  /* 0x000000ffff478224 */ /* 0x000fe400078e0a47 */
[----:B------:R0:W-:Y:S01]  /*9870*/  STL [R1+0x804], R68 ;  /* 0x0008044401007387 */ /* 0x0001e20000100800 */
[----:B----4-:R-:W-:Y:S01]  /*9880*/  ISETP.GE.AND P0, PT, R76, RZ, PT ;  /* 0x000000ff4c00720c */ /* 0x010fe20003f06270 */
[----:B------:R-:W-:-:S02]  /*9890*/  @!P1 IMAD.MOV R69, RZ, RZ, -R69 ;  /* 0x000000ffff459224 */ /* 0x000fc400078e0a45 */
[----:B------:R-:W3:Y:S01]  /*98a0*/  LDL R80, [R1+0x76c] ;  /* 0x00076c0001507983 */ /* 0x000ee20000100800 */
[----:B------:R-:W-:-:S03]  /*98b0*/  ISETP.GE.AND P1, PT, R79, RZ, PT ;  /* 0x000000ff4f00720c */ /* 0x000fc60003f26270 */
[----:B------:R-:W4:Y:S04]  /*98c0*/  LDL R75, [R1+0x77c] ;  /* 0x00077c00014b7983 */ /* 0x000f280000100800 */
[----:B------:R-:W2:Y:S04]  /*98d0*/  LDL R76, [R1+0x774] ;  /* 0x00077400014c7983 */ /* 0x000ea80000100800 */
[----:B------:R-:W2:Y:S01]  /*98e0*/  LDL R79, [R1+0x770] ;  /* 0x00077000014f7983 */ /* 0x000ea20000100800 */
[----:B------:R-:W-:Y:S02]  /*98f0*/  @!P5 IMAD.MOV R66, RZ, RZ, -R66 ;  /* 0x000000ffff42d224 */ /* 0x000fe400078e0a42 */
[----:B------:R-:W-:Y:S01]  /*9900*/  @!P0 IMAD.MOV R64, RZ, RZ, -R64 ;  /* 0x000000ffff408224 */ /* 0x000fe200078e0a40 */
[----:B0-----:R-:W2:Y:S01]  /*9910*/  LDL R68, [R1+0x7a0] ;  /* 0x0007a00001447983 */ /* 0x001ea20000100800 */
[----:B------:R-:W-:Y:S01]  /*9920*/  @!P1 IMAD.MOV R63, RZ, RZ, -R63 ;  /* 0x000000ffff3f9224 */ /* 0x000fe200078e0a3f */
[----:B------:R-:W-:-:S02]  /*9930*/  ISETP.GE.AND P2, PT, R72, RZ, PT ;  /* 0x000000ff4800720c */ /* 0x000fc40003f46270 */
[----:B------:R-:W-:Y:S01]  /*9940*/  ISETP.GE.AND P4, PT, R73, RZ, PT ;  /* 0x000000ff4900720c */ /* 0x000fe20003f86270 */
[----:B------:R-:W2:Y:S04]  /*9950*/  LDL R72, [R1+0x798] ;  /* 0x0007980001487983 */ /* 0x000ea80000100800 */
[----:B------:R-:W2:Y:S01]  /*9960*/  LDL R73, [R1+0x778] ;  /* 0x0007780001497983 */ /* 0x000ea20000100800 */
[----:B------:R-:W-:-:S05]  /*9970*/  ISETP.GE.AND P5, PT, R78, RZ, PT ;  /* 0x000000ff4e00720c */ /* 0x000fca0003fa6270 */
[----:B------:R-:W-:Y:S01]  /*9980*/  @!P2 IMAD.MOV R67, RZ, RZ, -R67 ;  /* 0x000000ffff43a224 */ /* 0x000fe200078e0a43 */
[----:B------:R-:W-:Y:S01]  /*9990*/  ISETP.GE.AND P2, PT, R77, RZ, PT ;  /* 0x000000ff4d00720c */ /* 0x000fe20003f46270 */
[----:B------:R-:W2:Y:S01]  /*99a0*/  LDL R78, [R1+0x780] ;  /* 0x00078000014e7983 */ /* 0x000ea20000100800 */
[----:B------:R-:W-:-:S03]  /*99b0*/  @!P4 IMAD.MOV R65, RZ, RZ, -R65 ;  /* 0x000000ffff41c224 */ /* 0x000fc600078e0a41 */
[----:B------:R-:W2:Y:S01]  /*99c0*/  LDL R77, [R1+0x768] ;  /* 0x00076800014d7983 */ /* 0x000ea20000100800 */
[----:B------:R-:W-:-:S03]  /*99d0*/  ISETP.GE.AND P4, PT, R81, RZ, PT ;  /* 0x000000ff5100720c */ /* 0x000fc60003f86270 */
[----:B------:R-:W2:Y:S01]  /*99e0*/  LDL R81, [R1+0x790] ;  /* 0x0007900001517983 */ /* 0x000ea20000100800 */
[----:B------:R-:W-:Y:S01]  /*99f0*/  @!P5 IMAD.MOV R61, RZ, RZ, -R61 ;  /* 0x000000ffff3dd224 */ /* 0x000fe200078e0a3d */
[----:B---3--:R-:W-:-:S08]  /*9a00*/  ISETP.GE.AND P0, PT, R80, RZ, PT ;  /* 0x000000ff5000720c */ /* 0x008fd00003f06270 */
[----:B------:R-:W-:Y:S01]  /*9a10*/  @!P4 IMAD.MOV R60, RZ, RZ, -R60 ;  /* 0x000000ffff3cc224 */ /* 0x000fe200078e0a3c */
[----:B------:R-:W3:Y:S01]  /*9a20*/  LDL R80, [R1+0x78c] ;  /* 0x00078c0001507983 */ /* 0x000ee20000100800 */
[----:B----4-:R-:W-:-:S03]  /*9a30*/  ISETP.GE.AND P1, PT, R75, RZ, PT ;  /* 0x000000ff4b00720c */ /* 0x010fc60003f26270 */
[----:B------:R-:W4:Y:S01]  /*9a40*/  LDL R75, [R1+0x794] ;  /* 0x00079400014b7983 */ /* 0x000f220000100800 */
[----:B--2---:R-:W-:-:S03]  /*9a50*/  ISETP.GE.AND P5, PT, R76, RZ, PT ;  /* 0x000000ff4c00720c */ /* 0x004fc60003fa6270 */
[----:B------:R-:W2:Y:S01]  /*9a60*/  LDL R76, [R1+0x7a8] ;  /* 0x0007a800014c7983 */ /* 0x000ea20000100800 */
[----:B------:R-:W-:-:S03]  /*9a70*/  ISETP.GE.AND P4, PT, R79, RZ, PT ;  /* 0x000000ff4f00720c */ /* 0x000fc60003f86270 */
[----:B------:R-:W2:Y:S01]  /*9a80*/  LDL R79, [R1+0x7a4] ;  /* 0x0007a400014f7983 */ /* 0x000ea20000100800 */
[----:B------:R-:W-:Y:S02]  /*9a90*/  @!P2 IMAD.MOV R62, RZ, RZ, -R62 ;  /* 0x000000ffff3ea224 */ /* 0x000fe400078e0a3e */
[----:B------:R-:W-:Y:S02]  /*9aa0*/  @!P0 IMAD.MOV R59, RZ, RZ, -R59 ;  /* 0x000000ffff3b8224 */ /* 0x000fe400078e0a3b */
[----:B------:R-:W-:Y:S02]  /*9ab0*/  @!P1 IMAD.MOV R58, RZ, RZ, -R58 ;  /* 0x000000ffff3a9224 */ /* 0x000fe400078e0a3a */
[----:B------:R-:W-:-:S03]  /*9ac0*/  @!P5 IMAD.MOV R56, RZ, RZ, -R56 ;  /* 0x000000ffff38d224 */ /* 0x000fc600078e0a38 */
[----:B------:R-:W-:Y:S01]  /*9ad0*/  @!P4 IMAD.MOV R55, RZ, RZ, -R55 ;  /* 0x000000ffff37c224 */ /* 0x000fe200078e0a37 */
[----:B------:R-:W-:Y:S02]  /*9ae0*/  ISETP.GE.AND P2, PT, R73, RZ, PT ;  /* 0x000000ff4900720c */ /* 0x000fe40003f46270 */
[----:B------:R-:W2:Y:S01]  /*9af0*/  LDL R73, [R1+0x7c0] ;  /* 0x0007c00001497983 */ /* 0x000ea20000100800 */
[----:B------:R-:W-:-:S03]  /*9b00*/  ISETP.GE.AND P1, PT, R78, RZ, PT ;  /* 0x000000ff4e00720c */ /* 0x000fc60003f26270 */
[----:B------:R-:W2:Y:S01]  /*9b10*/  LDL R78, [R1+0x7b0] ;  /* 0x0007b000014e7983 */ /* 0x000ea20000100800 */
[----:B------:R-:W-:-:S03]  /*9b20*/  ISETP.GE.AND P0, PT, R77, RZ, PT ;  /* 0x000000ff4d00720c */ /* 0x000fc60003f06270 */
[----:B------:R-:W2:Y:S03]  /*9b30*/  LDL R77, [R1+0x7ac] ;  /* 0x0007ac00014d7983 */ /* 0x000ea60000100800 */
[----:B------:R-:W-:Y:S01]  /*9b40*/  @!P2 IMAD.MOV R57, RZ, RZ, -R57 ;  /* 0x000000ffff39a224 */ /* 0x000fe200078e0a39 */
[----:B------:R-:W-:Y:S02]  /*9b50*/  ISETP.GE.AND P2, PT, R81, RZ, PT ;  /* 0x000000ff5100720c */ /* 0x000fe40003f46270 */
[----:B------:R-:W2:Y:S01]  /*9b60*/  LDL R81, [R1+0x7bc] ;  /* 0x0007bc0001517983 */ /* 0x000ea20000100800 */
[----:B------:R-:W-:Y:S01]  /*9b70*/  @!P1 IMAD.MOV R53, RZ, RZ, -R53 ;  /* 0x000000ffff359224 */ /* 0x000fe200078e0a35 */
[----:B---3--:R-:W-:Y:S02]  /*9b80*/  ISETP.GE.AND P5, PT, R80, RZ, PT ;  /* 0x000000ff5000720c */ /* 0x008fe40003fa6270 */
[----:B------:R-:W3:Y:S07]  /*9b90*/  LDL R80, [R1+0x7c4] ;  /* 0x0007c40001507983 */ /* 0x000eee0000100800 */
[----:B------:R-:W-:Y:S01]  /*9ba0*/  @!P2 IMAD.MOV R52, RZ, RZ, -R52 ;  /* 0x000000ffff34a224 */ /* 0x000fe200078e0a34 */
[----:B----4-:R-:W-:-:S02]  /*9bb0*/  ISETP.GE.AND P4, PT, R75, RZ, PT ;  /* 0x000000ff4b00720c */ /* 0x010fc40003f86270 */
[----:B------:R-:W4:Y:S01]  /*9bc0*/  LDL R75, [R1+0x7c8] ;  /* 0x0007c800014b7983 */ /* 0x000f220000100800 */
[----:B--2---:R-:W-:-:S03]  /*9bd0*/  ISETP.GE.AND P1, PT, R76, RZ, PT ;  /* 0x000000ff4c00720c */ /* 0x004fc60003f26270 */
[----:B------:R-:W2:Y:S01]  /*9be0*/  LDL R76, [R1+0x7d8] ;  /* 0x0007d800014c7983 */ /* 0x000ea20000100800 */
[----:B------:R-:W-:-:S03]  /*9bf0*/  ISETP.GE.AND P2, PT, R79, RZ, PT ;  /* 0x000000ff4f00720c */ /* 0x000fc60003f46270 */
[----:B------:R-:W2:Y:S01]  /*9c00*/  LDL R79, [R1+0x7d4] ;  /* 0x0007d400014f7983 */ /* 0x000ea20000100800 */
[----:B------:R-:W-:Y:S01]  /*9c10*/  @!P0 IMAD.MOV R54, RZ, RZ, -R54 ;  /* 0x000000ffff368224 */ /* 0x000fe200078e0a36 */
[----:B------:R-:W-:Y:S01]  /*9c20*/  ISETP.GE.AND P0, PT, R72, RZ, PT ;  /* 0x000000ff4800720c */ /* 0x000fe20003f06270 */
[----:B------:R-:W-:Y:S01]  /*9c30*/  @!P5 IMAD.MOV R51, RZ, RZ, -R51 ;  /* 0x000000ffff33d224 */ /* 0x000fe200078e0a33 */
[----:B------:R-:W2:Y:S01]  /*9c40*/  LDL R72, [R1+0x7f0] ;  /* 0x0007f00001487983 */ /* 0x000ea20000100800 */
[----:B------:R-:W-:-:S10]  /*9c50*/  @!P4 IMAD.MOV R50, RZ, RZ, -R50 ;  /* 0x000000ffff32c224 */ /* 0x000fd400078e0a32 */
[----:B------:R-:W-:Y:S02]  /*9c60*/  @!P0 IMAD.MOV R49, RZ, RZ, -R49 ;  /* 0x000000ffff318224 */ /* 0x000fe400078e0a31 */
[----:B------:R-:W-:Y:S02]  /*9c70*/  @!P1 IMAD.MOV R48, RZ, RZ, -R48 ;  /* 0x000000ffff309224 */ /* 0x000fe400078e0a30 */
[----:B------:R-:W-:Y:S01]  /*9c80*/  @!P2 IMAD.MOV R47, RZ, RZ, -R47 ;  /* 0x000000ffff2fa224 */ /* 0x000fe200078e0a2f */
[----:B------:R-:W-:Y:S02]  /*9c90*/  ISETP.GE.AND P0, PT, R73, RZ, PT ;  /* 0x000000ff4900720c */ /* 0x000fe40003f06270 */
[----:B------:R-:W2:Y:S01]  /*9ca0*/  LDL R73, [R1+0x7ec] ;  /* 0x0007ec0001497983 */ /* 0x000ea20000100800 */
[----:B------:R-:W-:-:S03]  /*9cb0*/  ISETP.GE.AND P4, PT, R78, RZ, PT ;  /* 0x000000ff4e00720c */ /* 0x000fc60003f86270 */
[----:B------:R-:W2:Y:S01]  /*9cc0*/  LDL R78, [R1+0x7e0] ;  /* 0x0007e000014e7983 */ /* 0x000ea20000100800 */
[----:B------:R-:W-:-:S03]  /*9cd0*/  ISETP.GE.AND P5, PT, R77, RZ, PT ;  /* 0x000000ff4d00720c */ /* 0x000fc60003fa6270 */
[----:B------:R-:W2:Y:S01]  /*9ce0*/  LDL R77, [R1+0x7dc] ;  /* 0x0007dc00014d7983 */ /* 0x000ea20000100800 */
[----:B------:R-:W-:-:S03]  /*9cf0*/  ISETP.GE.AND P1, PT, R81, RZ, PT ;  /* 0x000000ff5100720c */ /* 0x000fc60003f26270 */
[----:B------:R-:W2:Y:S01]  /*9d00*/  LDL R81, [R1+0x7f4] ;  /* 0x0007f40001517983 */ /* 0x000ea20000100800 */
[----:B------:R-:W-:Y:S02]  /*9d10*/  @!P0 IMAD.MOV R44, RZ, RZ, -R44 ;  /* 0x000000ffff2c8224 */ /* 0x000fe400078e0a2c */
[----:B------:R-:W-:-:S03]  /*9d20*/  @!P4 IMAD.MOV R45, RZ, RZ, -R45 ;  /* 0x000000ffff2dc224 */ /* 0x000fc600078e0a2d */
[----:B------:R-:W-:Y:S01]  /*9d30*/  @!P5 IMAD.MOV R46, RZ, RZ, -R46 ;  /* 0x000000ffff2ed224 */ /* 0x000fe200078e0a2e */
[----:B---3--:R-:W-:Y:S02]  /*9d40*/  ISETP.GE.AND P2, PT, R80, RZ, PT ;  /* 0x000000ff5000720c */ /* 0x008fe40003f46270 */
        /* <DEDUP_REMOVED lines=9> */
[----:B------:R-:W-:Y:S01]  /*9de0*/  @!P5 IMAD.MOV R41, RZ, RZ, -R41 ;  /* 0x000000ffff29d224 */ /* 0x000fe200078e0a29 */
[----:B------:R-:W-:Y:S01]  /*9df0*/  ISETP.GE.AND P5, PT, R72, RZ, PT ;  /* 0x000000ff4800720c */ /* 0x000fe20003fa6270 */
[----:B------:R-:W-:Y:S01]  /*9e00*/  @!P4 IMAD.MOV R40, RZ, RZ, -R40 ;  /* 0x000000ffff28c224 */ /* 0x000fe200078e0a28 */
[----:B------:R-:W-:Y:S01]  /*9e10*/  ISETP.GE.AND P6, PT, R6, RZ, PT ;  /* 0x000000ff0600720c */ /* 0x000fe20003fc6270 */
[----:B------:R-:W2:Y:S04]  /*9e20*/  LDL R72, [R1+0x788] ;  /* 0x0007880001487983 */ /* 0x000ea80000100800 */
[----:B------:R-:W2:Y:S01]  /*9e30*/  LDL R6, [R1+0x79c] ;  /* 0x00079c0001067983 */ /* 0x000ea20000100800 */
[----:B------:R-:W-:-:S05]  /*9e40*/  @!P0 IMAD.MOV R39, RZ, RZ, -R39 ;  /* 0x000000ffff278224 */ /* 0x000fca00078e0a27 */
        /* <DEDUP_REMOVED lines=8> */
[----:B------:R-:W2:Y:S01]  /*9ed0*/  LDL.LU R81, [R1+0x8d8] ;  /* 0x0008d80001517983 */ /* 0x000ea20000300800 */
[----:B------:R-:W-:Y:S02]  /*9ee0*/  @!P4 IMAD.MOV R35, RZ, RZ, -R35 ;  /* 0x000000ffff23c224 */ /* 0x000fe400078e0a23 */
[----:B------:R-:W-:-:S03]  /*9ef0*/  @!P2 IMAD.MOV R37, RZ, RZ, -R37 ;  /* 0x000000ffff25a224 */ /* 0x000fc600078e0a25 */
[----:B------:R-:W-:Y:S01]  /*9f00*/  @!P1 IMAD.MOV R38, RZ, RZ, -R38 ;  /* 0x000000ffff269224 */ /* 0x000fe200078e0a26 */
[----:B---3--:R-:W-:Y:S02]  /*9f10*/  ISETP.GE.AND P1, PT, R80, RZ, PT ;  /* 0x000000ff5000720c */ /* 0x008fe40003f26270 */
[----:B------:R-:W3:Y:S01]  /*9f20*/  LDL.LU R80, [R1+0x8d4] ;  /* 0x0008d40001507983 */ /* 0x000ee20000300800 */
[----:B----4-:R-:W-:-:S03]  /*9f30*/  ISETP.GE.AND P2, PT, R75, RZ, PT ;  /* 0x000000ff4b00720c */ /* 0x010fc60003f46270 */
[----:B------:R-:W4:Y:S01]  /*9f40*/  LDL.LU R75, [R1+0x8d0] ;  /* 0x0008d000014b7983 */ /* 0x000f220000300800 */
[----:B--2---:R-:W-:-:S03]  /*9f50*/  ISETP.GE.AND P5, PT, R76, RZ, PT ;  /* 0x000000ff4c00720c */ /* 0x004fc60003fa6270 */
[----:B------:R-:W2:Y:S01]  /*9f60*/  LDL.LU R76, [R1+0x8cc] ;  /* 0x0008cc00014c7983 */ /* 0x000ea20000300800 */
[----:B------:R-:W-:-:S03]  /*9f70*/  ISETP.GE.AND P4, PT, R79, RZ, PT ;  /* 0x000000ff4f00720c */ /* 0x000fc60003f86270 */
[----:B------:R-:W2:Y:S01]  /*9f80*/  LDL.LU R79, [R1+0x8c8] ;  /* 0x0008c800014f7983 */ /* 0x000ea20000300800 */
[----:B------:R-:W-:Y:S02]  /*9f90*/  @!P0 IMAD.MOV R34, RZ, RZ, -R34 ;  /* 0x000000ffff228224 */ /* 0x000fe400078e0a22 */
[----:B------:R-:W-:Y:S02]  /*9fa0*/  @!P1 IMAD.MOV R33, RZ, RZ, -R33 ;  /* 0x000000ffff219224 */ /* 0x000fe400078e0a21 */
[----:B------:R-:W-:Y:S01]  /*9fb0*/  @!P2 IMAD.MOV R32, RZ, RZ, -R32 ;  /* 0x000000ffff20a224 */ /* 0x000fe200078e0a20 */
[----:B------:R-:W-:Y:S01]  /*9fc0*/  ISETP.GE.AND P2, PT, R68, RZ, PT ;  /* 0x000000ff4400720c */ /* 0x000fe20003f46270 */
[----:B------:R-:W-:Y:S01]  /*9fd0*/  @!P5 IMAD.MOV R31, RZ, RZ, -R31 ;  /* 0x000000ffff1fd224 */ /* 0x000fe200078e0a1f */
[----:B------:R-:W-:Y:S02]  /*9fe0*/  ISETP.GE.AND P5, PT, R6, RZ, PT ;  /* 0x000000ff0600720c */ /* 0x000fe40003fa6270 */
[----:B------:R-:W-:Y:S01]  /*9ff0*/  @!P4 IMAD.MOV R30, RZ, RZ, -R30 ;  /* 0x000000ffff1ec224 */ /* 0x000fe200078e0a1e */
[----:B------:R-:W-:-:S08]  /*a000*/  ISETP.GE.AND P4, PT, R72, RZ, PT ;  /* 0x000000ff4800720c */ /* 0x000fd00003f86270 */
[----:B------:R-:W-:Y:S02]  /*a010*/  @!P2 IMAD.MOV R27, RZ, RZ, -R27 ;  /* 0x000000ffff1ba224 */ /* 0x000fe400078e0a1b */
[----:B------:R-:W-:-:S03]  /*a020*/  @!P5 IMAD.MOV R26, RZ, RZ, -R26 ;  /* 0x000000ffff1ad224 */ /* 0x000fc600078e0a1a */
[----:B------:R-:W-:Y:S01]  /*a030*/  @!P4 IMAD.MOV R25, RZ, RZ, -R25 ;  /* 0x000000ffff19c224 */ /* 0x000fe200078e0a19 */
[----:B------:R-:W-:-:S13]  /*a040*/  ISETP.GE.AND P4, PT, R83, RZ, PT ;  /* 0x000000ff5300720c */ /* 0x000fda0003f86270 */
[----:B------:R-:W-:Y:S01]  /*a050*/  @!P4 IMAD.MOV R20, RZ, RZ, -R20 ;  /* 0x000000ffff14c224 */ /* 0x000fe200078e0a14 */
[----:B------:R-:W-:-:S13]  /*a060*/  ISETP.GE.AND P4, PT, R89, RZ, PT ;  /* 0x000000ff5900720c */ /* 0x000fda0003f86270 */
[----:B------:R-:W-:Y:S01]  /*a070*/  @!P4 IMAD.MOV R15, RZ, RZ, -R15 ;  /* 0x000000ffff0fc224 */ /* 0x000fe200078e0a0f */
[----:B------:R-:W-:Y:S02]  /*a080*/  ISETP.GE.AND P4, PT, R3, RZ, PT ;  /* 0x000000ff0300720c */ /* 0x000fe40003f86270 */
[----:B------:R-:W-:Y:S02]  /*a090*/  ISETP.GE.AND P1, PT, R78, RZ, PT ;  /* 0x000000ff4e00720c */ /* 0x000fe40003f26270 */
[----:B------:R-:W-:Y:S02]  /*a0a0*/  ISETP.GE.AND P0, PT, R77, RZ, PT ;  /* 0x000000ff4d00720c */ /* 0x000fe40003f06270 */
[----:B------:R-:W4:Y:S01]  /*a0b0*/  LDL.LU R77, [R1+0x8c4] ;  /* 0x0008c400014d7983 */ /* 0x000f220000300800 */
[----:B------:R-:W-:-:S03]  /*a0c0*/  ISETP.GE.AND P5, PT, R81, RZ, PT ;  /* 0x000000ff5100720c */ /* 0x000fc60003fa6270 */
[----:B------:R-:W4:Y:S05]  /*a0d0*/  LDL.LU R78, [R1+0x8c0] ;  /* 0x0008c000014e7983 */ /* 0x000f2a0000300800 */
[----:B------:R-:W-:Y:S02]  /*a0e0*/  @!P1 IMAD.MOV R28, RZ, RZ, -R28 ;  /* 0x000000ffff1c9224 */ /* 0x000fe400078e0a1c */
[----:B------:R-:W-:Y:S01]  /*a0f0*/  @!P0 IMAD.MOV R29, RZ, RZ, -R29 ;  /* 0x000000ffff1d8224 */ /* 0x000fe200078e0a1d */
[----:B------:R-:W-:Y:S02]  /*a100*/  ISETP.GE.AND P0, PT, R73, RZ, PT ;  /* 0x000000ff4900720c */ /* 0x000fe40003f06270 */
[----:B---3--:R-:W-:-:S02]  /*a110*/  ISETP.GE.AND P2, PT, R80, RZ, PT ;  /* 0x000000ff5000720c */ /* 0x008fc40003f46270 */
[----:B--2---:R-:W-:-:S09]  /*a120*/  ISETP.GE.AND P1, PT, R79, RZ, PT ;  /* 0x000000ff4f00720c */ /* 0x004fd20003f26270 */
[----:B------:R-:W-:Y:S01]  /*a130*/  @!P0 IMAD.MOV R24, RZ, RZ, -R24 ;  /* 0x000000ffff188224 */ /* 0x000fe200078e0a18 */
[----:B------:R-:W-:Y:S01]  /*a140*/  ISETP.GE.AND P0, PT, R85, RZ, PT ;  /* 0x000000ff5500720c */ /* 0x000fe20003f06270 */
[----:B------:R-:W-:Y:S01]  /*a150*/  @!P2 IMAD.MOV R22, RZ, RZ, -R22 ;  /* 0x000000ffff16a224 */ /* 0x000fe200078e0a16 */
[----:B------:R-:W-:Y:S01]  /*a160*/  ISETP.GE.AND P2, PT, R88, RZ, PT ;  /* 0x000000ff5800720c */ /* 0x000fe20003f46270 */
[----:B------:R-:W-:Y:S01]  /*a170*/  @!P5 IMAD.MOV R21, RZ, RZ, -R21 ;  /* 0x000000ffff15d224 */ /* 0x000fe200078e0a15 */
[----:B------:R-:W-:Y:S01]  /*a180*/  ISETP.GE.AND P5, PT, R90, RZ, PT ;  /* 0x000000ff5a00720c */ /* 0x000fe20003fa6270 */
[----:B------:R-:W2:Y:S04]  /*a190*/  LDL.LU R79, [R1+0x8bc] ;  /* 0x0008bc00014f7983 */ /* 0x000ea80000300800 */
[----:B------:R-:W3:Y:S01]  /*a1a0*/  LDL.LU R80, [R1+0x8b8] ;  /* 0x0008b80001507983 */ /* 0x000ee20000300800 */
[----:B------:R-:W-:Y:S01]  /*a1b0*/  @!P1 IMAD.MOV R23, RZ, RZ, -R23 ;  /* 0x000000ffff179224 */ /* 0x000fe200078e0a17 */
[----:B------:R-:W-:-:S02]  /*a1c0*/  ISETP.GE.AND P1, PT, R87, RZ, PT ;  /* 0x000000ff5700720c */ /* 0x000fc40003f26270 */
[----:B------:R-:W2:Y:S04]  /*a1d0*/  LDL.LU R81, [R1+0x8b4] ;  /* 0x0008b40001517983 */ /* 0x000ea80000300800 */
[----:B------:R-:W2:Y:S01]  /*a1e0*/  LDL.LU R83, [R1+0x8b0] ;  /* 0x0008b00001537983 */ /* 0x000ea20000300800 */
[----:B------:R-:W-:-:S03]  /*a1f0*/  @!P0 IMAD.MOV R19, RZ, RZ, -R19 ;  /* 0x000000ffff138224 */ /* 0x000fc600078e0a13 */
[----:B------:R-:W2:Y:S01]  /*a200*/  LDL.LU R85, [R1+0x8ac] ;  /* 0x0008ac0001557983 */ /* 0x000ea20000300800 */
[----:B------:R-:W-:-:S03]  /*a210*/  ISETP.GE.AND P0, PT, R91, RZ, PT ;  /* 0x000000ff5b00720c */ /* 0x000fc60003f06270 */
[----:B------:R-:W2:Y:S01]  /*a220*/  LDL.LU R87, [R1+0x8a8] ;  /* 0x0008a80001577983 */ /* 0x000ea20000300800 */
[----:B------:R-:W-:-:S03]  /*a230*/  @!P1 IMAD.MOV R18, RZ, RZ, -R18 ;  /* 0x000000ffff129224 */ /* 0x000fc600078e0a12 */
[----:B------:R-:W2:Y:S01]  /*a240*/  LDL.LU R88, [R1+0x8a4] ;  /* 0x0008a40001587983 */ /* 0x000ea20000300800 */
[----:B------:R-:W-:Y:S01]  /*a250*/  ISETP.GE.AND P1, PT, R92, RZ, PT ;  /* 0x000000ff5c00720c */ /* 0x000fe20003f26270 */
[----:B------:R-:W-:Y:S02]  /*a260*/  @!P2 IMAD.MOV R17, RZ, RZ, -R17 ;  /* 0x000000ffff11a224 */ /* 0x000fe400078e0a11 */
[----:B------:R-:W2:Y:S01]  /*a270*/  LDL.LU R90, [R1+0x8a0] ;  /* 0x0008a000015a7983 */ /* 0x000ea20000300800 */
[----:B------:R-:W-:Y:S01]  /*a280*/  ISETP.GE.AND P2, PT, R93, RZ, PT ;  /* 0x000000ff5d00720c */ /* 0x000fe20003f46270 */
[----:B------:R-:W-:Y:S02]  /*a290*/  @!P5 IMAD.MOV R16, RZ, RZ, -R16 ;  /* 0x000000ffff10d224 */ /* 0x000fe400078e0a10 */
[----:B------:R-:W2:Y:S01]  /*a2a0*/  LDL.LU R89, [R1+0x89c] ;  /* 0x00089c0001597983 */ /* 0x000ea20000300800 */
[----:B------:R-:W-:-:S03]  /*a2b0*/  ISETP.GE.AND P5, PT, R5, RZ, PT ;  /* 0x000000ff0500720c */ /* 0x000fc60003fa6270 */
[----:B------:R-:W2:Y:S04]  /*a2c0*/  LDL.LU R91, [R1+0x898] ;  /* 0x00089800015b7983 */ /* 0x000ea80000300800 */
[----:B------:R-:W2:Y:S04]  /*a2d0*/  LDL.LU R92, [R1+0x894] ;  /* 0x00089400015c7983 */ /* 0x000ea80000300800 */
[----:B------:R-:W2:Y:S04]  /*a2e0*/  LDL.LU R93, [R1+0x890] ;  /* 0x00089000015d7983 */ /* 0x000ea80000300800 */
[----:B------:R-:W2:Y:S04]  /*a2f0*/  LDL.LU R5, [R1+0x88c] ;  /* 0x00088c0001057983 */ /* 0x000ea80000300800 */
[----:B------:R-:W2:Y:S01]  /*a300*/  LDL.LU R3, [R1+0x888] ;  /* 0x0008880001037983 */ /* 0x000ea20000300800 */
[----:B------:R-:W-:-:S02]  /*a310*/  @!P2 IMAD.MOV R12, RZ, RZ, -R12 ;  /* 0x000000ffff0ca224 */ /* 0x000fc400078e0a0c */
[----:B------:R-:W-:Y:S01]  /*a320*/  @!P6 IMAD.MOV R70, RZ, RZ, -R70 ;  /* 0x000000ffff46e224 */ /* 0x000fe200078e0a46 */
[----:B--2---:R-:W-:Y:S02]  /*a330*/  ISETP.NE.AND P2, PT, R3, RZ, PT ;  /* 0x000000ff0300720c */ /* 0x004fe40003f45270 */
[----:B------:R-:W-:-:S04]  /*a340*/  LOP3.LUT R3, RZ, R3, RZ, 0x33, !PT ;  /* 0x00000003ff037212 */ /* 0x000fc800078e33ff */
[C---:B------:R-:W-:Y:S02]  /*a350*/  SEL R6, R3.reuse, R71, !P2 ;  /* 0x0000004703067207 */ /* 0x040fe40005000000 */
[----:B------:R-:W-:-:S03]  /*a360*/  SEL R68, R3, R70, !P2 ;  /* 0x0000004603447207 */ /* 0x000fc60005000000 */
[----:B------:R0:W-:Y:S01]  /*a370*/  STL [R1+0x210], R6 ;  /* 0x0002100601007387 */ /* 0x0001e20000100800 */
[C---:B------:R-:W-:Y:S02]  /*a380*/  SEL R67, R3.reuse, R67, !P2 ;  /* 0x0000004303437207 */ /* 0x040fe40005000000 */
[C---:B------:R-:W-:Y:S01]  /*a390*/  SEL R66, R3.reuse, R66, !P2 ;  /* 0x0000004203427207 */ /* 0x040fe20005000000 */
[----:B------:R-:W-:Y:S01]  /*a3a0*/  STL [R1+0x20c], R68 ;  /* 0x00020c4401007387 */ /* 0x000fe20000100800 */
[----:B0-----:R-:W-:-:S05]  /*a3b0*/  SEL R6, R3, R69, !P2 ;  /* 0x0000004503067207 */ /* 0x001fca0005000000 */
[----:B------:R0:W-:Y:S01]  /*a3c0*/  STL [R1+0x208], R6 ;  /* 0x0002080601007387 */ /* 0x0001e20000100800 */
[----:B------:R-:W-:-:S03]  /*a3d0*/  SEL R64, R3, R64, !P2 ;  /* 0x0000004003407207 */ /* 0x000fc60005000000 */
[----:B------:R-:W-:Y:S01]  /*a3e0*/  STL [R1+0x204], R67 ;  /* 0x0002044301007387 */ /* 0x000fe20000100800 */
[C---:B------:R-:W-:Y:S02]  /*a3f0*/  SEL R63, R3.reuse, R63, !P2 ;  /* 0x0000003f033f7207 */ /* 0x040fe40005000000 */
[C---:B0-----:R-:W-:Y:S01]  /*a400*/  SEL R6, R3.reuse, R65, !P2 ;  /* 0x0000004103067207 */ /* 0x041fe20005000000 */
[----:B------:R-:W-:Y:S04]  /*a410*/  STL [R1+0x200], R66 ;  /* 0x0002004201007387 */ /* 0x000fe80000100800 */
        /* <DEDUP_REMOVED lines=30> */
[----:B------:R0:W-:Y:S04]  /*a600*/  STL [R1+0xe0], R6 ;  /* 0x0000e00601007387 */ /* 0x0001e80000100800 */
[----:B------:R-:W-:Y:S01]  /*a610*/  STL [R1+0xdc], R49 ;  /* 0x0000dc3101007387 */ /* 0x000fe20000100800 */
[----:B0-----:R-:W-:-:S03]  /*a620*/  SEL R6, R3, R47, !P2 ;  /* 0x0000002f03067207 */ /* 0x001fc60005000000 */
[----:B------:R-:W-:Y:S04]  /*a630*/  STL [R1+0xd8], R48 ;  /* 0x0000d83001007387 */ /* 0x000fe80000100800 */
[----:B------:R0:W-:Y:S04]  /*a640*/  STL [R1+0xc8], R6 ;  /* 0x0000c80601007387 */ /* 0x0001e80000100800 */
[----:B0-----:R-:W2:Y:S01]  /*a650*/  LDL.LU R6, [R1+0x1a8] ;  /* 0x0001a80001067983 */ /* 0x001ea20000300800 */
[C---:B-1----:R-:W-:Y:S02]  /*a660*/  SEL R72, R3.reuse, R42, !P2 ;  /* 0x0000002a03487207 */ /* 0x042fe40005000000 */
[----:B------:R-:W-:-:S02]  /*a670*/  SEL R42, R3, R41, !P2 ;  /* 0x00000029032a7207 */ /* 0x000fc40005000000 */
[----:B------:R-:W0:Y:S01]  /*a680*/  S2R R41, SR_TID.X ;  /* 0x0000000000297919 */ /* 0x000e220000002100 */
[C---:B------:R-:W-:Y:S02]  /*a690*/  SEL R73, R3.reuse, R43, !P2 ;  /* 0x0000002b03497207 */ /* 0x040fe40005000000 */
[----:B------:R-:W-:Y:S02]  /*a6a0*/  SEL R43, R3, R40, !P2 ;  /* 0x00000028032b7207 */ /* 0x000fe40005000000 */
[----:B------:R-:W1:Y:S01]  /*a6b0*/  LDC R40, c[0x0][0x3a0] ;  /* 0x0000e800ff287b82 */ /* 0x000e620000000800 */
[----:B------:R-:W-:Y:S01]  /*a6c0*/  @!P0 IMAD.MOV R14, RZ, RZ, -R14 ;  /* 0x000000ffff0e8224 */ /* 0x000fe200078e0a0e */
[----:B------:R-:W-:Y:S01]  /*a6d0*/  ISETP.GE.AND P0, PT, R86, RZ, PT ;  /* 0x000000ff5600720c */ /* 0x000fe20003f06270 */
[----:B------:R-:W-:Y:S01]  /*a6e0*/  @!P1 IMAD.MOV R13, RZ, RZ, -R13 ;  /* 0x000000ffff0d9224 */ /* 0x000fe200078e0a0d */
[----:B------:R-:W-:Y:S02]  /*a6f0*/  ISETP.GE.AND P1, PT, R84, RZ, PT ;  /* 0x000000ff5400720c */ /* 0x000fe40003f26270 */
[----:B------:R-:W-:-:S02]  /*a700*/  ISETP.GE.AND P6, PT, R82, RZ, PT ;  /* 0x000000ff5200720c */ /* 0x000fc40003fc6270 */
[C---:B------:R-:W-:Y:S02]  /*a710*/  SEL R46, R3.reuse, R46, !P2 ;  /* 0x0000002e032e7207 */ /* 0x040fe40005000000 */
[C---:B------:R-:W-:Y:S02]  /*a720*/  SEL R45, R3.reuse, R45, !P2 ;  /* 0x0000002d032d7207 */ /* 0x040fe40005000000 */
[C---:B------:R-:W-:Y:S01]  /*a730*/  SEL R48, R3.reuse, R36, !P2 ;  /* 0x0000002403307207 */ /* 0x040fe20005000000 */
[----:B------:R0:W-:Y:S01]  /*a740*/  STL [R1+0xc4], R46 ;  /* 0x0000c42e01007387 */ /* 0x0001e20000100800 */
[----:B------:R-:W-:-:S03]  /*a750*/  SEL R49, R3, R35, !P2 ;  /* 0x0000002303317207 */ /* 0x000fc60005000000 */
[----:B------:R0:W-:Y:S01]  /*a760*/  STL [R1+0xc0], R45 ;  /* 0x0000c02d01007387 */ /* 0x0001e20000100800 */
[----:B------:R-:W-:-:S03]  /*a770*/  SEL R54, R3, R32, !P2 ;  /* 0x0000002003367207 */ /* 0x000fc60005000000 */
[----:B------:R-:W3:Y:S01]  /*a780*/  LDL.LU R36, [R1+0x1c8] ;  /* 0x0001c80001247983 */ /* 0x000ee20000300800 */
[----:B------:R-:W-:-:S03]  /*a790*/  SEL R55, R3, R31, !P2 ;  /* 0x0000001f03377207 */ /* 0x000fc60005000000 */
[----:B------:R-:W3:Y:S01]  /*a7a0*/  LDL.LU R35, [R1+0x1cc] ;  /* 0x0001cc0001237983 */ /* 0x000ee20000300800 */
[----:B------:R-:W-:-:S03]  /*a7b0*/  SEL R57, R3, R30, !P2 ;  /* 0x0000001e03397207 */ /* 0x000fc60005000000 */
[----:B------:R-:W3:Y:S01]  /*a7c0*/  LDL.LU R32, [R1+0x27c] ;  /* 0x00027c0001207983 */ /* 0x000ee20000300800 */
[----:B------:R-:W-:Y:S01]  /*a7d0*/  SEL R64, R3, R27, !P2 ;  /* 0x0000001b03407207 */ /* 0x000fe20005000000 */
[----:B------:R-:W-:Y:S02]  /*a7e0*/  @!P5 IMAD.MOV R11, RZ, RZ, -R11 ;  /* 0x000000ffff0bd224 */ /* 0x000fe400078e0a0b */
[----:B------:R-:W3:Y:S01]  /*a7f0*/  LDL.LU R31, [R1+0x1b8] ;  /* 0x0001b800011f7983 */ /* 0x000ee20000300800 */
[----:B------:R-:W-:Y:S02]  /*a800*/  @!P4 IMAD.MOV R10, RZ, RZ, -R10 ;  /* 0x000000ffff0ac224 */ /* 0x000fe400078e0a0a */
[----:B------:R-:W-:Y:S01]  /*a810*/  @!P0 IMAD.MOV R9, RZ, RZ, -R9 ;  /* 0x000000ffff098224 */ /* 0x000fe200078e0a09 */
[----:B------:R-:W3:Y:S01]  /*a820*/  LDL.LU R30, [R1+0x1bc] ;  /* 0x0001bc00011e7983 */ /* 0x000ee20000300800 */
[----:B------:R-:W-:Y:S02]  /*a830*/  @!P1 IMAD.MOV R7, RZ, RZ, -R7 ;  /* 0x000000ffff079224 */ /* 0x000fe400078e0a07 */
[----:B------:R-:W-:Y:S01]  /*a840*/  @!P6 IMAD.MOV R8, RZ, RZ, -R8 ;  /* 0x000000ffff08e224 */ /* 0x000fe200078e0a08 */
[----:B------:R-:W3:Y:S01]  /*a850*/  LDL.LU R27, [R1+0x280] ;  /* 0x00028000011b7983 */ /* 0x000ee20000300800 */
[----:B------:R-:W-:-:S04]  /*a860*/  @!UP1 UIADD3 UR4, UPT, UPT, -UR7, 0x100000, URZ ;  /* 0x0010000007049890 */ /* 0x000fc8000fffe1ff */
[----:B------:R-:W-:Y:S02]  /*a870*/  @!UP1 USHF.L.U32 UR5, UR4, 0xb, URZ ;  /* 0x0000000b04059899 */ /* 0x000fe400080006ff */
[----:B------:R-:W-:Y:S01]  /*a880*/  @!UP1 USHF.L.U32 UR4, UR4, 0x1, URZ ;  /* 0x0000000104049899 */ /* 0x000fe200080006ff */
[----:B------:R-:W-:Y:S01]  /*a890*/  VOTEU.ALL UP2, P3 ;  /* 0x0000000000ff7886 */ /* 0x000fe20001840000 */
[C---:B------:R-:W-:Y:S01]  /*a8a0*/  SEL R86, R3.reuse, R44, !P2 ;  /* 0x0000002c03567207 */ /* 0x040fe20005000000 */
[----:B------:R-:W1:Y:S01]  /*a8b0*/  LDCU UR7, c[0x0][0x3b0] ;  /* 0x00007600ff0777ac */ /* 0x000e620008000800 */
[C---:B0-----:R-:W-:Y:S02]  /*a8c0*/  SEL R46, R3.reuse, R37, !P2 ;  /* 0x00000025032e7207 */ /* 0x041fe40005000000 */
[C---:B------:R-:W-:Y:S02]  /*a8d0*/  SEL R51, R3.reuse, R34, !P2 ;  /* 0x0000002203337207 */ /* 0x040fe40005000000 */
[----:B------:R-:W-:-:S02]  /*a8e0*/  SEL R53, R3, R33, !P2 ;  /* 0x0000002103357207 */ /* 0x000fc40005000000 */
[C---:B------:R-:W-:Y:S02]  /*a8f0*/  SEL R44, R3.reuse, R39, !P2 ;  /* 0x00000027032c7207 */ /* 0x040fe40005000000 */
[C---:B------:R-:W-:Y:S01]  /*a900*/  SEL R45, R3.reuse, R38, !P2 ;  /* 0x00000026032d7207 */ /* 0x040fe20005000000 */
[----:B------:R0:W1:Y:S01]  /*a910*/  @!UP2 SYNCS.EXCH.64 URZ, [UR9+0xc008], UR4 ;  /* 0x00c0080409ffa5b2 */ /* 0x0000620008000100 */
[C---:B------:R-:W-:Y:S02]  /*a920*/  SEL R60, R3.reuse, R29, !P2 ;  /* 0x0000001d033c7207 */ /* 0x040fe40005000000 */
[C---:B------:R-:W-:Y:S02]  /*a930*/  SEL R61, R3.reuse, R28, !P2 ;  /* 0x0000001c033d7207 */ /* 0x040fe40005000000 */
[C---:B------:R-:W-:Y:S02]  /*a940*/  SEL R65, R3.reuse, R26, !P2 ;  /* 0x0000001a03417207 */ /* 0x040fe40005000000 */
[----:B------:R-:W-:-:S02]  /*a950*/  SEL R67, R3, R25, !P2 ;  /* 0x0000001903437207 */ /* 0x000fc40005000000 */
[C---:B------:R-:W-:Y:S02]  /*a960*/  SEL R71, R3.reuse, R24, !P2 ;  /* 0x0000001803477207 */ /* 0x040fe40005000000 */
[C---:B------:R-:W-:Y:S01]  /*a970*/  SEL R70, R3.reuse, R23, !P2 ;  /* 0x0000001703467207 */ /* 0x040fe20005000000 */
[----:B0-----:R-:W0:Y:S01]  /*a980*/  LDCU UR4, c[0x0][0x3b0] ;  /* 0x00007600ff0477ac */ /* 0x001e220008000800 */
[C---:B------:R-:W-:Y:S02]  /*a990*/  SEL R69, R3.reuse, R22, !P2 ;  /* 0x0000001603457207 */ /* 0x040fe40005000000 */
[C---:B------:R-:W-:Y:S01]  /*a9a0*/  SEL R66, R3.reuse, R21, !P2 ;  /* 0x0000001503427207 */ /* 0x040fe20005000000 */
[----:B------:R-:W0:Y:S01]  /*a9b0*/  LDCU UR5, c[0x0][0x3b0] ;  /* 0x00007600ff0577ac */ /* 0x000e220008000800 */
[C---:B------:R-:W-:Y:S02]  /*a9c0*/  SEL R63, R3.reuse, R20, !P2 ;  /* 0x00000014033f7207 */ /* 0x040fe40005000000 */
[----:B------:R-:W-:-:S02]  /*a9d0*/  SEL R62, R3, R19, !P2 ;  /* 0x00000013033e7207 */ /* 0x000fc40005000000 */
[C---:B------:R-:W-:Y:S02]  /*a9e0*/  SEL R59, R3.reuse, R18, !P2 ;  /* 0x00000012033b7207 */ /* 0x040fe40005000000 */
[C---:B------:R-:W-:Y:S02]  /*a9f0*/  SEL R58, R3.reuse, R17, !P2 ;  /* 0x00000011033a7207 */ /* 0x040fe40005000000 */
[C---:B------:R-:W-:Y:S02]  /*aa00*/  SEL R56, R3.reuse, R16, !P2 ;  /* 0x0000001003387207 */ /* 0x040fe40005000000 */
[C---:B------:R-:W-:Y:S02]  /*aa10*/  SEL R52, R3.reuse, R15, !P2 ;  /* 0x0000000f03347207 */ /* 0x040fe40005000000 */
[C---:B------:R-:W-:Y:S02]  /*aa20*/  SEL R50, R3.reuse, R14, !P2 ;  /* 0x0000000e03327207 */ /* 0x040fe40005000000 */
[----:B------:R-:W-:-:S02]  /*aa30*/  SEL R47, R3, R13, !P2 ;  /* 0x0000000d032f7207 */ /* 0x000fc40005000000 */
[C---:B------:R-:W-:Y:S02]  /*aa40*/  SEL R37, R3.reuse, R12, !P2 ;  /* 0x0000000c03257207 */ /* 0x040fe40005000000 */
[C---:B------:R-:W-:Y:S02]  /*aa50*/  SEL R34, R3.reuse, R11, !P2 ;  /* 0x0000000b03227207 */ /* 0x040fe40005000000 */
[C---:B------:R-:W-:Y:S02]  /*aa60*/  SEL R33, R3.reuse, R10, !P2 ;  /* 0x0000000a03217207 */ /* 0x040fe40005000000 */
[C---:B------:R-:W-:Y:S02]  /*aa70*/  SEL R84, R3.reuse, R9, !P2 ;  /* 0x0000000903547207 */ /* 0x040fe40005000000 */
[C---:B------:R-:W-:Y:S02]  /*aa80*/  SEL R82, R3.reuse, R7, !P2 ;  /* 0x0000000703527207 */ /* 0x040fe40005000000 */
[----:B------:R-:W-:Y:S01]  /*aa90*/  SEL R68, R3, R8, !P2 ;  /* 0x0000000803447207 */ /* 0x000fe20005000000 */
[----:B-1----:R-:W-:Y:S01]  /*aaa0*/  VIADD R3, R40, 0xffffff91 ;  /* 0xffffff9128037836 */ /* 0x002fe20000000000 */
[----:B------:R-:W-:-:S04]  /*aab0*/  LOP3.LUT R41, R41, 0x7f, RZ, 0xc0, !PT ;  /* 0x0000007f29297812 */ /* 0x000fc800078ec0ff */
[----:B------:R-:W-:Y:S01]  /*aac0*/  ISETP.GE.U32.AND P0, PT, R3, 0x7fffff12, PT ;  /* 0x7fffff120300780c */ /* 0x000fe20003f06070 */
[----:B------:R-:W-:Y:S01]  /*aad0*/  IMAD R3, R4, 0x6e, RZ ;  /* 0x0000006e04037824 */ /* 0x000fe200078e02ff */
[----:B--2---:R1:W-:Y:S04]  /*aae0*/  STS.U8 [R41+UR9], R6 ;  /* 0x0000000629007988 */ /* 0x0043e80008000009 */
[----:B-1----:R-:W-:-:S04]  /*aaf0*/  IADD3 R6, P1, PT, R3, R0, RZ ;  /* 0x0000000003067210 */ /* 0x002fc80007f3e0ff */
[----:B------:R-:W-:Y:S01]  /*ab00*/  LEA.HI.X.SX32 R7, R3, R2, 0x1, P1 ;  /* 0x0000000203077211 */ /* 0x000fe200008f0eff */
[----:B------:R1:W-:Y:S04]  /*ab10*/  STL [R1+0x1ac], R6 ;  /* 0x0001ac0601007387 */ /* 0x0003e80000100800 */
[----:B------:R2:W-:Y:S04]  /*ab20*/  STL [R1+0x1a8], R7 ;  /* 0x0001a80701007387 */ /* 0x0005e80000100800 */
[----:B------:R-:W4:Y:S04]  /*ab30*/  LDL.LU R38, [R1+0x274] ;  /* 0x0002740001267983 */ /* 0x000f280000300800 */
[----:B------:R-:W4:Y:S04]  /*ab40*/  LDL.LU R29, [R1+0x60] ;  /* 0x00006000011d7983 */ /* 0x000f280000300800 */
[----:B------:R-:W4:Y:S01]  /*ab50*/  LDL.LU R39, [R1+0x58] ;  /* 0x0000580001277983 */ /* 0x000f220000300800 */
[----:B------:R-:W-:Y:S01]  /*ab60*/  PRMT R9, RZ, 0x7610, R9 ;  /* 0x00007610ff097816 */ /* 0x000fe20000000009 */
[----:B------:R-:W-:-:S05]  /*ab70*/  VIADD R3, R40, 0xffffff89 ;  /* 0xffffff8928037836 */ /* 0x000fca0000000000 */
[----:B------:R1:W4:Y:S01]  /*ab80*/  @!P0 LDG.E.U8 R9, desc[UR18][R6.64] ;  /* 0x0000001206098981 */ /* 0x000322000c1e1100 */
[----:B------:R-:W-:Y:S01]  /*ab90*/  ISETP.GE.U32.AND P0, PT, R3, 0x7fffff0a, PT ;  /* 0x7fffff0a0300780c */ /* 0x000fe20003f06070 */
[----:B------:R-:W-:Y:S01]  /*aba0*/  IMAD R3, R4, 0x76, RZ ;  /* 0x0000007604037824 */ /* 0x000fe200078e02ff */
[----:B------:R-:W-:-:S04]  /*abb0*/  PRMT R8, RZ, 0x7610, R8 ;  /* 0x00007610ff087816 */ /* 0x000fc80000000008 */
[C---:B-1----:R-:W-:Y:S01]  /*abc0*/  IADD3 R6, P1, PT, R3.reuse, R0, RZ ;  /* 0x0000000003067210 */ /* 0x042fe20007f3e0ff */
[----:B---3--:R-:W-:Y:S03]  /*abd0*/  STS.U8 [R41+UR9+0x400], R27 ;  /* 0x0004001b29007988 */ /* 0x008fe60008000009 */
[----:B--2---:R-:W-:Y:S01]  /*abe0*/  LEA.HI.X.SX32 R7, R3, R2, 0x1, P1 ;  /* 0x0000000203077211 */ /* 0x004fe200008f0eff */
[----:B------:R1:W-:Y:S01]  /*abf0*/  STS.U8 [R41+UR9+0x800], R30 ;  /* 0x0008001e29007988 */ /* 0x0003e20008000009 */
[----:B------:R-:W-:-:S03]  /*ac00*/  VIADD R3, R40, 0xffffff81 ;  /* 0xffffff8128037836 */ /* 0x000fc60000000000 */
[----:B------:R2:W-:Y:S04]  /*ac10*/  STS.U8 [R41+UR9+0xc00], R31 ;  /* 0x000c001f29007988 */ /* 0x0005e80008000009 */
[----:B------:R3:W4:Y:S04]  /*ac20*/  @!P0 LDG.E.U8 R8, desc[UR18][R6.64] ;  /* 0x0000001206088981 */ /* 0x000728000c1e1100 */
[----:B-1----:R-:W4:Y:S04]  /*ac30*/  LDL.LU R30, [R1+0x278] ;  /* 0x00027800011e7983 */ /* 0x002f280000300800 */
[----:B--2---:R-:W2:Y:S01]  /*ac40*/  LDL.LU R31, [R1+0xf0] ;  /* 0x0000f000011f7983 */ /* 0x004ea20000300800 */
[----:B------:R-:W-:Y:S01]  /*ac50*/  ISETP.GE.U32.AND P0, PT, R3, 0x7fffff02, PT ;  /* 0x7fffff020300780c */ /* 0x000fe20003f06070 */
[----:B------:R-:W-:-:S02]  /*ac60*/  IMAD R3, R4, 0x7e, RZ ;  /* 0x0000007e04037824 */ /* 0x000fc400078e02ff */
[----:B------:R3:W-:Y:S04]  /*ac70*/  STL [R1+0x1bc], R6 ;  /* 0x0001bc0601007387 */ /* 0x0007e80000100800 */
[----:B------:R-:W-:Y:S01]  /*ac80*/  STL [R1+0x1b8], R7 ;  /* 0x0001b80701007387 */ /* 0x000fe20000100800 */
[----:B---3--:R-:W-:-:S03]  /*ac90*/  IADD3 R6, P1, PT, R3, R0, RZ ;  /* 0x0000000003067210 */ /* 0x008fc60007f3e0ff */
[----:B------:R1:W-:Y:S01]  /*aca0*/  STS.U8 [R41+UR9+0x1000], R32 ;  /* 0x0010002029007988 */ /* 0x0003e20008000009 */
[----:B------:R-:W-:-:S03]  /*acb0*/  LEA.HI.X.SX32 R10, R3, R2, 0x1, P1 ;  /* 0x00000002030a7211 */ /* 0x000fc600008f0eff */
[----:B------:R3:W-:Y:S04]  /*acc0*/  STS.U8 [R41+UR9+0x1400], R35 ;  /* 0x0014002329007988 */ /* 0x0007e80008000009 */
[----:B-1----:R-:W2:Y:S04]  /*acd0*/  LDL.LU R32, [R1+0xec] ;  /* 0x0000ec0001207983 */ /* 0x002ea80000300800 */
[----:B---3--:R-:W3:Y:S04]  /*ace0*/  LDL.LU R35, [R1+0x270] ;  /* 0x0002700001237983 */ /* 0x008ee80000300800 */
[----:B------:R-:W-:Y:S04]  /*acf0*/  STL [R1+0x1cc], R6 ;  /* 0x0001cc0601007387 */ /* 0x000fe80000100800 */
[----:B------:R1:W-:Y:S04]  /*ad00*/  STS.U8 [R41+UR9+0x1800], R36 ;  /* 0x0018002429007988 */ /* 0x0003e80008000009 */
[----:B------:R-:W-:Y:S04]  /*ad10*/  STL [R1+0x1c8], R10 ;  /* 0x0001c80a01007387 */ /* 0x000fe80000100800 */
[----:B-1----:R-:W3:Y:S04]  /*ad20*/  LDL.LU R36, [R1+0x26c] ;  /* 0x00026c0001247983 */ /* 0x002ee80000300800 */
[----:B----4-:R1:W-:Y:S04]  /*ad30*/  STS.U8 [R41+UR9+0x1c00], R38 ;  /* 0x001c002629007988 */ /* 0x0103e80008000009 */
[----:B------:R-:W-:Y:S04]  /*ad40*/  STS.U8 [R41+UR9+0x2000], R29 ;  /* 0x0020001d29007988 */ /* 0x000fe80008000009 */
[----:B-1----:R-:W4:Y:S04]  /*ad50*/  LDL.LU R38, [R1+0x150] ;  /* 0x0001500001267983 */ /* 0x002f280000300800 */
[----:B------:R1:W-:Y:S04]  /*ad60*/  STS.U8 [R41+UR9+0x2400], R39 ;  /* 0x0024002729007988 */ /* 0x0003e80008000009 */
[----:B-1----:R-:W4:Y:S01]  /*ad70*/  LDL.LU R39, [R1+0x14c] ;  /* 0x00014c0001277983 */ /* 0x002f220000300800 */
[----:B------:R-:W-:Y:S01]  /*ad80*/  PRMT R7, RZ, 0x7610, R7 ;  /* 0x00007610ff077816 */ /* 0x000fe20000000007 */
[----:B------:R-:W-:-:S02]  /*ad90*/  @!P0 IMAD.MOV.U32 R11, RZ, RZ, R10 ;  /* 0x000000ffff0b8224 */ /* 0x000fc400078e000a */
[----:B------:R-:W-:Y:S02]  /*ada0*/  @!P0 IMAD.MOV.U32 R10, RZ, RZ, R6 ;  /* 0x000000ffff0a8224 */ /* 0x000fe400078e0006 */
[----:B------:R-:W-:-:S03]  /*adb0*/  VIADD R3, R40, 0xfffffff8 ;  /* 0xfffffff828037836 */ /* 0x000fc60000000000 */
[----:B------:R1:W4:Y:S02]  /*adc0*/  @!P0 LDG.E.U8 R7, desc[UR18][R10.64] ;  /* 0x000000120a078981 */ /* 0x000324000c1e1100 */
[----:B------:R-:W-:Y:S01]  /*add0*/  ISETP.GE.U32.AND P0, PT, R3, 0x7fffff79, PT ;  /* 0x7fffff790300780c */ /* 0x000fe20003f06070 */
[----:B------:R-:W-:-:S05]  /*ade0*/  IMAD R3, R4, 0x7, RZ ;  /* 0x0000000704037824 */ /* 0x000fca00078e02ff */
[----:B------:R-:W-:-:S04]  /*adf0*/  IADD3 R6, P1, PT, R3, R0, RZ ;  /* 0x0000000003067210 */ /* 0x000fc80007f3e0ff */
[----:B-1----:R-:W-:Y:S01]  /*ae00*/  LEA.HI.X.SX32 R10, R3, R2, 0x1, P1 ;  /* 0x00000002030a7211 */ /* 0x002fe200008f0eff */
[----:B------:R-:W-:Y:S01]  /*ae10*/  STL [R1+0x60], R6 ;  /* 0x0000600601007387 */ /* 0x000fe20000100800 */
[----:B------:R-:W-:Y:S01]  /*ae20*/  PRMT R22, RZ, 0x7610, R22 ;  /* 0x00007610ff167816 */ /* 0x000fe20000000016 */
[----:B------:R-:W-:Y:S02]  /*ae30*/  VIADD R3, R40, 0xfffffff0 ;  /* 0xfffffff028037836 */ /* 0x000fe40000000000 */
[----:B------:R1:W-:Y:S01]  /*ae40*/  STL [R1+0x58], R10 ;  /* 0x0000580a01007387 */ /* 0x0003e20000100800 */
[----:B------:R-:W-:-:S03]  /*ae50*/  @!P0 IMAD.MOV.U32 R11, RZ, RZ, R10 ;  /* 0x000000ffff0b8224 */ /* 0x000fc600078e000a */
[----:B------:R0:W-:Y:S04]  /*ae60*/  STS.U8 [R41+UR9+0x2800], R30 ;  /* 0x0028001e29007988 */ /* 0x0001e80008000009 */
[----:B------:R-:W4:Y:S01]  /*ae70*/  LDL.LU R27, [R1+0x268] ;  /* 0x00026800011b7983 */ /* 0x000f220000300800 */
[----:B-1----:R-:W-:-:S03]  /*ae80*/  @!P0 IMAD.MOV.U32 R10, RZ, RZ, R6 ;  /* 0x000000ffff0a8224 */ /* 0x002fc600078e0006 */
[----:B--2---:R1:W-:Y:S04]  /*ae90*/  STS.U8 [R41+UR9+0x2c00], R31 ;  /* 0x002c001f29007988 */ /* 0x0043e80008000009 */
[----:B------:R2:W4:Y:S01]  /*aea0*/  @!P0 LDG.E.U8 R22, desc[UR18][R10.64] ;  /* 0x000000120a168981 */ /* 0x000522000c1e1100 */
[----:B------:R-:W-:Y:S01]  /*aeb0*/  ISETP.GE.U32.AND P0, PT, R3, 0x7fffff71, PT ;  /* 0x7fffff710300780c */ /* 0x000fe20003f06070 */
[----:B------:R-:W-:Y:S02]  /*aec0*/  IMAD R3, R4, 0xf, RZ ;  /* 0x0000000f04037824 */ /* 0x000fe400078e02ff */
[----:B0-----:R-:W4:Y:S03]  /*aed0*/  LDL.LU R30, [R1+0x15c] ;  /* 0x00015c00011e7983 */ /* 0x001f260000300800 */
[C---:B------:R-:W-:Y:S01]  /*aee0*/  IADD3 R6, P1, PT, R3.reuse, R0, RZ ;  /* 0x0000000003067210 */ /* 0x040fe20007f3e0ff */
[----:B-1----:R-:W4:Y:S03]  /*aef0*/  LDL.LU R31, [R1+0x158] ;  /* 0x00015800011f7983 */ /* 0x002f260000300800 */
[----:B--2---:R-:W-:Y:S01]  /*af00*/  LEA.HI.X.SX32 R10, R3, R2, 0x1, P1 ;  /* 0x00000002030a7211 */ /* 0x004fe200008f0eff */
[----:B------:R-:W-:Y:S01]  /*af10*/  STL [R1+0xf0], R6 ;  /* 0x0000f00601007387 */ /* 0x000fe20000100800 */
[----:B------:R-:W-:Y:S01]  /*af20*/  PRMT R21, RZ, 0x7610, R21 ;  /* 0x00007610ff157816 */ /* 0x000fe20000000015 */
[----:B------:R-:W-:-:S02]  /*af30*/  VIADD R3, R40, 0xffffffe8 ;  /* 0xffffffe828037836 */ /* 0x000fc40000000000 */
[----:B------:R0:W-:Y:S01]  /*af40*/  STL [R1+0xec], R10 ;  /* 0x0000ec0a01007387 */ /* 0x0001e20000100800 */
[----:B------:R-:W-:Y:S02]  /*af50*/  @!P0 IMAD.MOV.U32 R11, RZ, RZ, R10 ;  /* 0x000000ffff0b8224 */ /* 0x000fe400078e000a */
[----:B0-----:R-:W-:-:S05]  /*af60*/  @!P0 IMAD.MOV.U32 R10, RZ, RZ, R6 ;  /* 0x000000ffff0a8224 */ /* 0x001fca00078e0006 */
[----:B------:R0:W2:Y:S01]  /*af70*/  @!P0 LDG.E.U8 R21, desc[UR18][R10.64] ;  /* 0x000000120a158981 */ /* 0x0000a2000c1e1100 */
[----:B------:R-:W-:Y:S01]  /*af80*/  ISETP.GE.U32.AND P0, PT, R3, 0x7fffff69, PT ;  /* 0x7fffff690300780c */ /* 0x000fe20003f06070 */
[----:B------:R-:W-:Y:S02]  /*af90*/  IMAD R3, R4, 0x17, RZ ;  /* 0x0000001704037824 */ /* 0x000fe400078e02ff */
[----:B------:R1:W-:Y:S03]  /*afa0*/  STS.U8 [R41+UR9+0x3000], R32 ;  /* 0x0030002029007988 */ /* 0x0003e60008000009 */
[C---:B0-----:R-:W-:Y:S01]  /*afb0*/  IADD3 R10, P1, PT, R3.reuse, R0, RZ ;  /* 0x00000000030a7210 */ /* 0x041fe20007f3e0ff */
[----:B---3--:R0:W-:Y:S03]  /*afc0*/  STS.U8 [R41+UR9+0x3400], R35 ;  /* 0x0034002329007988 */ /* 0x0081e60008000009 */
[----:B------:R-:W-:Y:S01]  /*afd0*/  LEA.HI.X.SX32 R11, R3, R2, 0x1, P1 ;  /* 0x00000002030b7211 */ /* 0x000fe200008f0eff */
[----:B-1----:R-:W3:Y:S04]  /*afe0*/  LDL.LU R32, [R1+0x264] ;  /* 0x0002640001207983 */ /* 0x002ee80000300800 */
[----:B------:R1:W-:Y:S04]  /*aff0*/  STS.U8 [R41+UR9+0x3800], R36 ;  /* 0x0038002429007988 */ /* 0x0003e80008000009 */
[----:B0-----:R-:W2:Y:S01]  /*b000*/  LDL.LU R35, [R1+0x164] ;  /* 0x0001640001237983 */ /* 0x001ea20000300800 */
[----:B------:R-:W-:-:S03]  /*b010*/  LOP3.LUT R6, R41, 0x10, RZ, 0x3c, !PT ;  /* 0x0000001029067812 */ /* 0x000fc600078e3cff */
[----:B-1----:R-:W2:Y:S04]  /*b020*/  LDL.LU R36, [R1+0x160] ;  /* 0x0001600001247983 */ /* 0x002ea80000300800 */
[----:B------:R-:W-:Y:S04]  /*b030*/  STL [R1+0x150], R10 ;  /* 0x0001500a01007387 */ /* 0x000fe80000100800 */
[----:B------:R-:W-:Y:S04]  /*b040*/  STL [R1+0x14c], R11 ;  /* 0x00014c0b01007387 */ /* 0x000fe80000100800 */
[----:B----4-:R0:W-:Y:S04]  /*b050*/  STS.U8 [R41+UR9+0x3c00], R38 ;  /* 0x003c002629007988 */ /* 0x0101e80008000009 */
[----:B0-----:R-:W4:Y:S04]  /*b060*/  LDL.LU R38, [R1+0x260] ;  /* 0x0002600001267983 */ /* 0x001f280000300800 */
[----:B------:R0:W-:Y:S04]  /*b070*/  STS.U8 [R6+UR9+0x480], R39 ;  /* 0x0004802706007988 */ /* 0x0001e80008000009 */
[----:B------:R-:W4:Y:S04]  /*b080*/  LDL.LU R29, [R1+0x16c] ;  /* 0x00016c00011d7983 */ /* 0x000f280000300800 */
[----:B0-----:R-:W4:Y:S01]  /*b090*/  LDL.LU R39, [R1+0x168] ;  /* 0x0001680001277983 */ /* 0x001f220000300800 */
[----:B------:R-:W-:Y:S01]  /*b0a0*/  PRMT R20, RZ, 0x7610, R20 ;  /* 0x00007610ff147816 */ /* 0x000fe20000000014 */
[----:B------:R-:W-:-:S05]  /*b0b0*/  VIADD R3, R40, 0xffffffe0 ;  /* 0xffffffe028037836 */ /* 0x000fca0000000000 */
[----:B------:R0:W4:Y:S01]  /*b0c0*/  @!P0 LDG.E.U8 R20, desc[UR18][R10.64] ;  /* 0x000000120a148981 */ /* 0x000122000c1e1100 */
[----:B------:R-:W-:Y:S01]  /*b0d0*/  ISETP.GE.U32.AND P0, PT, R3, 0x7fffff61, PT ;  /* 0x7fffff610300780c */ /* 0x000fe20003f06070 */
[----:B------:R-:W-:Y:S01]  /*b0e0*/  IMAD R3, R4, 0x1f, RZ ;  /* 0x0000001f04037824 */ /* 0x000fe200078e02ff */
[----:B------:R-:W-:-:S04]  /*b0f0*/  PRMT R19, RZ, 0x7610, R19 ;  /* 0x00007610ff137816 */ /* 0x000fc80000000013 */
[----:B0-----:R-:W-:-:S04]  /*b100*/  IADD3 R10, P1, PT, R3, R0, RZ ;  /* 0x00000000030a7210 */ /* 0x001fc80007f3e0ff */
[----:B------:R-:W-:Y:S01]  /*b110*/  LEA.HI.X.SX32 R11, R3, R2, 0x1, P1 ;  /* 0x00000002030b7211 */ /* 0x000fe200008f0eff */
[----:B------:R-:W-:Y:S01]  /*b120*/  VIADD R3, R40, 0xffffffd8 ;  /* 0xffffffd828037836 */ /* 0x000fe20000000000 */
[----:B------:R-:W-:Y:S04]  /*b130*/  STS.U8 [R6+UR9+0x880], R27 ;  /* 0x0008801b06007988 */ /* 0x000fe80008000009 */
[----:B------:R0:W4:Y:S01]  /*b140*/  @!P0 LDG.E.U8 R19, desc[UR18][R10.64] ;  /* 0x000000120a138981 */ /* 0x000122000c1e1100 */
[----:B------:R-:W-:Y:S01]  /*b150*/  ISETP.GE.U32.AND P0, PT, R3, 0x7fffff59, PT ;  /* 0x7fffff590300780c */ /* 0x000fe20003f06070 */
[----:B------:R-:W-:Y:S02]  /*b160*/  IMAD R3, R4, 0x27, RZ ;  /* 0x0000002704037824 */ /* 0x000fe400078e02ff */
[----:B------:R1:W-:Y:S04]  /*b170*/  STS.U8 [R6+UR9+0xc80], R30 ;  /* 0x000c801e06007988 */ /* 0x0003e80008000009 */
[----:B------:R0:W-:Y:S04]  /*b180*/  STS.U8 [R6+UR9+0x1080], R31 ;  /* 0x0010801f06007988 */ /* 0x0001e80008000009 */
[----:B-1----:R-:W4:Y:S04]  /*b190*/  LDL.LU R30, [R1+0x25c] ;  /* 0x00025c00011e7983 */ /* 0x002f280000300800 */
[----:B0-----:R-:W4:Y:S04]  /*b1a0*/  LDL.LU R31, [R1+0x174] ;  /* 0x00017400011f7983 */ /* 0x001f280000300800 */
[----:B------:R0:W-:Y:S04]  /*b1b0*/  STL [R1+0x15c], R10 ;  /* 0x00015c0a01007387 */ /* 0x0001e80000100800 */
[----:B------:R1:W-:Y:S01]  /*b1c0*/  STL [R1+0x158], R11 ;  /* 0x0001580b01007387 */ /* 0x0003e20000100800 */
[----:B0-----:R-:W-:-:S04]  /*b1d0*/  IADD3 R10, P1, PT, R3, R0, RZ ;  /* 0x00000000030a7210 */ /* 0x001fc80007f3e0ff */
[----:B-1----:R-:W-:Y:S01]  /*b1e0*/  LEA.HI.X.SX32 R11, R3, R2, 0x1, P1 ;  /* 0x00000002030b7211 */ /* 0x002fe200008f0eff */
[----:B---3--:R0:W-:Y:S04]  /*b1f0*/  STS.U8 [R6+UR9+0x1480], R32 ;  /* 0x0014802006007988 */ /* 0x0081e80008000009 */
[----:B--2---:R1:W-:Y:S04]  /*b200*/  STS.U8 [R6+UR9+0x1880], R35 ;  /* 0x0018802306007988 */ /* 0x0043e80008000009 */
[----:B0-----:R-:W2:Y:S04]  /*b210*/  LDL.LU R32, [R1+0x170] ;  /* 0x0001700001207983 */ /* 0x001ea80000300800 */
[----:B-1----:R-:W3:Y:S04]  /*b220*/  LDL.LU R35, [R1+0x258] ;  /* 0x0002580001237983 */ /* 0x002ee80000300800 */
[----:B------:R-:W-:Y:S04]  /*b230*/  STL [R1+0x164], R10 ;  /* 0x0001640a01007387 */ /* 0x000fe80000100800 */
[----:B------:R0:W-:Y:S04]  /*b240*/  STS.U8 [R6+UR9+0x1c80], R36 ;  /* 0x001c802406007988 */ /* 0x0001e80008000009 */
[----:B------:R-:W-:Y:S04]  /*b250*/  STL [R1+0x160], R11 ;  /* 0x0001600b01007387 */ /* 0x000fe80000100800 */
[----:B0-----:R-:W3:Y:S04]  /*b260*/  LDL.LU R36, [R1+0x250] ;  /* 0x0002500001247983 */ /* 0x001ee80000300800 */
[----:B----4-:R0:W-:Y:S04]  /*b270*/  STS.U8 [R6+UR9+0x2080], R38 ;  /* 0x0020802606007988 */ /* 0x0101e80008000009 */
[----:B0-----:R-:W4:Y:S04]  /*b280*/  LDL.LU R38, [R1+0x17c] ;  /* 0x00017c0001267983 */ /* 0x001f280000300800 */
[----:B------:R-:W-:Y:S04]  /*b290*/  STS.U8 [R6+UR9+0x2480], R29 ;  /* 0x0024801d06007988 */ /* 0x000fe80008000009 */
[----:B------:R0:W-:Y:S04]  /*b2a0*/  STS.U8 [R6+UR9+0x2880], R39 ;  /* 0x0028802706007988 */ /* 0x0001e80008000009 */
        /* <DEDUP_REMOVED lines=9> */
[----:B------:R-:W-:-:S04]  /*b340*/  VIADD R3, R40, 0xffffffc8 ;  /* 0xffffffc828037836 */ /* 0x000fc80000000000 */
[----:B------:R0:W4:Y:S01]  /*b350*/  @!P0 LDG.E.U8 R17, desc[UR18][R10.64] ;  /* 0x000000120a118981 */ /* 0x000122000c1e1100 */
[----:B------:R-:W-:Y:S01]  /*b360*/  ISETP.GE.U32.AND P0, PT, R3, 0x7fffff49, PT ;  /* 0x7fffff490300780c */ /* 0x000fe20003f06070 */
[----:B------:R-:W-:Y:S02]  /*b370*/  IMAD R3, R4, 0x37, RZ ;  /* 0x0000003704037824 */ /* 0x000fe400078e02ff */
[----:B------:R0:W-:Y:S01]  /*b380*/  STL [R1+0x16c], R10 ;  /* 0x00016c0a01007387 */ /* 0x0001e20000100800 */
[----:B------:R-:W-:-:S03]  /*b390*/  PRMT R16, RZ, 0x7610, R16 ;  /* 0x00007610ff107816 */ /* 0x000fc60000000010 */
[----:B------:R1:W-:Y:S04]  /*b3a0*/  STL [R1+0x168], R11 ;  /* 0x0001680b01007387 */ /* 0x0003e80000100800 */
[----:B------:R1:W-:Y:S01]  /*b3b0*/  STS.U8 [R6+UR9+0x2c80], R30 ;  /* 0x002c801e06007988 */ /* 0x0003e20008000009 */
[----:B0-----:R-:W-:-:S03]  /*b3c0*/  IADD3 R10, P1, PT, R3, R0, RZ ;  /* 0x00000000030a7210 */ /* 0x001fc60007f3e0ff */
[----:B------:R-:W4:Y:S01]  /*b3d0*/  LDL.LU R27, [R1+0x254] ;  /* 0x00025400011b7983 */ /* 0x000f220000300800 */
[----:B-1----:R-:W-:Y:S01]  /*b3e0*/  LEA.HI.X.SX32 R11, R3, R2, 0x1, P1 ;  /* 0x00000002030b7211 */ /* 0x002fe200008f0eff */
[----:B------:R-:W-:Y:S02]  /*b3f0*/  VIADD R3, R40, 0xffffffc0 ;  /* 0xffffffc028037836 */ /* 0x000fe40000000000 */
[----:B------:R0:W-:Y:S04]  /*b400*/  STS.U8 [R6+UR9+0x3080], R31 ;  /* 0x0030801f06007988 */ /* 0x0001e80008000009 */
[----:B------:R-:W4:Y:S04]  /*b410*/  LDL.LU R30, [R1+0x184] ;  /* 0x00018400011e7983 */ /* 0x000f280000300800 */
[----:B------:R1:W4:Y:S04]  /*b420*/  @!P0 LDG.E.U8 R16, desc[UR18][R10.64] ;  /* 0x000000120a108981 */ /* 0x000328000c1e1100 */
[----:B0-----:R-:W4:Y:S01]  /*b430*/  LDL.LU R31, [R1+0x180] ;  /* 0x00018000011f7983 */ /* 0x001f220000300800 */
[----:B------:R-:W-:Y:S01]  /*b440*/  ISETP.GE.U32.AND P0, PT, R3, 0x7fffff41, PT ;  /* 0x7fffff410300780c */ /* 0x000fe20003f06070 */
[----:B------:R-:W-:-:S02]  /*b450*/  IMAD R3, R4, 0x3f, RZ ;  /* 0x0000003f04037824 */ /* 0x000fc400078e02ff */
[----:B------:R1:W-:Y:S04]  /*b460*/  STL [R1+0x174], R10 ;  /* 0x0001740a01007387 */ /* 0x0003e80000100800 */
[----:B------:R0:W-:Y:S01]  /*b470*/  STL [R1+0x170], R11 ;  /* 0x0001700b01007387 */ /* 0x0001e20000100800 */
[----:B-1----:R-:W-:-:S03]  /*b480*/  IADD3 R10, P1, PT, R3, R0, RZ ;  /* 0x00000000030a7210 */ /* 0x002fc60007f3e0ff */
[----:B--2---:R-:W-:Y:S04]  /*b490*/  STS.U8 [R6+UR9+0x3480], R32 ;  /* 0x0034802006007988 */ /* 0x004fe80008000009 */
[----:B---3--:R1:W-:Y:S01]  /*b4a0*/  STS.U8 [R6+UR9+0x3880], R35 ;  /* 0x0038802306007988 */ /* 0x0083e20008000009 */
[----:B0-----:R-:W-:-:S03]  /*b4b0*/  LEA.HI.X.SX32 R11, R3, R2, 0x1, P1 ;  /* 0x00000002030b7211 */ /* 0x001fc600008f0eff */
[----:B-1----:R-:W2:Y:S04]  /*b4c0*/  LDL.LU R35, [R1+0x24c] ;  /* 0x00024c0001237983 */ /* 0x002ea80000300800 */
[----:B------:R-:W3:Y:S04]  /*b4d0*/  LDL.LU R32, [R1+0x18c] ;  /* 0x00018c0001207983 */ /* 0x000ee80000300800 */
[----:B------:R0:W-:Y:S04]  /*b4e0*/  STS.U8 [R6+UR9+0x3c80], R36 ;  /* 0x003c802406007988 */ /* 0x0001e80008000009 */
[----:B0-----:R-:W3:Y:S04]  /*b4f0*/  LDL.LU R36, [R1+0x188] ;  /* 0x0001880001247983 */ /* 0x001ee80000300800 */
[----:B----4-:R0:W-:Y:S04]  /*b500*/  STS.U8 [R6+UR9+0x80], R38 ;  /* 0x0000802606007988 */ /* 0x0101e80008000009 */
[----:B0-----:R-:W4:Y:S01]  /*b510*/  LDL.LU R38, [R1+0x248] ;  /* 0x0002480001267983 */ /* 0x001f220000300800 */
[----:B------:R-:W-:-:S03]  /*b520*/  LOP3.LUT R6, R41, 0x20, RZ, 0x3c, !PT ;  /* 0x0000002029067812 */ /* 0x000fc600078e3cff */
[----:B------:R-:W-:Y:S04]  /*b530*/  STL [R1+0x17c], R10 ;  /* 0x00017c0a01007387 */ /* 0x000fe80000100800 */
[----:B------:R-:W-:Y:S04]  /*b540*/  STL [R1+0x178], R11 ;  /* 0x0001780b01007387 */ /* 0x000fe80000100800 */
        /* <DEDUP_REMOVED lines=15> */
[----:B------:R-:W-:Y:S04]  /*b640*/  STS.U8 [R6+UR9+0x500], R27 ;  /* 0x0005001b06007988 */ /* 0x000fe80008000009 */
        /* <DEDUP_REMOVED lines=8> */
[----:B--2---:R0:W-:Y:S04]  /*b6d0*/  STS.U8 [R6+UR9+0x1100], R35 ;  /* 0x0011002306007988 */ /* 0x0041e80008000009 */
[----:B---3--:R1:W-:Y:S04]  /*b6e0*/  STS.U8 [R6+UR9+0x1500], R32 ;  /* 0x0015002006007988 */ /* 0x0083e80008000009 */
[----:B0-----:R-:W2:Y:S04]  /*b6f0*/  LDL.LU R35, [R1+0x198] ;  /* 0x0001980001237983 */ /* 0x001ea80000300800 */
[----:B------:R-:W-:Y:S04]  /*b700*/  STL [R1+0x18c], R10 ;  /* 0x00018c0a01007387 */ /* 0x000fe80000100800 */
[----:B------:R-:W-:Y:S04]  /*b710*/  STL [R1+0x188], R11 ;  /* 0x0001880b01007387 */ /* 0x000fe80000100800 */
[----:B------:R0:W-:Y:S04]  /*b720*/  STS.U8 [R6+UR9+0x1900], R36 ;  /* 0x0019002406007988 */ /* 0x0001e80008000009 */
[----:B-1----:R-:W3:Y:S04]  /*b730*/  LDL.LU R32, [R1+0x240] ;  /* 0x0002400001207983 */ /* 0x002ee80000300800 */
[----:B0-----:R-:W3:Y:S01]  /*b740*/  LDL.LU R36, [R1+0x238] ;  /* 0x0002380001247983 */ /* 0x001ee20000300800 */
[----:B------:R-:W-:Y:S01]  /*b750*/  PRMT R13, RZ, 0x7610, R13 ;  /* 0x00007610ff0d7816 */ /* 0x000fe2000000000d */
[----:B------:R-:W-:-:S05]  /*b760*/  VIADD R3, R40, 0xffffffa8 ;  /* 0xffffffa828037836 */ /* 0x000fca0000000000 */
[----:B------:R0:W3:Y:S01]  /*b770*/  @!P0 LDG.E.U8 R13, desc[UR18][R10.64] ;  /* 0x000000120a0d8981 */ /* 0x0000e2000c1e1100 */
[----:B------:R-:W-:Y:S01]  /*b780*/  ISETP.GE.U32.AND P0, PT, R3, 0x7fffff29, PT ;  /* 0x7fffff290300780c */ /* 0x000fe20003f06070 */
[----:B------:R-:W-:-:S05]  /*b790*/  IMAD R3, R4, 0x57, RZ ;  /* 0x0000005704037824 */ /* 0x000fca00078e02ff */
[----:B0-----:R-:W-:-:S04]  /*b7a0*/  IADD3 R10, P1, PT, R3, R0, RZ ;  /* 0x00000000030a7210 */ /* 0x001fc80007f3e0ff */
[----:B------:R-:W-:Y:S01]  /*b7b0*/  LEA.HI.X.SX32 R11, R3, R2, 0x1, P1 ;  /* 0x00000002030b7211 */ /* 0x000fe200008f0eff */
[----:B----4-:R0:W-:Y:S04]  /*b7c0*/  STS.U8 [R6+UR9+0x1d00], R38 ;  /* 0x001d002606007988 */ /* 0x0101e80008000009 */
[----:B0-----:R-:W4:Y:S04]  /*b7d0*/  LDL.LU R38, [R1+0x1a4] ;  /* 0x0001a40001267983 */ /* 0x001f280000300800 */
[----:B------:R-:W-:Y:S04]  /*b7e0*/  STS.U8 [R6+UR9+0x2100], R29 ;  /* 0x0021001d06007988 */ /* 0x000fe80008000009 */
[----:B------:R0:W-:Y:S04]  /*b7f0*/  STS.U8 [R6+UR9+0x2500], R39 ;  /* 0x0025002706007988 */ /* 0x0001e80008000009 */
[----:B0-----:R-:W4:Y:S04]  /*b800*/  LDL.LU R39, [R1+0x1a0] ;  /* 0x0001a00001277983 */ /* 0x001f280000300800 */
[----:B------:R-:W-:Y:S04]  /*b810*/  STL [R1+0x194], R10 ;  /* 0x0001940a01007387 */ /* 0x000fe80000100800 */
[----:B------:R0:W-:Y:S04]  /*b820*/  STL [R1+0x190], R11 ;  /* 0x0001900b01007387 */ /* 0x0001e80000100800 */
[----:B------:R-:W4:Y:S01]  /*b830*/  LDL.LU R26, [R1+0x23c] ;  /* 0x00023c00011a7983 */ /* 0x000f220000300800 */
[----:B------:R-:W-:Y:S01]  /*b840*/  PRMT R12, RZ, 0x7610, R12 ;  /* 0x00007610ff0c7816 */ /* 0x000fe2000000000c */
[----:B------:R-:W-:-:S02]  /*b850*/  VIADD R3, R40, 0xffffffa0 ;  /* 0xffffffa028037836 */ /* 0x000fc40000000000 */
[----:B------:R-:W4:Y:S04]  /*b860*/  LDL.LU R27, [R1+0x1b4] ;  /* 0x0001b400011b7983 */ /* 0x000f280000300800 */
[----:B------:R0:W4:Y:S01]  /*b870*/  @!P0 LDG.E.U8 R12, desc[UR18][R10.64] ;  /* 0x000000120a0c8981 */ /* 0x000122000c1e1100 */
[----:B------:R-:W-:Y:S01]  /*b880*/  ISETP.GE.U32.AND P0, PT, R3, 0x7fffff21, PT ;  /* 0x7fffff210300780c */ /* 0x000fe20003f06070 */
[----:B------:R-:W-:Y:S02]  /*b890*/  IMAD R3, R4, 0x5f, RZ ;  /* 0x0000005f04037824 */ /* 0x000fe400078e02ff */
[----:B------:R-:W4:Y:S03]  /*b8a0*/  LDL.LU R29, [R1+0x1b0] ;  /* 0x0001b000011d7983 */ /* 0x000f260000300800 */
[----:B------:R-:W-:-:S02]  /*b8b0*/  IADD3 R24, P1, PT, R3, R0, RZ ;  /* 0x0000000003187210 */ /* 0x000fc40007f3e0ff */
[----:B0-----:R-:W-:Y:S02]  /*b8c0*/  PRMT R11, RZ, 0x7610, R11 ;  /* 0x00007610ff0b7816 */ /* 0x001fe4000000000b */
[----:B------:R-:W-:Y:S01]  /*b8d0*/  LEA.HI.X.SX32 R25, R3, R2, 0x1, P1 ;  /* 0x0000000203197211 */ /* 0x000fe200008f0eff */
[----:B------:R-:W-:-:S04]  /*b8e0*/  VIADD R3, R40, 0xffffff98 ;  /* 0xffffff9828037836 */ /* 0x000fc80000000000 */
[----:B------:R0:W4:Y:S01]  /*b8f0*/  @!P0 LDG.E.U8 R11, desc[UR18][R24.64] ;  /* 0x00000012180b8981 */ /* 0x000122000c1e1100 */
[----:B------:R-:W-:Y:S01]  /*b900*/  ISETP.GE.U32.AND P0, PT, R3, 0x7fffff19, PT ;  /* 0x7fffff190300780c */ /* 0x000fe20003f06070 */
[----:B------:R-:W-:Y:S02]  /*b910*/  IMAD R3, R4, 0x67, RZ ;  /* 0x0000006704037824 */ /* 0x000fe400078e02ff */
[----:B------:R1:W-:Y:S04]  /*b920*/  STS.U8 [R6+UR9+0x2900], R30 ;  /* 0x0029001e06007988 */ /* 0x0003e80008000009 */
[----:B------:R0:W-:Y:S04]  /*b930*/  STS.U8 [R6+UR9+0x2d00], R31 ;  /* 0x002d001f06007988 */ /* 0x0001e80008000009 */
[----:B------:R-:W-:Y:S04]  /*b940*/  STL [R1+0x19c], R24 ;  /* 0x00019c1801007387 */ /* 0x000fe80000100800 */
[----:B------:R-:W-:Y:S04]  /*b950*/  STL [R1+0x198], R25 ;  /* 0x0001981901007387 */ /* 0x000fe80000100800 */
[----:B-1----:R-:W4:Y:S04]  /*b960*/  LDL.LU R30, [R1+0x234] ;  /* 0x00023400011e7983 */ /* 0x002f280000300800 */
[----:B0-----:R-:W4:Y:S01]  /*b970*/  LDL.LU R31, [R1+0x1c4] ;  /* 0x0001c400011f7983 */ /* 0x001f220000300800 */
[----:B------:R-:W-:-:S03]  /*b980*/  PRMT R10, RZ, 0x7610, R10 ;  /* 0x00007610ff0a7816 */ /* 0x000fc6000000000a */
[----:B--2---:R0:W-:Y:S04]  /*b990*/  STS.U8 [R6+UR9+0x3100], R35 ;  /* 0x0031002306007988 */ /* 0x0041e80008000009 */
[----:B0-----:R-:W2:Y:S04]  /*b9a0*/  LDL.LU R35, [R1+0x1c0] ;  /* 0x0001c00001237983 */ /* 0x001ea80000300800 */
[----:B---3--:R0:W-:Y:S04]  /*b9b0*/  STS.U8 [R6+UR9+0x3500], R32 ;  /* 0x0035002006007988 */ /* 0x0081e80008000009 */
[----:B------:R1:W-:Y:S01]  /*b9c0*/  STS.U8 [R6+UR9+0x3900], R36 ;  /* 0x0039002406007988 */ /* 0x0003e20008000009 */
[----:B0-----:R-:W-:-:S03]  /*b9d0*/  LOP3.LUT R32, R41, 0x30, RZ, 0x3c, !PT ;  /* 0x0000003029207812 */ /* 0x001fc600078e3cff */
[----:B-1----:R-:W3:Y:S01]  /*b9e0*/  LDL.LU R36, [R1+0x230] ;  /* 0x0002300001247983 */ /* 0x002ee20000300800 */
[----:B------:R-:W-:-:S03]  /*b9f0*/  PRMT R28, RZ, 0x7610, R28 ;  /* 0x00007610ff1c7816 */ /* 0x000fc6000000001c */
[----:B----4-:R0:W-:Y:S02]  /*ba00*/  STS.U8 [R6+UR9+0x3d00], R38 ;  /* 0x003d002606007988 */ /* 0x0101e40008000009 */
[C---:B0-----:R-:W-:Y:S02]  /*ba10*/  IADD3 R6, P1, PT, R3.reuse, R0, RZ ;  /* 0x0000000003067210 */ /* 0x041fe40007f3e0ff */
[----:B------:R-:W4:Y:S02]  /*ba20*/  LDL.LU R38, [R1+0x1d4] ;  /* 0x0001d40001267983 */ /* 0x000f240000300800 */
[----:B------:R-:W-:Y:S01]  /*ba30*/  LEA.HI.X.SX32 R24, R3, R2, 0x1, P1 ;  /* 0x0000000203187211 */ /* 0x000fe200008f0eff */
[----:B------:R-:W-:-:S04]  /*ba40*/  VIADD R3, R40, 0xffffff90 ;  /* 0xffffff9028037836 */ /* 0x000fc80000000000 */
[----:B------:R-:W-:Y:S01]  /*ba50*/  @!P0 IMAD.MOV.U32 R25, RZ, RZ, R24 ;  /* 0x000000ffff198224 */ /* 0x000fe200078e0018 */
[----:B------:R0:W-:Y:S04]  /*ba60*/  STS.U8 [R32+UR9+0x180], R39 ;  /* 0x0001802720007988 */ /* 0x0001e80008000009 */
[----:B0-----:R-:W4:Y:S04]  /*ba70*/  LDL.LU R39, [R1+0x1d0] ;  /* 0x0001d00001277983 */ /* 0x001f280000300800 */
[----:B------:R-:W-:Y:S04]  /*ba80*/  STL [R1+0x1a4], R6 ;  /* 0x0001a40601007387 */ /* 0x000fe80000100800 */
[----:B------:R0:W-:Y:S02]  /*ba90*/  STL [R1+0x1a0], R24 ;  /* 0x0001a01801007387 */ /* 0x0001e40000100800 */
[----:B0-----:R-:W-:-:S05]  /*baa0*/  @!P0 IMAD.MOV.U32 R24, RZ, RZ, R6 ;  /* 0x000000ffff188224 */ /* 0x001fca00078e0006 */
[----:B------:R0:W4:Y:S01]  /*bab0*/  @!P0 LDG.E.U8 R10, desc[UR18][R24.64] ;  /* 0x00000012180a8981 */ /* 0x000122000c1e1100 */
[----:B------:R-:W-:Y:S01]  /*bac0*/  ISETP.GE.U32.AND P0, PT, R3, 0x7fffff11, PT ;  /* 0x7fffff110300780c */ /* 0x000fe20003f06070 */
[----:B------:R-:W-:-:S05]  /*bad0*/  IMAD R3, R4, 0x6f, RZ ;  /* 0x0000006f04037824 */ /* 0x000fca00078e02ff */
[----:B------:R-:W-:-:S04]  /*bae0*/  IADD3 R6, P1, PT, R3, R0, RZ ;  /* 0x0000000003067210 */ /* 0x000fc80007f3e0ff */
[----:B0-----:R-:W-:Y:S01]  /*baf0*/  LEA.HI.X.SX32 R24, R3, R2, 0x1, P1 ;  /* 0x0000000203187211 */ /* 0x001fe200008f0eff */
[----:B------:R-:W-:Y:S01]  /*bb00*/  STL [R1+0x1b4], R6 ;  /* 0x0001b40601007387 */ /* 0x000fe20000100800 */
[----:B------:R-:W-:-:S03]  /*bb10*/  VIADD R3, R40, 0xffffff88 ;  /* 0xffffff8828037836 */ /* 0x000fc60000000000 */
[----:B------:R0:W-:Y:S01]  /*bb20*/  STL [R1+0x1b0], R24 ;  /* 0x0001b01801007387 */ /* 0x0001e20000100800 */
[----:B------:R-:W-:Y:S02]  /*bb30*/  @!P0 IMAD.MOV.U32 R25, RZ, RZ, R24 ;  /* 0x000000ffff198224 */ /* 0x000fe400078e0018 */
[----:B0-----:R-:W-:-:S05]  /*bb40*/  @!P0 IMAD.MOV.U32 R24, RZ, RZ, R6 ;  /* 0x000000ffff188224 */ /* 0x001fca00078e0006 */
[----:B------:R0:W4:Y:S01]  /*bb50*/  @!P0 LDG.E.U8 R28, desc[UR18][R24.64] ;  /* 0x00000012181c8981 */ /* 0x000122000c1e1100 */
[----:B------:R-:W-:Y:S01]  /*bb60*/  ISETP.GE.U32.AND P0, PT, R3, 0x7fffff09, PT ;  /* 0x7fffff090300780c */ /* 0x000fe20003f06070 */
[----:B------:R-:W-:-:S05]  /*bb70*/  IMAD R3, R4, 0x77, RZ ;  /* 0x0000007704037824 */ /* 0x000fca00078e02ff */
[----:B------:R-:W-:-:S04]  /*bb80*/  IADD3 R6, P1, PT, R3, R0, RZ ;  /* 0x0000000003067210 */ /* 0x000fc80007f3e0ff */
[----:B0-----:R-:W-:Y:S01]  /*bb90*/  LEA.HI.X.SX32 R25, R3, R2, 0x1, P1 ;  /* 0x0000000203197211 */ /* 0x001fe200008f0eff */
[----:B------:R0:W-:Y:S04]  /*bba0*/  STS.U8 [R32+UR9+0x580], R26 ;  /* 0x0005801a20007988 */ /* 0x0001e80008000009 */
[----:B------:R1:W-:Y:S04]  /*bbb0*/  STL [R1+0x1c4], R6 ;  /* 0x0001c40601007387 */ /* 0x0003e80000100800 */
[----:B------:R-:W-:Y:S01]  /*bbc0*/  STL [R1+0x1c0], R25 ;  /* 0x0001c01901007387 */ /* 0x000fe20000100800 */
[----:B0-----:R-:W-:-:S03]  /*bbd0*/  @!P0 IMAD.MOV.U32 R26, RZ, RZ, R6 ;  /* 0x000000ffff1a8224 */ /* 0x001fc600078e0006 */
[----:B-1----:R-:W4:Y:S01]  /*bbe0*/  LDL.LU R6, [R1+0x22c] ;  /* 0x00022c0001067983 */ /* 0x002f220000300800 */
[----:B------:R-:W-:Y:S01]  /*bbf0*/  PRMT R24, RZ, 0x7610, R24 ;  /* 0x00007610ff187816 */ /* 0x000fe20000000018 */
[----:B------:R-:W-:Y:S02]  /*bc00*/  VIADD R3, R40, 0xffffff80 ;  /* 0xffffff8028037836 */ /* 0x000fe40000000000 */
[----:B------:R0:W-:Y:S02]  /*bc10*/  STS.U8 [R32+UR9+0x980], R27 ;  /* 0x0009801b20007988 */ /* 0x0001e40008000009 */
[----:B0-----:R-:W-:-:S05]  /*bc20*/  @!P0 IMAD.MOV.U32 R27, RZ, RZ, R25 ;  /* 0x000000ffff1b8224 */ /* 0x001fca00078e0019 */
[----:B------:R0:W4:Y:S01]  /*bc30*/  @!P0 LDG.E.U8 R24, desc[UR18][R26.64] ;  /* 0x000000121a188981 */ /* 0x000122000c1e1100 */
[----:B------:R-:W-:Y:S01]  /*bc40*/  ISETP.GE.U32.AND P0, PT, R3, 0x7fffff01, PT ;  /* 0x7fffff010300780c */ /* 0x000fe20003f06070 */
[----:B------:R-:W-:Y:S02]  /*bc50*/  IMAD R3, R4, 0x7f, RZ ;  /* 0x0000007f04037824 */ /* 0x000fe400078e02ff */
[----:B------:R1:W-:Y:S03]  /*bc60*/  STS.U8 [R32+UR9+0xd80], R29 ;  /* 0x000d801d20007988 */ /* 0x0003e60008000009 */
[C---:B------:R-:W-:Y:S01]  /*bc70*/  IADD3 R25, P1, PT, R3.reuse, R0, RZ ;  /* 0x0000000003197210 */ /* 0x040fe20007f3e0ff */
[----:B------:R2:W-:Y:S04]  /*bc80*/  STS.U8 [R32+UR9+0x1180], R30 ;  /* 0x0011801e20007988 */ /* 0x0005e80008000009 */
[----:B------:R3:W-:Y:S04]  /*bc90*/  STS.U8 [R32+UR9+0x1580], R31 ;  /* 0x0015801f20007988 */ /* 0x0007e80008000009 */
[----:B-1----:R-:W4:Y:S01]  /*bca0*/  LDL.LU R29, [R1+0x228] ;  /* 0x00022800011d7983 */ /* 0x002f220000300800 */
[----:B0-----:R-:W-:-:S03]  /*bcb0*/  LEA.HI.X.SX32 R26, R3, R2, 0x1, P1 ;  /* 0x00000002031a7211 */ /* 0x001fc600008f0eff */
[----:B--2---:R-:W2:Y:S04]  /*bcc0*/  LDL.LU R30, [R1+0x220] ;  /* 0x00022000011e7983 */ /* 0x004ea80000300800 */
[----:B------:R0:W-:Y:S04]  /*bcd0*/  STS.U8 [R32+UR9+0x1980], R35 ;  /* 0x0019802320007988 */ /* 0x0001e80008000009 */
[----:B---3--:R-:W3:Y:S04]  /*bce0*/  LDL.LU R31, [R1+0x218] ;  /* 0x00021800011f7983 */ /* 0x008ee80000300800 */
[----:B0-----:R-:W3:Y:S04]  /*bcf0*/  LDL.LU R35, [R1+0x1dc] ;  /* 0x0001dc0001237983 */ /* 0x001ee80000300800 */
[----:B------:R0:W-:Y:S04]  /*bd00*/  STL [R1+0x808], R4 ;  /* 0x0008080401007387 */ /* 0x0001e80000100800 */
[----:B------:R1:W-:Y:S04]  /*bd10*/  STS.U8 [R32+UR9+0x1d80], R36 ;  /* 0x001d802420007988 */ /* 0x0003e80008000009 */
[----:B0-----:R-:W3:Y:S04]  /*bd20*/  LDL.LU R4, [R1+0x1f4] ;  /* 0x0001f40001047983 */ /* 0x001ee80000300800 */
[----:B------:R-:W-:Y:S04]  /*bd30*/  STL [R1+0x80c], R0 ;  /* 0x00080c0001007387 */ /* 0x000fe80000100800 */
[----:B------:R-:W-:Y:S04]  /*bd40*/  STL [R1+0x810], R2 ;  /* 0x0008100201007387 */ /* 0x000fe80000100800 */
[----:B------:R-:W-:Y:S04]  /*bd50*/  STL [R1+0x1d4], R25 ;  /* 0x0001d41901007387 */ /* 0x000fe80000100800 */
[----:B------:R0:W-:Y:S04]  /*bd60*/  STL [R1+0x1d0], R26 ;  /* 0x0001d01a01007387 */ /* 0x0001e80000100800 */
[----:B-1----:R-:W3:Y:S01]  /*bd70*/  LDL.LU R36, [R1+0x1e4] ;  /* 0x0001e40001247983 */ /* 0x002ee20000300800 */
[----:B------:R-:W-:-:S02]  /*bd80*/  @!P0 IMAD.MOV.U32 R27, RZ, RZ, R26 ;  /* 0x000000ffff1b8224 */ /* 0x000fc400078e001a */
[----:B0-----:R-:W-:Y:S01]  /*bd90*/  @!P0 IMAD.MOV.U32 R26, RZ, RZ, R25 ;  /* 0x000000ffff1a8224 */ /* 0x001fe200078e0019 */
[----:B----4-:R0:W-:Y:S04]  /*bda0*/  STS.U8 [R32+UR9+0x2180], R38 ;  /* 0x0021802620007988 */ /* 0x0101e80008000009 */
[----:B0-----:R-:W4:Y:S04]  /*bdb0*/  LDL.LU R38, [R1+0xe4] ;  /* 0x0000e40001267983 */ /* 0x001f280000300800 */
[----:B------:R0:W-:Y:S04]  /*bdc0*/  STS.U8 [R32+UR9+0x2580], R39 ;  /* 0x0025802720007988 */ /* 0x0001e80008000009 */
[----:B0-----:R-:W4:Y:S04]  /*bdd0*/  LDL.LU R39, [R1+0xbc] ;  /* 0x0000bc0001277983 */ /* 0x001f280000300800 */
[----:B------:R-:W4:Y:S04]  /*bde0*/  LDL.LU R40, [R1+0xa8] ;  /* 0x0000a80001287983 */ /* 0x000f280000300800 */
[----:B------:R-:W4:Y:S04]  /*bdf0*/  LDL.LU R25, [R1+0xa4] ;  /* 0x0000a40001197983 */ /* 0x000f280000300800 */
[----:B------:R0:W-:Y:S04]  /*be00*/  STS.U8 [R32+UR9+0x2980], R6 ;  /* 0x0029800620007988 */ /* 0x0001e80008000009 */
[----:B0-----:R-:W4:Y:S01]  /*be10*/  LDL.LU R6, [R1+0x9c] ;  /* 0x00009c0001067983 */ /* 0x001f220000300800 */
[----:B------:R-:W-:-:S03]  /*be20*/  LOP3.LUT R0, R41, 0x40, RZ, 0x3c, !PT ;  /* 0x0000004029007812 */ /* 0x000fc600078e3cff */
[----:B------:R0:W-:Y:S04]  /*be30*/  STS.U8 [R32+UR9+0x2d80], R29 ;  /* 0x002d801d20007988 */ /* 0x0001e80008000009 */
[----:B--2---:R1:W-:Y:S04]  /*be40*/  STS.U8 [R32+UR9+0x3180], R30 ;  /* 0x0031801e20007988 */ /* 0x0043e80008000009 */
[----:B0-----:R-:W2:Y:S04]  /*be50*/  LDL.LU R29, [R1+0x90] ;  /* 0x00009000011d7983 */ /* 0x001ea80000300800 */
[----:B---3--:R0:W-:Y:S04]  /*be60*/  STS.U8 [R32+UR9+0x3580], R31 ;  /* 0x0035801f20007988 */ /* 0x0081e80008000009 */
[----:B-1----:R-:W3:Y:S04]  /*be70*/  LDL.LU R30, [R1+0x8c] ;  /* 0x00008c00011e7983 */ /* 0x002ee80000300800 */
[----:B0-----:R-:W3:Y:S04]  /*be80*/  LDL.LU R31, [R1+0x84] ;  /* 0x00008400011f7983 */ /* 0x001ee80000300800 */
[----:B------:R-:W-:Y:S04]  /*be90*/  STS.U8 [R32+UR9+0x3980], R4 ;  /* 0x0039800420007988 */ /* 0x000fe80008000009 */
[----:B------:R0:W-:Y:S04]  /*bea0*/  STS.U8 [R32+UR9+0x3d80], R35 ;  /* 0x003d802320007988 */ /* 0x0001e80008000009 */
[----:B0-----:R-:W3:Y:S04]  /*beb0*/  LDL.LU R32, [R1+0x80] ;  /* 0x0000800001207983 */ /* 0x001ee80000300800 */
[----:B------:R-:W3:Y:S04]  /*bec0*/  LDL.LU R35, [R1+0x7c] ;  /* 0x00007c0001237983 */ /* 0x000ee80000300800 */
[----:B------:R0:W-:Y:S04]  /*bed0*/  STS.U8 [R0+UR9+0x200], R36 ;  /* 0x0002002400007988 */ /* 0x0001e80008000009 */
[----:B0-----:R-:W3:Y:S04]  /*bee0*/  LDL.LU R36, [R1+0x70] ;  /* 0x0000700001247983 */ /* 0x001ee80000300800 */
[----:B----4-:R0:W-:Y:S04]  /*bef0*/  STS.U8 [R0+UR9+0x600], R38 ;  /* 0x0006002600007988 */ /* 0x0101e80008000009 */
[----:B0-----:R-:W4:Y:S04]  /*bf00*/  LDL.LU R38, [R1+0x6c] ;  /* 0x00006c0001267983 */ /* 0x001f280000300800 */
[----:B------:R0:W-:Y:S04]  /*bf10*/  STS.U8 [R0+UR9+0xa00], R39 ;  /* 0x000a002700007988 */ /* 0x0001e80008000009 */
[----:B------:R1:W-:Y:S04]  /*bf20*/  STS.U8 [R0+UR9+0xe00], R40 ;  /* 0x000e002800007988 */ /* 0x0003e80008000009 */
[----:B0-----:R-:W4:Y:S04]  /*bf30*/  LDL.LU R39, [R1+0x68] ;  /* 0x0000680001277983 */ /* 0x001f280000300800 */
[----:B-1----:R-:W4:Y:S04]  /*bf40*/  LDL.LU R40, [R1+0x5c] ;  /* 0x00005c0001287983 */ /* 0x002f280000300800 */
[----:B------:R0:W-:Y:S04]  /*bf50*/  STS.U8 [R0+UR9+0x1200], R25 ;  /* 0x0012001900007988 */ /* 0x0001e80008000009 */
[----:B------:R-:W4:Y:S04]  /*bf60*/  LDL.LU R4, [R1+0x50] ;  /* 0x0000500001047983 */ /* 0x000f280000300800 */
[----:B0-----:R-:W4:Y:S04]  /*bf70*/  LDL.LU R25, [R1+0x54] ;  /* 0x0000540001197983 */ /* 0x001f280000300800 */
[----:B------:R0:W-:Y:S04]  /*bf80*/  STS.U8 [R0+UR9+0x1600], R6 ;  /* 0x0016000600007988 */ /* 0x0001e80008000009 */
[----:B0-----:R-:W4:Y:S01]  /*bf90*/  LDL.LU R6, [R1+0x4c] ;  /* 0x00004c0001067983 */ /* 0x001f220000300800 */
[----:B------:R-:W-:-:S03]  /*bfa0*/  LOP3.LUT R2, R41, 0x50, RZ, 0x3c, !PT ;  /* 0x0000005029027812 */ /* 0x000fc600078e3cff */
[----:B--2---:R0:W-:Y:S04]  /*bfb0*/  STS.U8 [R0+UR9+0x1a00], R29 ;  /* 0x001a001d00007988 */ /* 0x0041e80008000009 */
[----:B---3--:R1:W-:Y:S04]  /*bfc0*/  STS.U8 [R0+UR9+0x1e00], R30 ;  /* 0x001e001e00007988 */ /* 0x0083e80008000009 */
[----:B0-----:R-:W2:Y:S04]  /*bfd0*/  LDL.LU R29, [R1+0x40] ;  /* 0x00004000011d7983 */ /* 0x001ea80000300800 */
[----:B------:R0:W-:Y:S04]  /*bfe0*/  STS.U8 [R0+UR9+0x2200], R31 ;  /* 0x0022001f00007988 */ /* 0x0001e80008000009 */
[----:B-1----:R-:W3:Y:S04]  /*bff0*/  LDL.LU R30, [R1+0x34] ;  /* 0x00003400011e7983 */ /* 0x002ee80000300800 */
[----:B0-----:R-:W3:Y:S04]  /*c000*/  LDL.LU R31, [R1+0x2c] ;  /* 0x00002c00011f7983 */ /* 0x001ee80000300800 */
[----:B------:R0:W-:Y:S04]  /*c010*/  STS.U8 [R0+UR9+0x2600], R32 ;  /* 0x0026002000007988 */ /* 0x0001e80008000009 */
[----:B------:R1:W-:Y:S04]  /*c020*/  STS.U8 [R0+UR9+0x2a00], R35 ;  /* 0x002a002300007988 */ /* 0x0003e80008000009 */
[----:B0-----:R-:W3:Y:S04]  /*c030*/  LDL.LU R32, [R1+0x28] ;  /* 0x0000280001207983 */ /* 0x001ee80000300800 */
[----:B-1----:R-:W3:Y:S04]  /*c040*/  LDL.LU R35, [R1+0x20] ;  /* 0x0000200001237983 */ /* 0x002ee80000300800 */
        /* <DEDUP_REMOVED lines=8> */
[----:B------:R-:W-:Y:S04]  /*c0d0*/  STS.U8 [R0+UR9+0x3e00], R4 ;  /* 0x003e000400007988 */ /* 0x000fe80008000009 */
[----:B------:R-:W-:Y:S04]  /*c0e0*/  STS.U8 [R2+UR9+0x280], R25 ;  /* 0x0002801902007988 */ /* 0x000fe80008000009 */
[----:B------:R-:W-:Y:S04]  /*c0f0*/  STS.U8 [R2+UR9+0x680], R6 ;  /* 0x0006800602007988 */ /* 0x000fe80008000009 */
[----:B------:R0:W-:Y:S04]  /*c100*/  STS.U8 [R2+UR9+0xa80], R5 ;  /* 0x000a800502007988 */ /* 0x0001e80008000009 */
[----:B0-----:R-:W4:Y:S01]  /*c110*/  LDL.LU R5, [R1+0x884] ;  /* 0x0008840001057983 */ /* 0x001f220000300800 */
[----:B------:R-:W-:-:S03]  /*c120*/  LOP3.LUT R0, R41, 0x60, RZ, 0x3c, !PT ;  /* 0x0000006029007812 */ /* 0x000fc600078e3cff */
[----:B--2---:R-:W-:Y:S04]  /*c130*/  STS.U8 [R2+UR9+0xe80], R29 ;  /* 0x000e801d02007988 */ /* 0x004fe80008000009 */
[----:B---3--:R-:W-:Y:S04]  /*c140*/  STS.U8 [R2+UR9+0x1280], R30 ;  /* 0x0012801e02007988 */ /* 0x008fe80008000009 */
[----:B------:R-:W-:Y:S01]  /*c150*/  STS.U8 [R2+UR9+0x1680], R31 ;  /* 0x0016801f02007988 */ /* 0x000fe20008000009 */
[----:B------:R-:W-:-:S06]  /*c160*/  PRMT R23, RZ, 0x7610, R23 ;  /* 0x00007610ff177816 */ /* 0x000fcc0000000017 */
[----:B------:R0:W2:Y:S04]  /*c170*/  @!P0 LDG.E.U8 R23, desc[UR18][R26.64] ;  /* 0x000000121a178981 */ /* 0x0000a8000c1e1100 */
[----:B------:R-:W-:Y:S04]  /*c180*/  STS.U8 [R2+UR9+0x1a80], R32 ;  /* 0x001a802002007988 */ /* 0x000fe80008000009 */
[----:B------:R-:W-:Y:S04]  /*c190*/  STS.U8 [R2+UR9+0x1e80], R35 ;  /* 0x001e802302007988 */ /* 0x000fe80008000009 */
[----:B------:R-:W-:Y:S04]  /*c1a0*/  STS.U8 [R2+UR9+0x2280], R36 ;  /* 0x0022802402007988 */ /* 0x000fe80008000009 */
[----:B----4-:R-:W-:Y:S04]  /*c1b0*/  STS.U8 [R2+UR9+0x2680], R38 ;  /* 0x0026802602007988 */ /* 0x010fe80008000009 */
[----:B------:R-:W-:Y:S04]  /*c1c0*/  STS.U8 [R2+UR9+0x2a80], R39 ;  /* 0x002a802702007988 */ /* 0x000fe80008000009 */
        /* <DEDUP_REMOVED lines=10> */
[----:B------:R1:W-:Y:S04]  /*c270*/  STS.U8 [R0+UR9+0x1700], R81 ;  /* 0x0017005100007988 */ /* 0x0003e80008000009 */
[----:B------:R-:W-:Y:S04]  /*c280*/  STS.U8 [R0+UR9+0x1b00], R80 ;  /* 0x001b005000007988 */ /* 0x000fe80008000009 */
[----:B------:R-:W-:Y:S04]  /*c290*/  STS.U8 [R0+UR9+0x1f00], R79 ;  /* 0x001f004f00007988 */ /* 0x000fe80008000009 */
[----:B------:R-:W-:Y:S04]  /*c2a0*/  STS.U8 [R0+UR9+0x2300], R78 ;  /* 0x0023004e00007988 */ /* 0x000fe80008000009 */
[----:B------:R-:W-:Y:S04]  /*c2b0*/  STS.U8 [R0+UR9+0x2700], R77 ;  /* 0x0027004d00007988 */ /* 0x000fe80008000009 */
[----:B------:R-:W-:Y:S04]  /*c2c0*/  STS.U8 [R0+UR9+0x2b00], R76 ;  /* 0x002b004c00007988 */ /* 0x000fe80008000009 */
[----:B------:R-:W-:Y:S04]  /*c2d0*/  STS.U8 [R0+UR9+0x2f00], R75 ;  /* 0x002f004b00007988 */ /* 0x000fe80008000009 */
[----:B------:R-:W-:Y:S04]  /*c2e0*/  STS.U8 [R0+UR9+0x3300], R74 ;  /* 0x0033004a00007988 */ /* 0x000fe80008000009 */
[----:B------:R3:W-:Y:S04]  /*c2f0*/  STL [R1+0x814], R5 ;  /* 0x0008140501007387 */ /* 0x0007e80000100800 */
[----:B-1----:R-:W4:Y:S04]  /*c300*/  LDL.LU R81, [R1+0x210] ;  /* 0x0002100001517983 */ /* 0x002f280000300800 */
[----:B------:R-:W2:Y:S04]  /*c310*/  LDL.LU R83, [R1+0x20c] ;  /* 0x00020c0001537983 */ /* 0x000ea80000300800 */
[----:B------:R-:W2:Y:S04]  /*c320*/  LDL.LU R85, [R1+0x208] ;  /* 0x0002080001557983 */ /* 0x000ea80000300800 */
[----:B------:R-:W2:Y:S04]  /*c330*/  LDL.LU R87, [R1+0x204] ;  /* 0x0002040001577983 */ /* 0x000ea80000300800 */
[----:B------:R-:W2:Y:S01]  /*c340*/  LDL.LU R88, [R1+0x200] ;  /* 0x0002000001587983 */ /* 0x000ea20000300800 */
[----:B------:R-:W-:-:S03]  /*c350*/  IMAD R3, R41, R5, RZ ;  /* 0x0000000529037224 */ /* 0x000fc600078e02ff */
[----:B------:R-:W2:Y:S04]  /*c360*/  LDL.LU R90, [R1+0x1fc] ;  /* 0x0001fc00015a7983 */ /* 0x000ea80000300800 */
[----:B------:R-:W2:Y:S04]  /*c370*/  LDL.LU R89, [R1+0x1f8] ;  /* 0x0001f80001597983 */ /* 0x000ea80000300800 */
[----:B------:R-:W2:Y:S04]  /*c380*/  LDL.LU R91, [R1+0x1f0] ;  /* 0x0001f000015b7983 */ /* 0x000ea80000300800 */
[----:B------:R-:W2:Y:S04]  /*c390*/  LDL.LU R92, [R1+0x1ec] ;  /* 0x0001ec00015c7983 */ /* 0x000ea80000300800 */
[----:B---3--:R-:W3:Y:S04]  /*c3a0*/  LDL.LU R5, [R1+0x1e8] ;  /* 0x0001e80001057983 */ /* 0x008ee80000300800 */
[----:B------:R-:W-:Y:S04]  /*c3b0*/  STS.U8 [R0+UR9+0x3700], R9 ;  /* 0x0037000900007988 */ /* 0x000fe80008000009 */
[----:B------:R-:W3:Y:S04]  /*c3c0*/  LDL.LU R26, [R1+0x1e0] ;  /* 0x0001e000011a7983 */ /* 0x000ee80000300800 */
[----:B------:R-:W-:Y:S04]  /*c3d0*/  STS.U8 [R0+UR9+0x3b00], R8 ;  /* 0x003b000800007988 */ /* 0x000fe80008000009 */
[----:B------:R-:W3:Y:S04]  /*c3e0*/  LDL.LU R27, [R1+0x1d8] ;  /* 0x0001d800011b7983 */ /* 0x000ee80000300800 */
[----:B------:R1:W-:Y:S04]  /*c3f0*/  STS.U8 [R0+UR9+0x3f00], R7 ;  /* 0x003f000700007988 */ /* 0x0003e80008000009 */
[----:B------:R-:W3:Y:S04]  /*c400*/  LDL.LU R2, [R1+0x11c] ;  /* 0x00011c0001027983 */ /* 0x000ee80000300800 */
[----:B-1----:R-:W3:Y:S04]  /*c410*/  LDL.LU R0, [R1+0x118] ;  /* 0x0001180001007983 */ /* 0x002ee80000300800 */
[----:B------:R-:W3:Y:S04]  /*c420*/  LDL.LU R4, [R1+0x114] ;  /* 0x0001140001047983 */ /* 0x000ee80000300800 */
[----:B------:R-:W3:Y:S04]  /*c430*/  LDL.LU R25, [R1+0x110] ;  /* 0x0001100001197983 */ /* 0x000ee80000300800 */
[----:B------:R-:W3:Y:S04]  /*c440*/  LDL.LU R29, [R1+0x100] ;  /* 0x00010000011d7983 */ /* 0x000ee80000300800 */
[----:B------:R-:W0:Y:S04]  /*c450*/  LDL.LU R30, [R1+0xfc] ;  /* 0x0000fc00011e7983 */ /* 0x000e280000300800 */
[----:B------:R-:W3:Y:S04]  /*c460*/  LDL.LU R31, [R1+0xf8] ;  /* 0x0000f800011f7983 */ /* 0x000ee80000300800 */
[----:B------:R-:W3:Y:S04]  /*c470*/  LDL.LU R32, [R1+0xf4] ;  /* 0x0000f40001207983 */ /* 0x000ee80000300800 */
[----:B------:R-:W3:Y:S04]  /*c480*/  LDL.LU R35, [R1+0xe0] ;  /* 0x0000e00001237983 */ /* 0x000ee80000300800 */
[----:B------:R-:W3:Y:S04]  /*c490*/  LDL.LU R36, [R1+0xdc] ;  /* 0x0000dc0001247983 */ /* 0x000ee80000300800 */
[----:B------:R-:W3:Y:S04]  /*c4a0*/  LDL.LU R38, [R1+0xd8] ;  /* 0x0000d80001267983 */ /* 0x000ee80000300800 */
[----:B------:R-:W3:Y:S04]  /*c4b0*/  LDL.LU R39, [R1+0xc8] ;  /* 0x0000c80001277983 */ /* 0x000ee80000300800 */
[----:B------:R-:W3:Y:S01]  /*c4c0*/  LDL.LU R40, [R1+0xc4] ;  /* 0x0000c40001287983 */ /* 0x000ee20000300800 */
[----:B------:R-:W-:-:S03]  /*c4d0*/  LOP3.LUT R93, R41, 0x70, RZ, 0x3c, !PT ;  /* 0x00000070295d7812 */ /* 0x000fc600078e3cff */
[----:B------:R-:W3:Y:S01]  /*c4e0*/  LDL.LU R41, [R1+0xc0] ;  /* 0x0000c00001297983 */ /* 0x000ee20000300800 */
[C---:B------:R-:W-:Y:S01]  /*c4f0*/  IADD3 R6, P0, PT, R3.reuse, UR14, RZ ;  /* 0x0000000e03067c10 */ /* 0x040fe2000ff1e0ff */
[----:B------:R-:W-:Y:S01]  /*c500*/  IMAD R74, R68, UR61, RZ ;  /* 0x0000003d444a7c24 */ /* 0x000fe2000f8e02ff */
[----:B------:R-:W1:Y:S01]  /*c510*/  LDCU UR14, c[0x0][0x3b0] ;  /* 0x00007600ff0e77ac */ /* 0x000e620008000800 */
[----:B------:R-:W-:Y:S04]  /*c520*/  STS.U8 [R93+UR9+0x380], R22 ;  /* 0x000380165d007988 */ /* 0x000fe80008000009 */
[----:B------:R-:W-:Y:S04]  /*c530*/  STS.U8 [R93+UR9+0x780], R21 ;  /* 0x000780155d007988 */ /* 0x000fe80008000009 */
[----:B------:R-:W-:Y:S04]  /*c540*/  STS.U8 [R93+UR9+0xb80], R20 ;  /* 0x000b80145d007988 */ /* 0x000fe80008000009 */
[----:B------:R-:W-:Y:S01]  /*c550*/  STS.U8 [R93+UR9+0xf80], R19 ;  /* 0x000f80135d007988 */ /* 0x000fe20008000009 */
[----:B------:R-:W-:Y:S01]  /*c560*/  LEA.HI.X.SX32 R3, R3, UR15, 0x1, P0 ;  /* 0x0000000f03037c11 */ /* 0x000fe200080f0eff */
[----:B------:R-:W-:Y:S01]  /*c570*/  IMAD R42, R42, UR29, RZ ;  /* 0x0000001d2a2a7c24 */ /* 0x000fe2000f8e02ff */
[----:B------:R-:W0:Y:S01]  /*c580*/  LDCU UR15, c[0x0][0x3b0] ;  /* 0x00007600ff0f77ac */ /* 0x000e220008000800 */
        /* <DEDUP_REMOVED lines=8> */
[----:B------:R1:W-:Y:S01]  /*c610*/  STS.U8 [R93+UR9+0x3380], R10 ;  /* 0x0033800a5d007988 */ /* 0x0003e20008000009 */
[----:B------:R-:W-:-:S02]  /*c620*/  IMAD R43, R43, UR30, RZ ;  /* 0x0000001e2b2b7c24 */ /* 0x000fc4000f8e02ff */
[----:B------:R-:W-:Y:S02]  /*c630*/  IMAD R44, R44, UR31, RZ ;  /* 0x0000001f2c2c7c24 */ /* 0x000fe4000f8e02ff */
[----:B------:R-:W-:Y:S02]  /*c640*/  IMAD R45, R45, UR32, RZ ;  /* 0x000000202d2d7c24 */ /* 0x000fe4000f8e02ff */
[----:B----4-:R-:W-:Y:S02]  /*c650*/  IMAD R7, R81, UR4, RZ ;  /* 0x0000000451077c24 */ /* 0x010fe4000f8e02ff */
[----:B--2---:R-:W-:Y:S02]  /*c660*/  IMAD R8, R83, UR4, RZ ;  /* 0x0000000453087c24 */ /* 0x004fe4000f8e02ff */
[----:B------:R-:W-:Y:S02]  /*c670*/  IMAD R9, R85, UR4, RZ ;  /* 0x0000000455097c24 */ /* 0x000fe4000f8e02ff */
[----:B-1----:R-:W-:-:S02]  /*c680*/  IMAD R10, R87, UR4, RZ ;  /* 0x00000004570a7c24 */ /* 0x002fc4000f8e02ff */
[----:B------:R-:W-:Y:S02]  /*c690*/  IMAD R11, R88, UR4, RZ ;  /* 0x00000004580b7c24 */ /* 0x000fe4000f8e02ff */
[----:B------:R-:W-:Y:S02]  /*c6a0*/  IMAD R12, R90, UR4, RZ ;  /* 0x000000045a0c7c24 */ /* 0x000fe4000f8e02ff */
[----:B------:R-:W-:Y:S02]  /*c6b0*/  IMAD R13, R89, UR4, RZ ;  /* 0x00000004590d7c24 */ /* 0x000fe4000f8e02ff */
[----:B------:R-:W-:Y:S02]  /*c6c0*/  IMAD R14, R91, UR4, RZ ;  /* 0x000000045b0e7c24 */ /* 0x000fe4000f8e02ff */
[----:B------:R-:W-:Y:S02]  /*c6d0*/  IMAD R15, R92, UR4, RZ ;  /* 0x000000045c0f7c24 */ /* 0x000fe4000f8e02ff */
[----:B---3--:R-:W-:-:S02]  /*c6e0*/  IMAD R17, R26, UR4, RZ ;  /* 0x000000041a117c24 */ /* 0x008fc4000f8e02ff */
[----:B------:R-:W-:Y:S02]  /*c6f0*/  IMAD R19, R2, UR4, RZ ;  /* 0x0000000402137c24 */ /* 0x000fe4000f8e02ff */
[----:B------:R-:W-:Y:S01]  /*c700*/  IMAD R20, R0, UR4, RZ ;  /* 0x0000000400147c24 */ /* 0x000fe2000f8e02ff */
[----:B------:R-:W-:Y:S01]  /*c710*/  IADD3 R0, P0, PT, R7, R6, RZ ;  /* 0x0000000607007210 */ /* 0x000fe20007f1e0ff */
[----:B------:R-:W-:-:S03]  /*c720*/  IMAD R21, R4, UR5, RZ ;  /* 0x0000000504157c24 */ /* 0x000fc6000f8e02ff */
[----:B------:R-:W-:Y:S02]  /*c730*/  LEA.HI.X.SX32 R4, R7, R3, 0x1, P0 ;  /* 0x0000000307047211 */ /* 0x000fe400000f0eff */
[-C--:B------:R-:W-:Y:S01]  /*c740*/  IADD3 R2, P2, PT, R8, R6.reuse, RZ ;  /* 0x0000000608027210 */ /* 0x080fe20007f5e0ff */
[----:B------:R1:W-:Y:S04]  /*c750*/  STL [R1+0x1dc], R0 ;  /* 0x0001dc0001007387 */ /* 0x0003e80000100800 */
[----:B------:R2:W-:Y:S04]  /*c760*/  STL [R1+0x1d8], R4 ;  /* 0x0001d80401007387 */ /* 0x0005e80000100800 */
[----:B------:R3:W-:Y:S01]  /*c770*/  STL [R1+0x1e4], R2 ;  /* 0x0001e40201007387 */ /* 0x0007e20000100800 */
[----:B-1----:R-:W-:-:S02]  /*c780*/  IADD3 R0, P6, PT, R9, R6, RZ ;  /* 0x0000000609007210 */ /* 0x002fc40007fde0ff */
[----:B--2---:R-:W-:-:S03]  /*c790*/  IADD3 R4, P5, PT, R10, R6, RZ ;  /* 0x000000060a047210 */ /* 0x004fc60007fbe0ff */
[----:B------:R1:W-:Y:S01]  /*c7a0*/  STL [R1+0x1ec], R0 ;  /* 0x0001ec0001007387 */ /* 0x0003e20000100800 */
[-C--:B---3--:R-:W-:Y:S01]  /*c7b0*/  IADD3 R2, P1, PT, R11, R6.reuse, RZ ;  /* 0x000000060b027210 */ /* 0x088fe20007f3e0ff */
[----:B0-----:R-:W-:Y:S02]  /*c7c0*/  IMAD R26, R30, UR13, RZ ;  /* 0x0000000d1e1a7c24 */ /* 0x001fe4000f8e02ff */
[----:B------:R-:W-:Y:S01]  /*c7d0*/  STL [R1+0x210], R4 ;  /* 0x0002100401007387 */ /* 0x000fe20000100800 */
[----:B------:R-:W-:Y:S01]  /*c7e0*/  IMAD R30, R35, UR20, RZ ;  /* 0x00000014231e7c24 */ /* 0x000fe2000f8e02ff */
[-C--:B-1----:R-:W-:Y:S02]  /*c7f0*/  IADD3 R0, P0, PT, R12, R6.reuse, RZ ;  /* 0x000000060c007210 */ /* 0x082fe40007f1e0ff */
[----:B------:R0:W-:Y:S01]  /*c800*/  STL [R1+0x218], R2 ;  /* 0x0002180201007387 */ /* 0x0001e20000100800 */
[----:B------:R-:W-:Y:S02]  /*c810*/  IMAD R35, R39, UR23, RZ ;  /* 0x0000001727237c24 */ /* 0x000fe4000f8e02ff */
[----:B------:R-:W-:Y:S01]  /*c820*/  IMAD R39, R86, UR26, RZ ;  /* 0x0000001a56277c24 */ /* 0x000fe2000f8e02ff */
[----:B------:R-:W-:-:S02]  /*c830*/  IADD3 R86, P4, PT, R13, R6, RZ ;  /* 0x000000060d567210 */ /* 0x000fc40007f9e0ff */
[-C--:B0-----:R-:W-:Y:S01]  /*c840*/  LEA.HI.X.SX32 R2, R8, R3.reuse, 0x1, P2 ;  /* 0x0000000308027211 */ /* 0x081fe200010f0eff */
[----:B------:R0:W-:Y:S01]  /*c850*/  STL [R1+0x220], R0 ;  /* 0x0002200001007387 */ /* 0x0001e20000100800 */
[----:B------:R-:W-:Y:S01]  /*c860*/  IADD3 R91, P2, PT, R14, R6, RZ ;  /* 0x000000060e5b7210 */ /* 0x000fe20007f5e0ff */
[----:B------:R-:W-:Y:S02]  /*c870*/  IMAD R16, R5, UR4, RZ ;  /* 0x0000000405107c24 */ /* 0x000fe4000f8e02ff */
[----:B------:R1:W-:Y:S01]  /*c880*/  STL [R1+0x1e0], R2 ;  /* 0x0001e00201007387 */ /* 0x0003e20000100800 */
[----:B0-----:R-:W-:-:S03]  /*c890*/  LEA.HI.X.SX32 R0, R9, R3, 0x1, P6 ;  /* 0x0000000309007211 */ /* 0x001fc600030f0eff */
[----:B------:R-:W-:Y:S01]  /*c8a0*/  STL [R1+0x228], R86 ;  /* 0x0002285601007387 */ /* 0x000fe20000100800 */
[----:B-1----:R-:W-:-:S03]  /*c8b0*/  IADD3 R2, P6, PT, R15, R6, RZ ;  /* 0x000000060f027210 */ /* 0x002fc60007fde0ff */
[----:B------:R-:W-:Y:S04]  /*c8c0*/  STL [R1+0x818], R86 ;  /* 0x0008185601007387 */ /* 0x000fe80000100800 */
[----:B------:R0:W-:Y:S01]  /*c8d0*/  STL [R1+0x1e8], R0 ;  /* 0x0001e80001007387 */ /* 0x0001e20000100800 */
[----:B------:R-:W-:-:S03]  /*c8e0*/  IMAD R18, R27, UR4, RZ ;  /* 0x000000041b127c24 */ /* 0x000fc6000f8e02ff */
[----:B------:R-:W-:Y:S04]  /*c8f0*/  STL [R1+0x230], R91 ;  /* 0x0002305b01007387 */ /* 0x000fe80000100800 */
[----:B------:R1:W-:Y:S01]  /*c900*/  STL [R1+0x238], R2 ;  /* 0x0002380201007387 */ /* 0x0003e20000100800 */
[-C--:B0-----:R-:W-:Y:S02]  /*c910*/  LEA.HI.X.SX32 R0, R10, R3.reuse, 0x1, P5 ;  /* 0x000000030a007211 */ /* 0x081fe400028f0eff */
[----:B------:R-:W-:Y:S01]  /*c920*/  IADD3 R4, P5, PT, R16, R6, RZ ;  /* 0x0000000610047210 */ /* 0x000fe20007fbe0ff */
[----:B------:R0:W-:Y:S01]  /*c930*/  STL [R1+0x81c], R91 ;  /* 0x00081c5b01007387 */ /* 0x0001e20000100800 */
[----:B-1----:R-:W-:-:S03]  /*c940*/  LEA.HI.X.SX32 R2, R11, R3, 0x1, P1 ;  /* 0x000000030b027211 */ /* 0x002fc600008f0eff */
[----:B------:R1:W-:Y:S04]  /*c950*/  STL [R1+0x1f0], R0 ;  /* 0x0001f00001007387 */ /* 0x0003e80000100800 */
[----:B------:R-:W-:Y:S01]  /*c960*/  STL [R1+0x240], R4 ;  /* 0x0002400401007387 */ /* 0x000fe20000100800 */
[----:B0-----:R-:W-:-:S03]  /*c970*/  LEA.HI.X.SX32 R91, R12, R3, 0x1, P0 ;  /* 0x000000030c5b7211 */ /* 0x001fc600000f0eff */
[----:B------:R0:W-:Y:S01]  /*c980*/  STL [R1+0x214], R2 ;  /* 0x0002140201007387 */ /* 0x0001e20000100800 */
[----:B-1----:R-:W-:Y:S02]  /*c990*/  IADD3 R0, P1, PT, R17, R6, RZ ;  /* 0x0000000611007210 */ /* 0x002fe40007f3e0ff */
[----:B------:R-:W-:-:S03]  /*c9a0*/  LEA.HI.X.SX32 R68, R13, R3, 0x1, P4 ;  /* 0x000000030d447211 */ /* 0x000fc600020f0eff */
[----:B------:R1:W-:Y:S01]  /*c9b0*/  STL [R1+0x248], R0 ;  /* 0x0002480001007387 */ /* 0x0003e20000100800 */
[----:B0-----:R-:W-:Y:S02]  /*c9c0*/  IADD3 R2, P0, PT, R18, R6, RZ ;  /* 0x0000000612027210 */ /* 0x001fe40007f1e0ff */
[----:B------:R-:W-:-:S03]  /*c9d0*/  LEA.HI.X.SX32 R92, R14, R3, 0x1, P2 ;  /* 0x000000030e5c7211 */ /* 0x000fc600010f0eff */
[----:B------:R-:W-:Y:S01]  /*c9e0*/  STL [R1+0x250], R2 ;  /* 0x0002500201007387 */ /* 0x000fe20000100800 */
[----:B-1----:R-:W-:-:S03]  /*c9f0*/  IADD3 R0, P4, PT, R19, R6, RZ ;  /* 0x0000000613007210 */ /* 0x002fc60007f9e0ff */
[----:B------:R-:W-:Y:S01]  /*ca00*/  STL [R1+0x21c], R91 ;  /* 0x00021c5b01007387 */ /* 0x000fe20000100800 */
[----:B------:R-:W-:Y:S01]  /*ca10*/  IADD3 R5, P2, PT, R20, R6, RZ ;  /* 0x0000000614057210 */ /* 0x000fe20007f5e0ff */
[----:B------:R-:W-:Y:S02]  /*ca20*/  IMAD R27, R31, UR16, RZ ;  /* 0x000000101f1b7c24 */ /* 0x000fe4000f8e02ff */
[----:B------:R-:W-:Y:S01]  /*ca30*/  STL [R1+0x820], R91 ;  /* 0x0008205b01007387 */ /* 0x000fe20000100800 */
[----:B------:R-:W-:-:S03]  /*ca40*/  IMAD R31, R36, UR21, RZ ;  /* 0x00000015241f7c24 */ /* 0x000fc6000f8e02ff */
[----:B------:R0:W-:Y:S01]  /*ca50*/  STL [R1+0x258], R0 ;  /* 0x0002580001007387 */ /* 0x0001e20000100800 */
[----:B------:R-:W-:Y:S02]  /*ca60*/  IMAD R36, R40, UR24, RZ ;  /* 0x0000001828247c24 */ /* 0x000fe4000f8e02ff */
[----:B------:R-:W-:Y:S01]  /*ca70*/  IMAD R40, R73, UR27, RZ ;  /* 0x0000001b49287c24 */ /* 0x000fe2000f8e02ff */
[----:B------:R-:W-:Y:S01]  /*ca80*/  STL [R1+0x224], R68 ;  /* 0x0002244401007387 */ /* 0x000fe20000100800 */
[----:B------:R-:W-:Y:S01]  /*ca90*/  IMAD R22, R25, UR7, RZ ;  /* 0x0000000719167c24 */ /* 0x000fe2000f8e02ff */
[-C--:B0-----:R-:W-:Y:S02]  /*caa0*/  LEA.HI.X.SX32 R0, R15, R3.reuse, 0x1, P6 ;  /* 0x000000030f007211 */ /* 0x081fe400030f0eff */
[----:B------:R-:W-:Y:S01]  /*cab0*/  STL [R1+0x824], R68 ;  /* 0x0008244401007387 */ /* 0x000fe20000100800 */
[----:B------:R-:W-:Y:S01]  /*cac0*/  IMAD R73, R82, UR60, RZ ;  /* 0x0000003c52497c24 */ /* 0x000fe2000f8e02ff */
[----:B------:R-:W-:Y:S01]  /*cad0*/  IADD3 R82, P6, PT, R21, R6, RZ ;  /* 0x0000000615527210 */ /* 0x000fe20007fde0ff */
[----:B------:R-:W-:Y:S01]  /*cae0*/  IMAD R25, R29, UR12, RZ ;  /* 0x0000000c1d197c24 */ /* 0x000fe2000f8e02ff */
[----:B------:R-:W-:Y:S01]  /*caf0*/  STL [R1+0x260], R5 ;  /* 0x0002600501007387 */ /* 0x000fe20000100800 */
[----:B------:R-:W-:-:S03]  /*cb00*/  LEA.HI.X.SX32 R4, R17, R3, 0x1, P1 ;  /* 0x0000000311047211 */ /* 0x000fc600008f0eff */
[----:B------:R0:W-:Y:S01]  /*cb10*/  STL [R1+0x234], R0 ;  /* 0x0002340001007387 */ /* 0x0001e20000100800 */
[----:B------:R-:W-:-:S03]  /*cb20*/  IADD3 R2, P1, PT, R25, R6, RZ ;  /* 0x0000000619027210 */ /* 0x000fc60007f3e0ff */
[----:B------:R-:W-:Y:S04]  /*cb30*/  STL [R1+0x828], R5 ;  /* 0x0008280501007387 */ /* 0x000fe80000100800 */
[----:B------:R-:W-:Y:S01]  /*cb40*/  STL [R1+0x22c], R92 ;  /* 0x00022c5c01007387 */ /* 0x000fe20000100800 */
[----:B0-----:R-:W-:-:S03]  /*cb50*/  LEA.HI.X.SX32 R0, R16, R3, 0x1, P5 ;  /* 0x0000000310007211 */ /* 0x001fc600028f0eff */
[----:B------:R-:W-:Y:S01]  /*cb60*/  STL [R1+0x82c], R92 ;  /* 0x00082c5c01007387 */ /* 0x000fe20000100800 */
[----:B------:R-:W-:-:S03]  /*cb70*/  IADD3 R89, P5, PT, R22, R6, RZ ;  /* 0x0000000616597210 */ /* 0x000fc60007fbe0ff */
[----:B------:R-:W-:Y:S04]  /*cb80*/  STL [R1+0x268], R82 ;  /* 0x0002685201007387 */ /* 0x000fe80000100800 */
[----:B------:R0:W-:Y:S04]  /*cb90*/  STL [R1+0x23c], R0 ;  /* 0x00023c0001007387 */ /* 0x0001e80000100800 */
[----:B------:R1:W-:Y:S04]  /*cba0*/  STL [R1+0x830], R82 ;  /* 0x0008305201007387 */ /* 0x0003e80000100800 */
[----:B------:R-:W-:Y:S01]  /*cbb0*/  STL [R1+0x244], R4 ;  /* 0x0002440401007387 */ /* 0x000fe20000100800 */
[----:B0-----:R-:W-:-:S03]  /*cbc0*/  LEA.HI.X.SX32 R0, R18, R3, 0x1, P0 ;  /* 0x0000000312007211 */ /* 0x001fc600000f0eff */
[----:B------:R-:W-:Y:S04]  /*cbd0*/  STL [R1+0x270], R89 ;  /* 0x0002705901007387 */ /* 0x000fe80000100800 */
[----:B------:R0:W-:Y:S01]  /*cbe0*/  STL [R1+0x278], R2 ;  /* 0x0002780201007387 */ /* 0x0001e20000100800 */
[----:B------:R-:W-:-:S03]  /*cbf0*/  IMAD R29, R32, UR17, RZ ;  /* 0x00000011201d7c24 */ /* 0x000fc6000f8e02ff */
[----:B------:R-:W-:Y:S01]  /*cc00*/  STL [R1+0x834], R89 ;  /* 0x0008345901007387 */ /* 0x000fe20000100800 */
[----:B-1----:R-:W-:-:S03]  /*cc10*/  LEA.HI.X.SX32 R82, R19, R3, 0x1, P4 ;  /* 0x0000000313527211 */ /* 0x002fc600020f0eff */
[----:B------:R1:W-:Y:S01]  /*cc20*/  STL [R1+0x24c], R0 ;  /* 0x00024c0001007387 */ /* 0x0003e20000100800 */
[----:B------:R-:W-:Y:S01]  /*cc30*/  IMAD R32, R38, UR22, RZ ;  /* 0x0000001626207c24 */ /* 0x000fe2000f8e02ff */
[-C--:B0-----:R-:W-:Y:S01]  /*cc40*/  IADD3 R2, P4, PT, R27, R6.reuse, RZ ;  /* 0x000000061b027210 */ /* 0x081fe20007f9e0ff */
[----:B------:R-:W-:Y:S01]  /*cc50*/  IMAD R38, R41, UR25, RZ ;  /* 0x0000001929267c24 */ /* 0x000fe2000f8e02ff */
[-C--:B------:R-:W-:Y:S02]  /*cc60*/  LEA.HI.X.SX32 R86, R20, R3.reuse, 0x1, P2 ;  /* 0x0000000314567211 */ /* 0x080fe400010f0eff */
[----:B-1----:R-:W-:Y:S01]  /*cc70*/  IADD3 R0, P0, PT, R26, R6, RZ ;  /* 0x000000061a007210 */ /* 0x002fe20007f1e0ff */
[----:B------:R-:W-:Y:S02]  /*cc80*/  IMAD R41, R72, UR28, RZ ;  /* 0x0000001c48297c24 */ /* 0x000fe4000f8e02ff */
[----:B------:R-:W-:Y:S02]  /*cc90*/  IMAD R72, R84, UR59, RZ ;  /* 0x0000003b54487c24 */ /* 0x000fe4000f8e02ff */
[----:B------:R0:W-:Y:S01]  /*cca0*/  STL [R1+0x280], R0 ;  /* 0x0002800001007387 */ /* 0x0001e20000100800 */
[----:B------:R-:W-:-:S02]  /*ccb0*/  LEA.HI.X.SX32 R84, R21, R3, 0x1, P6 ;  /* 0x0000000315547211 */ /* 0x000fc400030f0eff */
[-C--:B------:R-:W-:Y:S01]  /*ccc0*/  IADD3 R5, P6, PT, R30, R6.reuse, RZ ;  /* 0x000000061e057210 */ /* 0x080fe20007fde0ff */
[----:B------:R1:W-:Y:S01]  /*ccd0*/  STL [R1+0x288], R2 ;  /* 0x0002880201007387 */ /* 0x0003e20000100800 */
[----:B0-----:R-:W-:-:S03]  /*cce0*/  IADD3 R0, P2, PT, R29, R6, RZ ;  /* 0x000000061d007210 */ /* 0x001fc60007f5e0ff */
[----:B------:R-:W-:Y:S01]  /*ccf0*/  STL [R1+0x254], R82 ;  /* 0x0002545201007387 */ /* 0x000fe20000100800 */
[----:B------:R-:W-:-:S03]  /*cd00*/  LEA.HI.X.SX32 R90, R22, R3, 0x1, P5 ;  /* 0x00000003165a7211 */ /* 0x000fc600028f0eff */
[----:B------:R-:W-:Y:S01]  /*cd10*/  STL [R1+0x838], R82 ;  /* 0x0008385201007387 */ /* 0x000fe20000100800 */
[----:B-1----:R-:W-:-:S03]  /*cd20*/  LEA.HI.X.SX32 R2, R25, R3, 0x1, P1 ;  /* 0x0000000319027211 */ /* 0x002fc600008f0eff */
[----:B------:R0:W-:Y:S04]  /*cd30*/  STL [R1+0x290], R0 ;  /* 0x0002900001007387 */ /* 0x0001e80000100800 */
[----:B------:R-:W-:Y:S04]  /*cd40*/  STL [R1+0x25c], R86 ;  /* 0x00025c5601007387 */ /* 0x000fe80000100800 */
[----:B------:R-:W-:Y:S01]  /*cd50*/  STL [R1+0x83c], R86 ;  /* 0x00083c5601007387 */ /* 0x000fe20000100800 */
[----:B0-----:R-:W-:-:S03]  /*cd60*/  IADD3 R0, P5, PT, R31, R6, RZ ;  /* 0x000000061f007210 */ /* 0x001fc60007fbe0ff */
[----:B------:R-:W-:Y:S04]  /*cd70*/  STL [R1+0x298], R5 ;  /* 0x0002980501007387 */ /* 0x000fe80000100800 */
[----:B------:R-:W-:Y:S04]  /*cd80*/  STL [R1+0x840], R5 ;  /* 0x0008400501007387 */ /* 0x000fe80000100800 */
[----:B------:R-:W-:Y:S01]  /*cd90*/  STL [R1+0x264], R84 ;  /* 0x0002645401007387 */ /* 0x000fe20000100800 */
[----:B------:R-:W-:-:S03]  /*cda0*/  IADD3 R21, P1, PT, R32, R6, RZ ;  /* 0x0000000620157210 */ /* 0x000fc60007f3e0ff */
[----:B------:R-:W-:Y:S04]  /*cdb0*/  STL [R1+0x844], R84 ;  /* 0x0008445401007387 */ /* 0x000fe80000100800 */
[----:B------:R-:W-:Y:S04]  /*cdc0*/  STL [R1+0x2a0], R0 ;  /* 0x0002a00001007387 */ /* 0x000fe80000100800 */
[----:B------:R0:W-:Y:S04]  /*cdd0*/  STL [R1+0x274], R2 ;  /* 0x0002740201007387 */ /* 0x0001e80000100800 */
[----:B------:R1:W-:Y:S04]  /*cde0*/  STL [R1+0x848], R0 ;  /* 0x0008480001007387 */ /* 0x0003e80000100800 */
[----:B------:R-:W-:Y:S01]  /*cdf0*/  STL [R1+0x26c], R90 ;  /* 0x00026c5a01007387 */ /* 0x000fe20000100800 */
[----:B0-----:R-:W-:-:S02]  /*ce00*/  LEA.HI.X.SX32 R2, R27, R3, 0x1, P4 ;  /* 0x000000031b027211 */ /* 0x001fc400020f0eff */
[----:B-1----:R-:W-:Y:S01]  /*ce10*/  LEA.HI.X.SX32 R0, R26, R3, 0x1, P0 ;  /* 0x000000031a007211 */ /* 0x002fe200000f0eff */
[----:B------:R-:W-:Y:S01]  /*ce20*/  STL [R1+0x84c], R90 ;  /* 0x00084c5a01007387 */ /* 0x000fe20000100800 */
[----:B------:R-:W-:-:S03]  /*ce30*/  IADD3 R87, P0, PT, R35, R6, RZ ;  /* 0x0000000623577210 */ /* 0x000fc60007f1e0ff */
[----:B------:R-:W-:Y:S04]  /*ce40*/  STL [R1+0x2a8], R21 ;  /* 0x0002a81501007387 */ /* 0x000fe80000100800 */
[----:B------:R0:W-:Y:S01]  /*ce50*/  STL [R1+0x27c], R0 ;  /* 0x00027c0001007387 */ /* 0x0001e20000100800 */
[----:B------:R-:W-:-:S03]  /*ce60*/  LEA.HI.X.SX32 R84, R29, R3, 0x1, P2 ;  /* 0x000000031d547211 */ /* 0x000fc600010f0eff */
[----:B------:R-:W-:Y:S01]  /*ce70*/  STL [R1+0x850], R21 ;  /* 0x0008501501007387 */ /* 0x000fe20000100800 */
[----:B0-----:R-:W-:-:S03]  /*ce80*/  IADD3 R0, P4, PT, R36, R6, RZ ;  /* 0x0000000624007210 */ /* 0x001fc60007f9e0ff */
[----:B------:R-:W-:Y:S04]  /*ce90*/  STL [R1+0x284], R2 ;  /* 0x0002840201007387 */ /* 0x000fe80000100800 */
[----:B------:R-:W-:Y:S04]  /*cea0*/  STL [R1+0x2b0], R87 ;  /* 0x0002b05701007387 */ /* 0x000fe80000100800 */
[----:B------:R0:W-:Y:S01]  /*ceb0*/  STL [R1+0x2b8], R0 ;  /* 0x0002b80001007387 */ /* 0x0001e20000100800 */
[----:B------:R-:W-:-:S03]  /*cec0*/  LEA.HI.X.SX32 R92, R30, R3, 0x1, P6 ;  /* 0x000000031e5c7211 */ /* 0x000fc600030f0eff */
[----:B------:R-:W-:Y:S01]  /*ced0*/  STL [R1+0x854], R87 ;  /* 0x0008545701007387 */ /* 0x000fe20000100800 */
[----:B0-----:R-:W-:-:S03]  /*cee0*/  IADD3 R0, P2, PT, R38, R6, RZ ;  /* 0x0000000626007210 */ /* 0x001fc60007f5e0ff */
[----:B------:R-:W-:Y:S01]  /*cef0*/  STL [R1+0x28c], R84 ;  /* 0x00028c5401007387 */ /* 0x000fe20000100800 */
[----:B------:R-:W-:-:S03]  /*cf00*/  LEA.HI.X.SX32 R2, R31, R3, 0x1, P5 ;  /* 0x000000031f027211 */ /* 0x000fc600028f0eff */
[----:B------:R0:W-:Y:S01]  /*cf10*/  STL [R1+0x2c0], R0 ;  /* 0x0002c00001007387 */ /* 0x0001e20000100800 */
[----:B------:R-:W-:-:S03]  /*cf20*/  IADD3 R86, P5, PT, R40, R6, RZ ;  /* 0x0000000628567210 */ /* 0x000fc60007fbe0ff */
[----:B------:R-:W-:Y:S01]  /*cf30*/  STL [R1+0x858], R84 ;  /* 0x0008585401007387 */ /* 0x000fe20000100800 */
[----:B0-----:R-:W-:Y:S02]  /*cf40*/  IADD3 R0, P6, PT, R39, R6, RZ ;  /* 0x0000000627007210 */ /* 0x001fe40007fde0ff */
[----:B------:R-:W-:-:S03]  /*cf50*/  LEA.HI.X.SX32 R22, R32, R3, 0x1, P1 ;  /* 0x0000000320167211 */ /* 0x000fc600008f0eff */
[----:B------:R0:W-:Y:S01]  /*cf60*/  STL [R1+0x2c8], R0 ;  /* 0x0002c80001007387 */ /* 0x0001e20000100800 */
[----:B------:R-:W-:-:S03]  /*cf70*/  IADD3 R91, P1, PT, R41, R6, RZ ;  /* 0x00000006295b7210 */ /* 0x000fc60007f3e0ff */
[----:B------:R-:W-:Y:S01]  /*cf80*/  STL [R1+0x294], R92 ;  /* 0x0002945c01007387 */ /* 0x000fe20000100800 */
[----:B------:R-:W-:-:S03]  /*cf90*/  LEA.HI.X.SX32 R88, R35, R3, 0x1, P0 ;  /* 0x0000000323587211 */ /* 0x000fc600000f0eff */
[----:B------:R-:W-:Y:S01]  /*cfa0*/  STL [R1+0x85c], R92 ;  /* 0x00085c5c01007387 */ /* 0x000fe20000100800 */
[----:B------:R-:W-:-:S03]  /*cfb0*/  IADD3 R4, P0, PT, R42, R6, RZ ;  /* 0x000000062a047210 */ /* 0x000fc60007f1e0ff */
[----:B------:R-:W-:Y:S01]  /*cfc0*/  STL [R1+0x2d0], R86 ;  /* 0x0002d05601007387 */ /* 0x000fe20000100800 */
[----:B0-----:R-:W-:-:S03]  /*cfd0*/  LEA.HI.X.SX32 R0, R36, R3, 0x1, P4 ;  /* 0x0000000324007211 */ /* 0x001fc600020f0eff */
[----:B------:R-:W-:Y:S04]  /*cfe0*/  STL [R1+0x860], R86 ;  /* 0x0008605601007387 */ /* 0x000fe80000100800 */
[----:B------:R-:W-:Y:S04]  /*cff0*/  STL [R1+0x29c], R2 ;  /* 0x00029c0201007387 */ /* 0x000fe80000100800 */
[----:B------:R-:W-:Y:S04]  /*d000*/  STL [R1+0x864], R2 ;  /* 0x0008640201007387 */ /* 0x000fe80000100800 */
[----:B------:R-:W-:Y:S04]  /*d010*/  STL [R1+0x2d8], R91 ;  /* 0x0002d85b01007387 */ /* 0x000fe80000100800 */
[----:B------:R-:W-:Y:S01]  /*d020*/  STL [R1+0x868], R91 ;  /* 0x0008685b01007387 */ /* 0x000fe20000100800 */
[----:B------:R-:W-:-:S03]  /*d030*/  IADD3 R19, P4, PT, R43, R6, RZ ;  /* 0x000000062b137210 */ /* 0x000fc60007f9e0ff */
[----:B------:R-:W-:Y:S04]  /*d040*/  STL [R1+0x2a4], R22 ;  /* 0x0002a41601007387 */ /* 0x000fe80000100800 */
[----:B------:R-:W-:Y:S04]  /*d050*/  STL [R1+0x86c], R22 ;  /* 0x00086c1601007387 */ /* 0x000fe80000100800 */
[----:B------:R-:W-:Y:S04]  /*d060*/  STL [R1+0x2e0], R4 ;  /* 0x0002e00401007387 */ /* 0x000fe80000100800 */
[----:B------:R0:W-:Y:S04]  /*d070*/  STL [R1+0x2b4], R0 ;  /* 0x0002b40001007387 */ /* 0x0001e80000100800 */
[----:B------:R-:W-:Y:S01]  /*d080*/  STL [R1+0x870], R4 ;  /* 0x0008700401007387 */ /* 0x000fe20000100800 */
[----:B------:R-:W-:-:S03]  /*d090*/  LEA.HI.X.SX32 R84, R39, R3, 0x1, P6 ;  /* 0x0000000327547211 */ /* 0x000fc600030f0eff */
[----:B------:R-:W-:Y:S01]  /*d0a0*/  STL [R1+0x2ac], R88 ;  /* 0x0002ac5801007387 */ /* 0x000fe20000100800 */
[----:B0-----:R-:W-:-:S03]  /*d0b0*/  LEA.HI.X.SX32 R0, R38, R3, 0x1, P2 ;  /* 0x0000000326007211 */ /* 0x001fc600010f0eff */
[----:B------:R-:W-:Y:S01]  /*d0c0*/  STL [R1+0x874], R88 ;  /* 0x0008745801007387 */ /* 0x000fe20000100800 */
[----:B------:R-:W-:-:S03]  /*d0d0*/  IADD3 R83, P2, PT, R44, R6, RZ ;  /* 0x000000062c537210 */ /* 0x000fc60007f5e0ff */
[----:B------:R-:W-:Y:S01]  /*d0e0*/  STL [R1+0x2e8], R19 ;  /* 0x0002e81301007387 */ /* 0x000fe20000100800 */
[----:B------:R-:W-:-:S03]  /*d0f0*/  IMAD R46, R46, UR33, RZ ;  /* 0x000000212e2e7c24 */ /* 0x000fc6000f8e02ff */
[----:B------:R0:W-:Y:S01]  /*d100*/  STL [R1+0x2bc], R0 ;  /* 0x0002bc0001007387 */ /* 0x0001e20000100800 */
[----:B------:R-:W-:-:S03]  /*d110*/  LEA.HI.X.SX32 R5, R40, R3, 0x1, P5 ;  /* 0x0000000328057211 */ /* 0x000fc600028f0eff */
[----:B------:R-:W-:Y:S01]  /*d120*/  STL [R1+0x878], R19 ;  /* 0x0008781301007387 */ /* 0x000fe20000100800 */
[-C--:B------:R-:W-:Y:S02]  /*d130*/  LEA.HI.X.SX32 R68, R41, R3.reuse, 0x1, P1 ;  /* 0x0000000329447211 */ /* 0x080fe400008f0eff */
[-C--:B0-----:R-:W-:Y:S01]  /*d140*/  IADD3 R0, P6, PT, R45, R6.reuse, RZ ;  /* 0x000000062d007210 */ /* 0x081fe20007fde0ff */
[----:B------:R-:W-:Y:S01]  /*d150*/  STL [R1+0x2f0], R83 ;  /* 0x0002f05301007387 */ /* 0x000fe20000100800 */
[-C--:B------:R-:W-:Y:S01]  /*d160*/  LEA.HI.X.SX32 R42, R42, R3.reuse, 0x1, P0 ;  /* 0x000000032a2a7211 */ /* 0x080fe200000f0eff */
[----:B------:R-:W-:Y:S01]  /*d170*/  IMAD R48, R48, UR34, RZ ;  /* 0x0000002230307c24 */ /* 0x000fe2000f8e02ff */
[----:B------:R-:W-:Y:S01]  /*d180*/  IADD3 R91, P0, PT, R46, R6, RZ ;  /* 0x000000062e5b7210 */ /* 0x000fe20007f1e0ff */
[----:B------:R0:W-:Y:S01]  /*d190*/  STL [R1+0x2f8], R0 ;  /* 0x0002f80001007387 */ /* 0x0001e20000100800 */
[----:B------:R-:W-:Y:S01]  /*d1a0*/  IMAD R49, R49, UR35, RZ ;  /* 0x0000002331317c24 */ /* 0x000fe2000f8e02ff */
[----:B------:R-:W-:-:S02]  /*d1b0*/  LEA.HI.X.SX32 R20, R43, R3, 0x1, P4 ;  /* 0x000000032b147211 */ /* 0x000fc400020f0eff */
[----:B------:R1:W-:Y:S01]  /*d1c0*/  STL [R1+0x87c], R83 ;  /* 0x00087c5301007387 */ /* 0x0003e20000100800 */
[----:B------:R-:W-:-:S03]  /*d1d0*/  IMAD R51, R51, UR36, RZ ;  /* 0x0000002433337c24 */ /* 0x000fc6000f8e02ff */
[----:B------:R-:W-:Y:S01]  /*d1e0*/  STL [R1+0x2c4], R84 ;  /* 0x0002c45401007387 */ /* 0x000fe20000100800 */
[-C--:B------:R-:W-:Y:S02]  /*d1f0*/  LEA.HI.X.SX32 R85, R44, R3.reuse, 0x1, P2 ;  /* 0x000000032c557211 */ /* 0x080fe400010f0eff */
[-C--:B0-----:R-:W-:Y:S01]  /*d200*/  LEA.HI.X.SX32 R0, R45, R3.reuse, 0x1, P6 ;  /* 0x000000032d007211 */ /* 0x081fe200030f0eff */
[----:B------:R-:W-:Y:S01]  /*d210*/  STL [R1+0x880], R84 ;  /* 0x0008805401007387 */ /* 0x000fe20000100800 */
[----:B------:R-:W-:-:S03]  /*d220*/  LEA.HI.X.SX32 R22, R46, R3, 0x1, P0 ;  /* 0x000000032e167211 */ /* 0x000fc600000f0eff */
[----:B------:R-:W-:Y:S01]  /*d230*/  STL [R1+0x2cc], R5 ;  /* 0x0002cc0501007387 */ /* 0x000fe20000100800 */
[----:B------:R-:W-:-:S03]  /*d240*/  IADD3 R21, P0, PT, R48, R6, RZ ;  /* 0x0000000630157210 */ /* 0x000fc60007f1e0ff */
[----:B------:R-:W-:Y:S01]  /*d250*/  STL [R1+0x2d4], R68 ;  /* 0x0002d44401007387 */ /* 0x000fe20000100800 */
[----:B------:R-:W-:Y:S01]  /*d260*/  IMAD R53, R53, UR37, RZ ;  /* 0x0000002535357c24 */ /* 0x000fe2000f8e02ff */
[-C--:B------:R-:W-:Y:S02]  /*d270*/  IADD3 R89, P1, PT, R49, R6.reuse, RZ ;  /* 0x0000000631597210 */ /* 0x080fe40007f3e0ff */
[----:B------:R-:W-:Y:S01]  /*d280*/  STL [R1+0x300], R91 ;  /* 0x0003005b01007387 */ /* 0x000fe20000100800 */
[----:B------:R-:W-:-:S03]  /*d290*/  IADD3 R46, P2, PT, R51, R6, RZ ;  /* 0x00000006332e7210 */ /* 0x000fc60007f5e0ff */
[----:B------:R-:W-:Y:S01]  /*d2a0*/  STL [R1+0x2dc], R42 ;  /* 0x0002dc2a01007387 */ /* 0x000fe20000100800 */
[----:B------:R-:W-:Y:S01]  /*d2b0*/  IMAD R54, R54, UR38, RZ ;  /* 0x0000002636367c24 */ /* 0x000fe2000f8e02ff */
[----:B------:R-:W-:Y:S02]  /*d2c0*/  LEA.HI.X.SX32 R87, R48, R3, 0x1, P0 ;  /* 0x0000000330577211 */ /* 0x000fe400000f0eff */
[----:B------:R-:W-:Y:S01]  /*d2d0*/  STL [R1+0x2e4], R20 ;  /* 0x0002e41401007387 */ /* 0x000fe20000100800 */
[----:B------:R-:W-:-:S03]  /*d2e0*/  IMAD R55, R55, UR39, RZ ;  /* 0x0000002737377c24 */ /* 0x000fc6000f8e02ff */
[----:B------:R0:W-:Y:S01]  /*d2f0*/  STL [R1+0x2f4], R0 ;  /* 0x0002f40001007387 */ /* 0x0001e20000100800 */
[----:B------:R-:W-:-:S03]  /*d300*/  LEA.HI.X.SX32 R82, R49, R3, 0x1, P1 ;  /* 0x0000000331527211 */ /* 0x000fc600008f0eff */
[----:B------:R-:W-:Y:S01]  /*d310*/  STL [R1+0x2ec], R85 ;  /* 0x0002ec5501007387 */ /* 0x000fe20000100800 */
[----:B------:R-:W-:-:S03]  /*d320*/  LEA.HI.X.SX32 R51, R51, R3, 0x1, P2 ;  /* 0x0000000333337211 */ /* 0x000fc600010f0eff */
[----:B------:R-:W-:Y:S01]  /*d330*/  STL [R1+0x2fc], R22 ;  /* 0x0002fc1601007387 */ /* 0x000fe20000100800 */
[-C--:B------:R-:W-:Y:S01]  /*d340*/  IADD3 R35, P0, PT, R53, R6.reuse, RZ ;  /* 0x0000000635237210 */ /* 0x080fe20007f1e0ff */
[----:B------:R-:W-:Y:S02]  /*d350*/  IMAD R57, R57, UR40, RZ ;  /* 0x0000002839397c24 */ /* 0x000fe4000f8e02ff */
[----:B------:R-:W-:Y:S01]  /*d360*/  STL [R1+0x308], R21 ;  /* 0x0003081501007387 */ /* 0x000fe20000100800 */
[----:B------:R-:W-:-:S03]  /*d370*/  IADD3 R17, P1, PT, R54, R6, RZ ;  /* 0x0000000636117210 */ /* 0x000fc60007f3e0ff */
[----:B------:R-:W2:Y:S01]  /*d380*/  LDL R48, [R1+0x2f8] ;  /* 0x0002f80001307983 */ /* 0x000ea20000100800 */
[----:B------:R-:W-:-:S03]  /*d390*/  IMAD R60, R60, UR41, RZ ;  /* 0x000000293c3c7c24 */ /* 0x000fc6000f8e02ff */
[----:B------:R-:W3:Y:S01]  /*d3a0*/  LDL R49, [R1+0x2b8] ;  /* 0x0002b80001317983 */ /* 0x000ee20000100800 */
[----:B------:R-:W-:-:S03]  /*d3b0*/  IADD3 R80, P2, PT, R55, R6, RZ ;  /* 0x0000000637507210 */ /* 0x000fc60007f5e0ff */
[----:B------:R-:W-:Y:S01]  /*d3c0*/  STL [R1+0x310], R89 ;  /* 0x0003105901007387 */ /* 0x000fe20000100800 */
[----:B------:R-:W-:Y:S01]  /*d3d0*/  IMAD R61, R61, UR42, RZ ;  /* 0x0000002a3d3d7c24 */ /* 0x000fe2000f8e02ff */
[-C--:B------:R-:W-:Y:S02]  /*d3e0*/  LEA.HI.X.SX32 R36, R53, R3.reuse, 0x1, P0 ;  /* 0x0000000335247211 */ /* 0x080fe400000f0eff */
[----:B------:R-:W-:Y:S01]  /*d3f0*/  STL [R1+0x304], R87 ;  /* 0x0003045701007387 */ /* 0x000fe20000100800 */
[----:B------:R-:W-:-:S03]  /*d400*/  LEA.HI.X.SX32 R18, R54, R3, 0x1, P1 ;  /* 0x0000000336127211 */ /* 0x000fc600008f0eff */
[----:B------:R-:W-:Y:S01]  /*d410*/  STL [R1+0x318], R46 ;  /* 0x0003182e01007387 */ /* 0x000fe20000100800 */
[----:B-1----:R-:W-:-:S03]  /*d420*/  IADD3 R83, P0, PT, R57, R6, RZ ;  /* 0x0000000639537210 */ /* 0x002fc60007f1e0ff */
[----:B------:R-:W-:Y:S01]  /*d430*/  STL [R1+0x30c], R82 ;  /* 0x00030c5201007387 */ /* 0x000fe20000100800 */
[----:B------:R-:W-:-:S03]  /*d440*/  LEA.HI.X.SX32 R81, R55, R3, 0x1, P2 ;  /* 0x0000000337517211 */ /* 0x000fc600010f0eff */
[----:B------:R-:W-:Y:S01]  /*d450*/  STL [R1+0x314], R51 ;  /* 0x0003143301007387 */ /* 0x000fe20000100800 */
[----:B------:R-:W-:-:S03]  /*d460*/  IADD3 R86, P1, PT, R60, R6, RZ ;  /* 0x000000063c567210 */ /* 0x000fc60007f3e0ff */
[----:B------:R-:W4:Y:S01]  /*d470*/  LDL R53, [R1+0x2b4] ;  /* 0x0002b40001357983 */ /* 0x000f220000100800 */
[----:B------:R-:W-:Y:S01]  /*d480*/  IMAD R64, R64, UR43, RZ ;  /* 0x0000002b40407c24 */ /* 0x000fe2000f8e02ff */
[----:B0-----:R-:W-:Y:S02]  /*d490*/  IADD3 R0, P2, PT, R61, R6, RZ ;  /* 0x000000063d007210 */ /* 0x001fe40007f5e0ff */
[----:B------:R-:W-:Y:S01]  /*d4a0*/  STL [R1+0x320], R35 ;  /* 0x0003202301007387 */ /* 0x000fe20000100800 */
[----:B------:R-:W-:-:S03]  /*d4b0*/  LEA.HI.X.SX32 R84, R57, R3, 0x1, P0 ;  /* 0x0000000339547211 */ /* 0x000fc600000f0eff */
[----:B------:R-:W-:Y:S01]  /*d4c0*/  STL [R1+0x328], R17 ;  /* 0x0003281101007387 */ /* 0x000fe20000100800 */
[----:B------:R-:W-:-:S03]  /*d4d0*/  IMAD R65, R65, UR44, RZ ;  /* 0x0000002c41417c24 */ /* 0x000fc6000f8e02ff */
[----:B------:R-:W-:Y:S01]  /*d4e0*/  STL [R1+0x31c], R36 ;  /* 0x00031c2401007387 */ /* 0x000fe20000100800 */
[----:B------:R-:W-:Y:S01]  /*d4f0*/  IMAD R67, R67, UR45, RZ ;  /* 0x0000002d43437c24 */ /* 0x000fe2000f8e02ff */
[-C--:B------:R-:W-:Y:S02]  /*d500*/  LEA.HI.X.SX32 R2, R60, R3.reuse, 0x1, P1 ;  /* 0x000000033c027211 */ /* 0x080fe400008f0eff */
[----:B------:R-:W-:Y:S01]  /*d510*/  STL [R1+0x330], R80 ;  /* 0x0003305001007387 */ /* 0x000fe20000100800 */
[----:B------:R-:W-:-:S03]  /*d520*/  LEA.HI.X.SX32 R90, R61, R3, 0x1, P2 ;  /* 0x000000033d5a7211 */ /* 0x000fc600010f0eff */
[----:B------:R-:W-:Y:S01]  /*d530*/  STL [R1+0x324], R18 ;  /* 0x0003241201007387 */ /* 0x000fe20000100800 */
[----:B------:R-:W-:-:S03]  /*d540*/  IADD3 R60, P0, PT, R64, R6, RZ ;  /* 0x00000006403c7210 */ /* 0x000fc60007f1e0ff */
[----:B------:R-:W-:Y:S01]  /*d550*/  STL [R1+0x32c], R81 ;  /* 0x00032c5101007387 */ /* 0x000fe20000100800 */
[----:B------:R-:W-:-:S03]  /*d560*/  IMAD R71, R71, UR46, RZ ;  /* 0x0000002e47477c24 */ /* 0x000fc6000f8e02ff */
[----:B------:R-:W-:Y:S01]  /*d570*/  STL [R1+0x338], R83 ;  /* 0x0003385301007387 */ /* 0x000fe20000100800 */
[----:B------:R-:W-:-:S03]  /*d580*/  IADD3 R44, P1, PT, R65, R6, RZ ;  /* 0x00000006412c7210 */ /* 0x000fc60007f3e0ff */
[----:B------:R-:W-:Y:S01]  /*d590*/  STL [R1+0x340], R86 ;  /* 0x0003405601007387 */ /* 0x000fe20000100800 */
[----:B------:R-:W-:Y:S01]  /*d5a0*/  IMAD R70, R70, UR47, RZ ;  /* 0x0000002f46467c24 */ /* 0x000fe2000f8e02ff */
[----:B------:R-:W-:Y:S02]  /*d5b0*/  IADD3 R31, P2, PT, R67, R6, RZ ;  /* 0x00000006431f7210 */ /* 0x000fe40007f5e0ff */
[----:B------:R-:W-:Y:S01]  /*d5c0*/  STL [R1+0x334], R84 ;  /* 0x0003345401007387 */ /* 0x000fe20000100800 */
[----:B------:R-:W-:Y:S01]  /*d5d0*/  IMAD R69, R69, UR48, RZ ;  /* 0x0000003045457c24 */ /* 0x000fe2000f8e02ff */
[-C--:B------:R-:W-:Y:S02]  /*d5e0*/  LEA.HI.X.SX32 R61, R64, R3.reuse, 0x1, P0 ;  /* 0x00000003403d7211 */ /* 0x080fe400000f0eff */
[----:B------:R-:W-:Y:S01]  /*d5f0*/  STL [R1+0x348], R0 ;  /* 0x0003480001007387 */ /* 0x000fe20000100800 */
[----:B------:R-:W-:-:S03]  /*d600*/  LEA.HI.X.SX32 R45, R65, R3, 0x1, P1 ;  /* 0x00000003412d7211 */ /* 0x000fc600008f0eff */
[----:B------:R-:W-:Y:S01]  /*d610*/  STL [R1+0x33c], R2 ;  /* 0x00033c0201007387 */ /* 0x000fe20000100800 */
[----:B------:R-:W-:-:S03]  /*d620*/  LEA.HI.X.SX32 R32, R67, R3, 0x1, P2 ;  /* 0x0000000343207211 */ /* 0x000fc600010f0eff */
[----:B------:R-:W-:Y:S01]  /*d630*/  STL [R1+0x344], R90 ;  /* 0x0003445a01007387 */ /* 0x000fe20000100800 */
[----:B------:R-:W-:-:S03]  /*d640*/  IADD3 R15, P0, PT, R71, R6, RZ ;  /* 0x00000006470f7210 */ /* 0x000fc60007f1e0ff */
[----:B------:R-:W2:Y:S01]  /*d650*/  LDL R64, [R1+0x2f4] ;  /* 0x0002f40001407983 */ /* 0x000ea20000100800 */
[----:B------:R-:W-:-:S03]  /*d660*/  IADD3 R78, P1, PT, R70, R6, RZ ;  /* 0x00000006464e7210 */ /* 0x000fc60007f3e0ff */
[----:B------:R-:W-:Y:S01]  /*d670*/  STL [R1+0x350], R60 ;  /* 0x0003503c01007387 */ /* 0x000fe20000100800 */
[----:B------:R-:W-:Y:S01]  /*d680*/  IMAD R66, R66, UR49, RZ ;  /* 0x0000003142427c24 */ /* 0x000fe2000f8e02ff */
[----:B------:R-:W-:Y:S02]  /*d690*/  IADD3 R88, P2, PT, R69, R6, RZ ;  /* 0x0000000645587210 */ /* 0x000fe40007f5e0ff */
[----:B------:R-:W2:Y:S01]  /*d6a0*/  LDL R65, [R1+0x278] ;  /* 0x0002780001417983 */ /* 0x000ea20000100800 */
[----:B------:R-:W-:-:S03]  /*d6b0*/  IMAD R63, R63, UR14, RZ ;  /* 0x0000000e3f3f7c24 */ /* 0x000fc6000f8e02ff */
[----:B------:R-:W-:Y:S01]  /*d6c0*/  STL [R1+0x358], R44 ;  /* 0x0003582c01007387 */ /* 0x000fe20000100800 */
[----:B------:R-:W-:-:S03]  /*d6d0*/  LEA.HI.X.SX32 R16, R71, R3, 0x1, P0 ;  /* 0x0000000347107211 */ /* 0x000fc600000f0eff */
        /* <DEDUP_REMOVED lines=13> */
[----:B------:R-:W-:-:S03]  /*d7b0*/  IMAD R58, R58, UR51, RZ ;  /* 0x000000333a3a7c24 */ /* 0x000fc6000f8e02ff */
[----:B------:R-:W-:Y:S01]  /*d7c0*/  STL [R1+0x370], R78 ;  /* 0x0003704e01007387 */ /* 0x000fe20000100800 */
[----:B------:R-:W-:-:S03]  /*d7d0*/  LEA.HI.X.SX32 R92, R66, R3, 0x1, P0 ;  /* 0x00000003425c7211 */ /* 0x000fc600000f0eff */
[----:B------:R-:W-:Y:S01]  /*d7e0*/  STL [R1+0x364], R16 ;  /* 0x0003641001007387 */ /* 0x000fe20000100800 */
[----:B------:R-:W-:Y:S01]  /*d7f0*/  IMAD R56, R56, UR52, RZ ;  /* 0x0000003438387c24 */ /* 0x000fe2000f8e02ff */
[----:B------:R-:W-:Y:S02]  /*d800*/  LEA.HI.X.SX32 R69, R63, R3, 0x1, P1 ;  /* 0x000000033f457211 */ /* 0x000fe400008f0eff */
[----:B------:R-:W-:Y:S01]  /*d810*/  STL [R1+0x36c], R79 ;  /* 0x00036c4f01007387 */ /* 0x000fe20000100800 */
[----:B------:R-:W-:-:S03]  /*d820*/  IADD3 R25, P0, PT, R59, R6, RZ ;  /* 0x000000063b197210 */ /* 0x000fc60007f1e0ff */
[----:B------:R-:W-:Y:S01]  /*d830*/  STL [R1+0x374], R19 ;  /* 0x0003741301007387 */ /* 0x000fe20000100800 */
[----:B------:R-:W-:-:S03]  /*d840*/  LEA.HI.X.SX32 R57, R62, R3, 0x1, P2 ;  /* 0x000000033e397211 */ /* 0x000fc600010f0eff */
[----:B------:R-:W-:Y:S01]  /*d850*/  STL [R1+0x380], R67 ;  /* 0x0003804301007387 */ /* 0x000fe20000100800 */
[----:B------:R-:W-:-:S03]  /*d860*/  IADD3 R29, P1, PT, R58, R6, RZ ;  /* 0x000000063a1d7210 */ /* 0x000fc60007f3e0ff */
[----:B------:R-:W2:Y:S04]  /*d870*/  LDL R66, [R1+0x274] ;  /* 0x0002740001427983 */ /* 0x000ea80000100800 */
[----:B------:R-:W2:Y:S01]  /*d880*/  LDL R63, [R1+0x238] ;  /* 0x00023800013f7983 */ /* 0x000ea20000100800 */
[----:B------:R-:W-:-:S03]  /*d890*/  IMAD R52, R52, UR53, RZ ;  /* 0x0000003534347c24 */ /* 0x000fc6000f8e02ff */
[----:B------:R-:W-:Y:S01]  /*d8a0*/  STL [R1+0x388], R70 ;  /* 0x0003884601007387 */ /* 0x000fe20000100800 */
[----:B------:R-:W-:-:S03]  /*d8b0*/  IADD3 R13, P2, PT, R56, R6, RZ ;  /* 0x00000006380d7210 */ /* 0x000fc60007f5e0ff */
[----:B------:R-:W2:Y:S01]  /*d8c0*/  LDL R62, [R1+0x234] ;  /* 0x00023400013e7983 */ /* 0x000ea20000100800 */
[----:B------:R-:W-:-:S03]  /*d8d0*/  LEA.HI.X.SX32 R43, R59, R3, 0x1, P0 ;  /* 0x000000033b2b7211 */ /* 0x000fc600000f0eff */
[----:B------:R-:W-:Y:S01]  /*d8e0*/  STL [R1+0x37c], R92 ;  /* 0x00037c5c01007387 */ /* 0x000fe20000100800 */
[----:B------:R-:W-:-:S03]  /*d8f0*/  LEA.HI.X.SX32 R30, R58, R3, 0x1, P1 ;  /* 0x000000033a1e7211 */ /* 0x000fc600008f0eff */
[----:B------:R-:W-:Y:S01]  /*d900*/  STL [R1+0x390], R55 ;  /* 0x0003903701007387 */ /* 0x000fe20000100800 */
[----:B------:R-:W-:-:S03]  /*d910*/  LEA.HI.X.SX32 R14, R56, R3, 0x1, P2 ;  /* 0x00000003380e7211 */ /* 0x000fc600010f0eff */
[----:B------:R-:W-:Y:S01]  /*d920*/  STL [R1+0x384], R69 ;  /* 0x0003844501007387 */ /* 0x000fe20000100800 */
[----:B------:R-:W-:-:S03]  /*d930*/  IADD3 R76, P0, PT, R52, R6, RZ ;  /* 0x00000006344c7210 */ /* 0x000fc60007f1e0ff */
[----:B------:R-:W-:Y:S04]  /*d940*/  STL [R1+0x38c], R57 ;  /* 0x00038c3901007387 */ /* 0x000fe80000100800 */
[----:B------:R-:W-:Y:S04]  /*d950*/  STL [R1+0x398], R25 ;  /* 0x0003981901007387 */ /* 0x000fe80000100800 */
[----:B------:R-:W-:Y:S04]  /*d960*/  STL [R1+0x3a0], R29 ;  /* 0x0003a01d01007387 */ /* 0x000fe80000100800 */
[----:B------:R-:W-:Y:S01]  /*d970*/  STL [R1+0x394], R43 ;  /* 0x0003942b01007387 */ /* 0x000fe20000100800 */
[----:B------:R-:W-:-:S03]  /*d980*/  LEA.HI.X.SX32 R77, R52, R3, 0x1, P0 ;  /* 0x00000003344d7211 */ /* 0x000fc600000f0eff */
[----:B------:R-:W2:Y:S04]  /*d990*/  LDL R56, [R1+0x1dc] ;  /* 0x0001dc0001387983 */ /* 0x000ea80000100800 */
[----:B------:R-:W-:Y:S04]  /*d9a0*/  STL [R1+0x3a8], R13 ;  /* 0x0003a80d01007387 */ /* 0x000fe80000100800 */
[----:B------:R-:W-:Y:S04]  /*d9b0*/  STL [R1+0x39c], R30 ;  /* 0x00039c1e01007387 */ /* 0x000fe80000100800 */
[----:B------:R-:W-:Y:S04]  /*d9c0*/  STL [R1+0x3a4], R14 ;  /* 0x0003a40e01007387 */ /* 0x000fe80000100800 */
[----:B------:R-:W3:Y:S01]  /*d9d0*/  LDL R52, [R1+0x1d8] ;  /* 0x0001d80001347983 */ /* 0x000ee20000100800 */
[----:B------:R-:W-:Y:S01]  /*d9e0*/  IMAD R47, R47, UR55, RZ ;  /* 0x000000372f2f7c24 */ /* 0x000fe2000f8e02ff */
[----:B------:R-:W0:Y:S04]  /*d9f0*/  S2R R10, SR_TID.X ;  /* 0x00000000000a7919 */ /* 0x000e280000002100 */
[----:B------:R-:W-:-:S04]  /*da00*/  IADD3 R59, P2, PT, R47, R6, RZ ;  /* 0x000000062f3b7210 */ /* 0x000fc80007f5e0ff */
[----:B------:R-:W-:Y:S02]  /*da10*/  LEA.HI.X.SX32 R58, R47, R3, 0x1, P2 ;  /* 0x000000032f3a7211 */ /* 0x000fe400010f0eff */
[----:B------:R-:W1:Y:S01]  /*da20*/  LDC R47, c[0x0][0x3a0] ;  /* 0x0000e800ff2f7b82 */ /* 0x000e620000000800 */
[----:B------:R-:W-:Y:S02]  /*da30*/  IMAD R37, R37, UR56, RZ ;  /* 0x0000003825257c24 */ /* 0x000fe4000f8e02ff */
[----:B------:R-:W-:-:S03]  /*da40*/  IMAD R50, R50, UR54, RZ ;  /* 0x0000003632327c24 */ /* 0x000fc6000f8e02ff */
[CC--:B------:R-:W-:Y:S02]  /*da50*/  IADD3 R38, P0, PT, R37.reuse, R6.reuse, RZ ;  /* 0x0000000625267210 */ /* 0x0c0fe40007f1e0ff */
[-C--:B------:R-:W-:Y:S01]  /*da60*/  IADD3 R4, P1, PT, R50, R6.reuse, RZ ;  /* 0x0000000632047210 */ /* 0x080fe20007f3e0ff */
[----:B------:R-:W-:Y:S01]  /*da70*/  IMAD R34, R34, UR57, RZ ;  /* 0x0000003922227c24 */ /* 0x000fe2000f8e02ff */
[-C--:B------:R-:W-:Y:S01]  /*da80*/  LEA.HI.X.SX32 R71, R37, R3.reuse, 0x1, P0 ;  /* 0x0000000325477211 */ /* 0x080fe200000f0eff */
[----:B------:R-:W-:Y:S01]  /*da90*/  IMAD R33, R33, UR58, RZ ;  /* 0x0000003a21217c24 */ /* 0x000fe2000f8e02ff */
[----:B------:R-:W-:Y:S01]  /*daa0*/  LEA.HI.X.SX32 R50, R50, R3, 0x1, P1 ;  /* 0x0000000332327211 */ /* 0x000fe200008f0eff */
[----:B------:R-:W-:Y:S01]  /*dab0*/  STL [R1+0x3b8], R4 ;  /* 0x0003b80401007387 */ /* 0x000fe20000100800 */
[----:B------:R-:W-:-:S03]  /*dac0*/  IADD3 R39, P1, PT, R34, R6, RZ ;  /* 0x0000000622277210 */ /* 0x000fc60007f3e0ff */
[----:B------:R-:W-:Y:S01]  /*dad0*/  STL [R1+0x3b0], R76 ;  /* 0x0003b04c01007387 */ /* 0x000fe20000100800 */
[----:B-1----:R-:W-:Y:S01]  /*dae0*/  VIADD R75, R47, 0x7f ;  /* 0x0000007f2f4b7836 */ /* 0x002fe20000000000 */
[----:B0-----:R-:W-:Y:S02]  /*daf0*/  LOP3.LUT R10, R10, 0x7f, RZ, 0xc0, !PT ;  /* 0x0000007f0a0a7812 */ /* 0x001fe400078ec0ff */
[----:B------:R-:W-:Y:S02]  /*db00*/  STL [R1+0x3c0], R59 ;  /* 0x0003c03b01007387 */ /* 0x000fe40000100800 */
[----:B------:R-:W-:Y:S02]  /*db10*/  ISETP.GT.AND P0, PT, R75, 0x7f, PT ;  /* 0x0000007f4b00780c */ /* 0x000fe40003f04270 */
[----:B------:R-:W-:Y:S01]  /*db20*/  STL [R1+0x3ac], R77 ;  /* 0x0003ac4d01007387 */ /* 0x000fe20000100800 */
[-C--:B------:R-:W-:Y:S02]  /*db30*/  IADD3 R40, P2, PT, R33, R6.reuse, RZ ;  /* 0x0000000621287210 */ /* 0x080fe40007f5e0ff */
[----:B------:R-:W-:Y:S01]  /*db40*/  ISETP.LT.AND P0, PT, R10, R47, P0 ;  /* 0x0000002f0a00720c */ /* 0x000fe20000701270 */
[----:B------:R-:W-:Y:S01]  /*db50*/  STL [R1+0x3b4], R50 ;  /* 0x0003b43201007387 */ /* 0x000fe20000100800 */
[----:B------:R-:W-:-:S02]  /*db60*/  IADD3 R26, P4, PT, R72, R6, RZ ;  /* 0x00000006481a7210 */ /* 0x000fc40007f9e0ff */
[-C--:B------:R-:W-:Y:S01]  /*db70*/  IADD3 R8, P6, PT, R74, R6.reuse, RZ ;  /* 0x000000064a087210 */ /* 0x080fe20007fde0ff */
[----:B------:R-:W-:Y:S01]  /*db80*/  STL [R1+0x3bc], R58 ;  /* 0x0003bc3a01007387 */ /* 0x000fe20000100800 */
[----:B------:R-:W-:-:S03]  /*db90*/  IADD3 R11, P5, PT, R73, R6, RZ ;  /* 0x00000006490b7210 */ /* 0x000fc60007fbe0ff */
[----:B------:R-:W-:Y:S01]  /*dba0*/  STL [R1+0x3c4], R38 ;  /* 0x0003c42601007387 */ /* 0x000fe20000100800 */
[----:B------:R-:W-:-:S03]  /*dbb0*/  LEA.HI.X.SX32 R54, R34, R3, 0x1, P1 ;  /* 0x0000000322367211 */ /* 0x000fc600008f0eff */
[----:B------:R-:W-:Y:S01]  /*dbc0*/  STL [R1+0x3c8], R39 ;  /* 0x0003c82701007387 */ /* 0x000fe20000100800 */
[----:B------:R-:W-:-:S03]  /*dbd0*/  LEA.HI.X.SX32 R41, R33, R3, 0x1, P2 ;  /* 0x0000000321297211 */ /* 0x000fc600010f0eff */
[----:B------:R-:W-:Y:S01]  /*dbe0*/  STL [R1+0x3cc], R40 ;  /* 0x0003cc2801007387 */ /* 0x000fe20000100800 */
[-C--:B------:R-:W-:Y:S02]  /*dbf0*/  LEA.HI.X.SX32 R27, R72, R3.reuse, 0x1, P4 ;  /* 0x00000003481b7211 */ /* 0x080fe400020f0eff */
[----:B------:R-:W-:Y:S01]  /*dc00*/  PRMT R7, RZ, 0x7610, R7 ;  /* 0x00007610ff077816 */ /* 0x000fe20000000007 */
[----:B------:R-:W-:Y:S01]  /*dc10*/  STL [R1+0x3d0], R26 ;  /* 0x0003d01a01007387 */ /* 0x000fe20000100800 */
[----:B------:R-:W-:-:S03]  /*dc20*/  LEA.HI.X.SX32 R9, R74, R3, 0x1, P6 ;  /* 0x000000034a097211 */ /* 0x000fc600030f0eff */
[----:B------:R2:W-:Y:S04]  /*dc30*/  STL [R1+0x20c], R8 ;  /* 0x00020c0801007387 */ /* 0x0005e80000100800 */
[----:B------:R-:W-:Y:S01]  /*dc40*/  STL [R1+0x3d4], R11 ;  /* 0x0003d40b01007387 */ /* 0x000fe20000100800 */
[----:B------:R-:W-:-:S03]  /*dc50*/  LEA.HI.X.SX32 R12, R73, R3, 0x1, P5 ;  /* 0x00000003490c7211 */ /* 0x000fc600028f0eff */
[----:B------:R-:W-:Y:S01]  /*dc60*/  STL [R1+0x1f4], R71 ;  /* 0x0001f44701007387 */ /* 0x000fe20000100800 */
[----:B------:R-:W-:-:S03]  /*dc70*/  PRMT R3, RZ, 0x7610, R3 ;  /* 0x00007610ff037816 */ /* 0x000fc60000000003 */
[----:B------:R-:W-:Y:S04]  /*dc80*/  STL [R1+0x1fc], R54 ;  /* 0x0001fc3601007387 */ /* 0x000fe80000100800 */
[----:B------:R-:W-:Y:S04]  /*dc90*/  STL [R1+0x200], R41 ;  /* 0x0002002901007387 */ /* 0x000fe80000100800 */
[----:B------:R-:W-:Y:S04]  /*dca0*/  STL [R1+0x204], R27 ;  /* 0x0002041b01007387 */ /* 0x000fe80000100800 */
[----:B------:R3:W-:Y:S04]  /*dcb0*/  STL [R1+0x1f8], R9 ;  /* 0x0001f80901007387 */ /* 0x0007e80000100800 */
[----:B------:R2:W4:Y:S02]  /*dcc0*/  @P0 LDG.E.U8 R7, desc[UR18][R8.64] ;  /* 0x0000001208070981 */ /* 0x000524000c1e1100 */
[----:B--2---:R-:W-:-:S02]  /*dcd0*/  @P0 IMAD.MOV.U32 R8, RZ, RZ, R56 ;  /* 0x000000ffff080224 */ /* 0x004fc400078e0038 */
[----:B---3--:R-:W-:-:S05]  /*dce0*/  @P0 IMAD.MOV.U32 R9, RZ, RZ, R52 ;  /* 0x000000ffff090224 */ /* 0x008fca00078e0034 */
[----:B------:R0:W2:Y:S04]  /*dcf0*/  @P0 LDG.E.U8 R3, desc[UR18][R8.64] ;  /* 0x0000001208030981 */ /* 0x0000a8000c1e1100 */
[----:B------:R-:W-:Y:S04]  /*dd00*/  STS.U8 [R93+UR9+0x3780], R28 ;  /* 0x0037801c5d007988 */ /* 0x000fe80008000009 */
[----:B------:R-:W-:Y:S04]  /*dd10*/  STS.U8 [R93+UR9+0x3b80], R24 ;  /* 0x003b80185d007988 */ /* 0x000fe80008000009 */
[----:B------:R-:W-:Y:S01]  /*dd20*/  STS.U8 [R93+UR9+0x3f80], R23 ;  /* 0x003f80175d007988 */ /* 0x000fe20008000009 */
[----:B0-----:R-:W-:-:S02]  /*dd30*/  @P0 IMAD.MOV.U32 R8, RZ, RZ, R63 ;  /* 0x000000ffff080224 */ /* 0x001fc400078e003f */
[----:B------:R-:W-:Y:S01]  /*dd40*/  @P0 IMAD.MOV.U32 R9, RZ, RZ, R62 ;  /* 0x000000ffff090224 */ /* 0x000fe200078e003e */
[----:B--2---:R0:W-:Y:S02]  /*dd50*/  STS.U8 [R10+UR9+0x8000], R3 ;  /* 0x008000030a007988 */ /* 0x0041e40008000009 */
[----:B0-----:R-:W-:-:S06]  /*dd60*/  PRMT R3, RZ, 0x7610, R3 ;  /* 0x00007610ff037816 */ /* 0x001fcc0000000003 */
[----:B------:R0:W2:Y:S02]  /*dd70*/  @P0 LDG.E.U8 R3, desc[UR18][R8.64] ;  /* 0x0000001208030981 */ /* 0x0000a4000c1e1100 */
[----:B0-----:R-:W-:Y:S02]  /*dd80*/  @P0 IMAD.MOV.U32 R8, RZ, RZ, R65 ;  /* 0x000000ffff080224 */ /* 0x001fe400078e0041 */
[----:B------:R-:W-:Y:S01]  /*dd90*/  @P0 IMAD.MOV.U32 R9, RZ, RZ, R66 ;  /* 0x000000ffff090224 */ /* 0x000fe200078e0042 */
[----:B--2---:R0:W-:Y:S02]  /*dda0*/  STS.U8 [R10+UR9+0x8400], R3 ;  /* 0x008400030a007988 */ /* 0x0041e40008000009 */
[----:B0-----:R-:W-:-:S06]  /*ddb0*/  PRMT R3, RZ, 0x7610, R3 ;  /* 0x00007610ff037816 */ /* 0x001fcc0000000003 */
[----:B------:R0:W2:Y:S02]  /*ddc0*/  @P0 LDG.E.U8 R3, desc[UR18][R8.64] ;  /* 0x0000001208030981 */ /* 0x0000a4000c1e1100 */
[----:B0-----:R-:W-:Y:S02]  /*ddd0*/  @P0 IMAD.MOV.U32 R8, RZ, RZ, R49 ;  /* 0x000000ffff080224 */ /* 0x001fe400078e0031 */
[----:B----4-:R-:W-:Y:S01]  /*dde0*/  @P0 IMAD.MOV.U32 R9, RZ, RZ, R53 ;  /* 0x000000ffff090224 */ /* 0x010fe200078e0035 */
        /* <DEDUP_REMOVED lines=17> */
[----:B------:R0:W2:Y:S04]  /*df00*/  @P0 LDG.E.U8 R3, desc[UR18][R8.64] ;  /* 0x0000001208030981 */ /* 0x0000a8000c1e1100 */
[----:B------:R-:W-:Y:S04]  /*df10*/  STL [R1+0x208], R12 ;  /* 0x0002080c01007387 */ /* 0x000fe80000100800 */
[----:B------:R-:W3:Y:S01]  /*df20*/  LDL R56, [R1+0x1e0] ;  /* 0x0001e00001387983 */ /* 0x000ee20000100800 */
[----:B0-----:R-:W-:Y:S02]  /*df30*/  @P0 IMAD.MOV.U32 R8, RZ, RZ, R4 ;  /* 0x000000ffff080224 */ /* 0x001fe400078e0004 */
[----:B------:R-:W-:Y:S01]  /*df40*/  @P0 IMAD.MOV.U32 R9, RZ, RZ, R50 ;  /* 0x000000ffff090224 */ /* 0x000fe200078e0032 */
[----:B------:R-:W4:Y:S04]  /*df50*/  LDL R63, [R1+0x1e4] ;  /* 0x0001e400013f7983 */ /* 0x000f280000100800 */
[----:B------:R-:W3:Y:S04]  /*df60*/  LDL R66, [R1+0x23c] ;  /* 0x00023c0001427983 */ /* 0x000ee80000100800 */
[----:B------:R-:W3:Y:S01]  /*df70*/  LDL R65, [R1+0x240] ;  /* 0x0002400001417983 */ /* 0x000ee20000100800 */
[----:B------:R-:W-:-:S03]  /*df80*/  PRMT R6, RZ, 0x7610, R6 ;  /* 0x00007610ff067816 */ /* 0x000fc60000000006 */
[----:B------:R-:W3:Y:S04]  /*df90*/  LDL R53, [R1+0x27c] ;  /* 0x00027c0001357983 */ /* 0x000ee80000100800 */
[----:B------:R-:W3:Y:S01]  /*dfa0*/  LDL R49, [R1+0x280] ;  /* 0x0002800001317983 */ /* 0x000ee20000100800 */
[----:B------:R-:W0:Y:S03]  /*dfb0*/  S2R R62, SR_TID.X ;  /* 0x00000000003e7919 */ /* 0x000e260000002100 */
[----:B------:R-:W3:Y:S04]  /*dfc0*/  LDL R64, [R1+0x2bc] ;  /* 0x0002bc0001407983 */ /* 0x000ee80000100800 */
[----:B------:R-:W3:Y:S04]  /*dfd0*/  LDL R48, [R1+0x2c0] ;  /* 0x0002c00001307983 */ /* 0x000ee80000100800 */
[----:B------:R-:W3:Y:S04]  /*dfe0*/  LDL.LU R84, [R1+0x880] ;  /* 0x0008800001547983 */ /* 0x000ee80000300800 */
[----:B------:R-:W3:Y:S04]  /*dff0*/  LDL.LU R83, [R1+0x87c] ;  /* 0x00087c0001537983 */ /* 0x000ee80000300800 */
[----:B------:R-:W3:Y:S04]  /*e000*/  LDL.LU R19, [R1+0x878] ;  /* 0x0008780001137983 */ /* 0x000ee80000300800 */
[----:B------:R-:W3:Y:S04]  /*e010*/  LDL.LU R88, [R1+0x874] ;  /* 0x0008740001587983 */ /* 0x000ee80000300800 */
[----:B------:R-:W3:Y:S04]  /*e020*/  LDL.LU R4, [R1+0x870] ;  /* 0x0008700001047983 */ /* 0x000ee80000300800 */
[----:B--2---:R1:W-:Y:S02]  /*e030*/  STS.U8 [R10+UR9+0x9800], R3 ;  /* 0x009800030a007988 */ /* 0x0043e40008000009 */
[----:B-1----:R-:W-:-:S06]  /*e040*/  PRMT R3, RZ, 0x7610, R3 ;  /* 0x00007610ff037816 */ /* 0x002fcc0000000003 */
[----:B------:R4:W2:Y:S02]  /*e050*/  @P0 LDG.E.U8 R3, desc[UR18][R8.64] ;  /* 0x0000001208030981 */ /* 0x0008a4000c1e1100 */
[----:B----4-:R-:W-:Y:S02]  /*e060*/  @P0 IMAD.MOV.U32 R8, RZ, RZ, R63 ;  /* 0x000000ffff080224 */ /* 0x010fe400078e003f */
[----:B---3--:R-:W-:Y:S01]  /*e070*/  @P0 IMAD.MOV.U32 R9, RZ, RZ, R56 ;  /* 0x000000ffff090224 */ /* 0x008fe200078e0038 */
[----:B0-----:R-:W-:Y:S01]  /*e080*/  LOP3.LUT R62, R62, 0x7f, RZ, 0xc0, !PT ;  /* 0x0000007f3e3e7812 */ /* 0x001fe200078ec0ff */
[----:B------:R-:W3:Y:S04]  /*e090*/  LDL R63, [R1+0x1e8] ;  /* 0x0001e800013f7983 */ /* 0x000ee80000100800 */
[----:B------:R0:W4:Y:S02]  /*e0a0*/  @P0 LDG.E.U8 R6, desc[UR18][R8.64] ;  /* 0x0000001208060981 */ /* 0x000124000c1e1100 */
[----:B0-----:R-:W-:-:S02]  /*e0b0*/  @P0 IMAD.MOV.U32 R8, RZ, RZ, R65 ;  /* 0x000000ffff080224 */ /* 0x001fc400078e0041 */
[----:B------:R-:W-:Y:S01]  /*e0c0*/  @P0 IMAD.MOV.U32 R9, RZ, RZ, R66 ;  /* 0x000000ffff090224 */ /* 0x000fe200078e0042 */
[----:B--2---:R0:W-:Y:S01]  /*e0d0*/  STS.U8 [R10+UR9+0x9c00], R3 ;  /* 0x009c00030a007988 */ /* 0x0041e20008000009 */
[----:B------:R-:W-:-:S03]  /*e0e0*/  LOP3.LUT R62, R62, 0x10, RZ, 0x3c, !PT ;  /* 0x000000103e3e7812 */ /* 0x000fc600078e3cff */
[----:B------:R-:W2:Y:S04]  /*e0f0*/  LDL R66, [R1+0x1ec] ;  /* 0x0001ec0001427983 */ /* 0x000ea80000100800 */
[----:B------:R-:W2:Y:S01]  /*e100*/  LDL R65, [R1+0x284] ;  /* 0x0002840001417983 */ /* 0x000ea20000100800 */
[----:B0-----:R-:W-:-:S06]  /*e110*/  PRMT R3, RZ, 0x7610, R3 ;  /* 0x00007610ff037816 */ /* 0x001fcc0000000003 */
[----:B------:R0:W2:Y:S04]  /*e120*/  @P0 LDG.E.U8 R3, desc[UR18][R8.64] ;  /* 0x0000001208030981 */ /* 0x0000a8000c1e1100 */
[----:B----4-:R-:W-:Y:S01]  /*e130*/  STS.U8 [R62+UR9+0x8080], R6 ;  /* 0x008080063e007988 */ /* 0x010fe20008000009 */
[----:B0-----:R-:W-:Y:S02]  /*e140*/  @P0 IMAD.MOV.U32 R8, RZ, RZ, R49 ;  /* 0x000000ffff080224 */ /* 0x001fe400078e0031 */
[----:B------:R-:W-:Y:S01]  /*e150*/  @P0 IMAD.MOV.U32 R9, RZ, RZ, R53 ;  /* 0x000000ffff090224 */ /* 0x000fe200078e0035 */
[----:B------:R-:W4:Y:S04]  /*e160*/  LDL R49, [R1+0x248] ;  /* 0x0002480001317983 */ /* 0x000f280000100800 */
[----:B------:R-:W3:Y:S04]  /*e170*/  LDL R53, [R1+0x244] ;  /* 0x0002440001357983 */ /* 0x000ee80000100800 */
[----:B--2---:R0:W-:Y:S02]  /*e180*/  STS.U8 [R62+UR9+0x8480], R3 ;  /* 0x008480033e007988 */ /* 0x0041e40008000009 */
[----:B0-----:R-:W-:-:S06]  /*e190*/  PRMT R3, RZ, 0x7610, R3 ;  /* 0x00007610ff037816 */ /* 0x001fcc0000000003 */
[----:B------:R0:W2:Y:S02]  /*e1a0*/  @P0 LDG.E.U8 R3, desc[UR18][R8.64] ;  /* 0x0000001208030981 */ /* 0x0000a4000c1e1100 */
[----:B0-----:R-:W-:Y:S02]  /*e1b0*/  @P0 IMAD.MOV.U32 R8, RZ, RZ, R48 ;  /* 0x000000ffff080224 */ /* 0x001fe400078e0030 */
[----:B------:R-:W-:Y:S01]  /*e1c0*/  @P0 IMAD.MOV.U32 R9, RZ, RZ, R64 ;  /* 0x000000ffff090224 */ /* 0x000fe200078e0040 */
[----:B------:R-:W-:Y:S01]  /*e1d0*/  PRMT R6, RZ, 0x7610, R6 ;  /* 0x00007610ff067816 */ /* 0x000fe20000000006 */
[----:B------:R-:W3:Y:S04]  /*e1e0*/  LDL R48, [R1+0x288] ;  /* 0x0002880001307983 */ /* 0x000ee80000100800 */
[----:B--2---:R0:W-:Y:S02]  /*e1f0*/  STS.U8 [R62+UR9+0x8880], R3 ;  /* 0x008880033e007988 */ /* 0x0041e40008000009 */
[----:B0-----:R-:W-:-:S06]  /*e200*/  PRMT R3, RZ, 0x7610, R3 ;  /* 0x00007610ff037816 */ /* 0x001fcc0000000003 */
[----:B------:R0:W2:Y:S02]  /*e210*/  @P0 LDG.E.U8 R3, desc[UR18][R8.64] ;  /* 0x0000001208030981 */ /* 0x0000a4000c1e1100 */
[----:B0-----:R-:W-:Y:S02]  /*e220*/  @P0 IMAD.MOV.U32 R8, RZ, RZ, R91 ;  /* 0x000000ffff080224 */ /* 0x001fe400078e005b */
[----:B------:R-:W-:Y:S02]  /*e230*/  @P0 IMAD.MOV.U32 R9, RZ, RZ, R22 ;  /* 0x000000ffff090224 */ /* 0x000fe400078e0016 */
[----:B------:R-:W3:Y:S04]  /*e240*/  LDL.LU R22, [R1+0x86c] ;  /* 0x00086c0001167983 */ /* 0x000ee80000300800 */
[----:B------:R-:W3:Y:S04]  /*e250*/  LDL.LU R91, [R1+0x868] ;  /* 0x00086800015b7983 */ /* 0x000ee80000300800 */
        /* <DEDUP_REMOVED lines=8> */
[----:B--2---:R0:W-:Y:S02]  /*e2e0*/  STS.U8 [R62+UR9+0x9080], R3 ;  /* 0x009080033e007988 */ /* 0x0041e40008000009 */
[----:B0-----:R-:W-:-:S06]  /*e2f0*/  PRMT R3, RZ, 0x7610, R3 ;  /* 0x00007610ff037816 */ /* 0x001fcc0000000003 */
[----:B------:R0:W2:Y:S02]  /*e300*/  @P0 LDG.E.U8 R3, desc[UR18][R8.64] ;  /* 0x0000001208030981 */ /* 0x0000a4000c1e1100 */
[----:B0-----:R-:W-:Y:S02]  /*e310*/  @P0 IMAD.MOV.U32 R8, RZ, RZ, R67 ;  /* 0x000000ffff080224 */ /* 0x001fe400078e0043 */
[----:B------:R-:W-:Y:S01]  /*e320*/  @P0 IMAD.MOV.U32 R9, RZ, RZ, R92 ;  /* 0x000000ffff090224 */ /* 0x000fe200078e005c */
[----:B--2---:R0:W-:Y:S01]  /*e330*/  STS.U8 [R62+UR9+0x9480], R3 ;  /* 0x009480033e007988 */ /* 0x0041e20008000009 */
[----:B------:R-:W1:Y:S03]  /*e340*/  S2R R67, SR_TID.X ;  /* 0x0000000000437919 */ /* 0x000e660000002100 */
[----:B------:R-:W2:Y:S01]  /*e350*/  LDL.LU R92, [R1+0x85c] ;  /* 0x00085c00015c7983 */ /* 0x000ea20000300800 */
        /* <DEDUP_REMOVED lines=8> */
[----:B---3--:R-:W-:-:S05]  /*e3e0*/  @P0 IMAD.MOV.U32 R9, RZ, RZ, R63 ;  /* 0x000000ffff090224 */ /* 0x008fca00078e003f */
[----:B------:R4:W3:Y:S02]  /*e3f0*/  @P0 LDG.E.U8 R6, desc[UR18][R8.64] ;  /* 0x0000001208060981 */ /* 0x0008e4000c1e1100 */
[----:B----4-:R-:W-:Y:S02]  /*e400*/  @P0 IMAD.MOV.U32 R8, RZ, RZ, R49 ;  /* 0x000000ffff080224 */ /* 0x010fe400078e0031 */
[----:B------:R-:W-:Y:S01]  /*e410*/  @P0 IMAD.MOV.U32 R9, RZ, RZ, R53 ;  /* 0x000000ffff090224 */ /* 0x000fe200078e0035 */
[----:B-1----:R-:W-:Y:S01]  /*e420*/  LOP3.LUT R67, R67, 0x7f, RZ, 0xc0, !PT ;  /* 0x0000007f43437812 */ /* 0x002fe200078ec0ff */
[----:B------:R-:W4:Y:S04]  /*e430*/  LDL R53, [R1+0x1f0] ;  /* 0x0001f00001357983 */ /* 0x000f280000100800 */
[----:B--2---:R0:W-:Y:S04]  /*e440*/  STS.U8 [R62+UR9+0x9c80], R3 ;  /* 0x009c80033e007988 */ /* 0x0041e80008000009 */
[----:B------:R-:W2:Y:S01]  /*e450*/  LDL R49, [R1+0x210] ;  /* 0x0002100001317983 */ /* 0x000ea20000100800 */
[----:B0-----:R-:W-:-:S06]  /*e460*/  PRMT R3, RZ, 0x7610, R3 ;  /* 0x00007610ff037816 */ /* 0x001fcc0000000003 */
[----:B------:R0:W2:Y:S01]  /*e470*/  @P0 LDG.E.U8 R3, desc[UR18][R8.64] ;  /* 0x0000001208030981 */ /* 0x0000a2000c1e1100 */
[----:B------:R-:W-:-:S05]  /*e480*/  LOP3.LUT R67, R67, 0x20, RZ, 0x3c, !PT ;  /* 0x0000002043437812 */ /* 0x000fca00078e3cff */
[----:B---3--:R-:W-:Y:S01]  /*e490*/  STS.U8 [R67+UR9+0x8100], R6 ;  /* 0x0081000643007988 */ /* 0x008fe20008000009 */
[----:B0-----:R-:W-:Y:S02]  /*e4a0*/  @P0 IMAD.MOV.U32 R8, RZ, RZ, R48 ;  /* 0x000000ffff080224 */ /* 0x001fe400078e0030 */
[----:B------:R-:W-:Y:S01]  /*e4b0*/  @P0 IMAD.MOV.U32 R9, RZ, RZ, R65 ;  /* 0x000000ffff090224 */ /* 0x000fe200078e0041 */
[----:B------:R-:W3:Y:S04]  /*e4c0*/  LDL R48, [R1+0x250] ;  /* 0x0002500001307983 */ /* 0x000ee80000100800 */
[----:B------:R-:W3:Y:S04]  /*e4d0*/  LDL R65, [R1+0x24c] ;  /* 0x00024c0001417983 */ /* 0x000ee80000100800 */
[----:B--2---:R0:W-:Y:S02]  /*e4e0*/  STS.U8 [R67+UR9+0x8500], R3 ;  /* 0x0085000343007988 */ /* 0x0041e40008000009 */
[----:B0-----:R-:W-:-:S06]  /*e4f0*/  PRMT R3, RZ, 0x7610, R3 ;  /* 0x00007610ff037816 */ /* 0x001fcc0000000003 */
[----:B------:R0:W2:Y:S02]  /*e500*/  @P0 LDG.E.U8 R3, desc[UR18][R8.64] ;  /* 0x0000001208030981 */ /* 0x0000a4000c1e1100 */
[----:B0-----:R-:W-:Y:S02]  /*e510*/  @P0 IMAD.MOV.U32 R8, RZ, RZ, R64 ;  /* 0x000000ffff080224 */ /* 0x001fe400078e0040 */
[----:B------:R-:W-:Y:S01]  /*e520*/  @P0 IMAD.MOV.U32 R9, RZ, RZ, R84 ;  /* 0x000000ffff090224 */ /* 0x000fe200078e0054 */
[----:B------:R-:W-:Y:S01]  /*e530*/  PRMT R6, RZ, 0x7610, R6 ;  /* 0x00007610ff067816 */ /* 0x000fe20000000006 */
        /* <DEDUP_REMOVED lines=31> */
[----:B------:R-:W0:Y:S04]  /*e730*/  S2R R38, SR_TID.X ;  /* 0x0000000000267919 */ /* 0x000e280000002100 */
[----:B------:R3:W4:Y:S04]  /*e740*/  @P0 LDG.E.U8 R6, desc[UR18][R8.64] ;  /* 0x0000001208060981 */ /* 0x000728000c1e1100 */
[----:B------:R-:W4:Y:S01]  /*e750*/  LDL R49, [R1+0x214] ;  /* 0x0002140001317983 */ /* 0x000f220000100800 */
[----:B---3--:R-:W-:-:S02]  /*e760*/  @P0 IMAD.MOV.U32 R8, RZ, RZ, R48 ;  /* 0x000000ffff080224 */ /* 0x008fc400078e0030 */
[----:B------:R-:W-:Y:S01]  /*e770*/  @P0 IMAD.MOV.U32 R9, RZ, RZ, R65 ;  /* 0x000000ffff090224 */ /* 0x000fe200078e0041 */
[----:B------:R-:W3:Y:S04]  /*e780*/  LDL R48, [R1+0x258] ;  /* 0x0002580001307983 */ /* 0x000ee80000100800 */
[----:B--2---:R1:W-:Y:S02]  /*e790*/  STS.U8 [R67+UR9+0x9d00], R3 ;  /* 0x009d000343007988 */ /* 0x0043e40008000009 */
[----:B-1----:R-:W-:-:S06]  /*e7a0*/  PRMT R3, RZ, 0x7610, R3 ;  /* 0x00007610ff037816 */ /* 0x002fcc0000000003 */
[----:B------:R1:W2:Y:S01]  /*e7b0*/  @P0 LDG.E.U8 R3, desc[UR18][R8.64] ;  /* 0x0000001208030981 */ /* 0x0002a2000c1e1100 */
[----:B0-----:R-:W-:-:S04]  /*e7c0*/  LOP3.LUT R38, R38, 0x7f, RZ, 0xc0, !PT ;  /* 0x0000007f26267812 */ /* 0x001fc800078ec0ff */
[----:B------:R-:W-:Y:S02]  /*e7d0*/  LOP3.LUT R53, R38, 0x30, RZ, 0x3c, !PT ;  /* 0x0000003026357812 */ /* 0x000fe400078e3cff */
[----:B------:R-:W3:Y:S04]  /*e7e0*/  LDL R38, [R1+0x218] ;  /* 0x0002180001267983 */ /* 0x000ee80000100800 */
[----:B----4-:R-:W-:Y:S01]  /*e7f0*/  STS.U8 [R53+UR9+0x8180], R6 ;  /* 0x0081800635007988 */ /* 0x010fe20008000009 */
[----:B-1----:R-:W-:Y:S02]  /*e800*/  @P0 IMAD.MOV.U32 R8, RZ, RZ, R64 ;  /* 0x000000ffff080224 */ /* 0x002fe400078e0040 */
[----:B------:R-:W-:Y:S02]  /*e810*/  @P0 IMAD.MOV.U32 R9, RZ, RZ, R84 ;  /* 0x000000ffff090224 */ /* 0x000fe400078e0054 */
[----:B------:R-:W4:Y:S04]  /*e820*/  LDL.LU R84, [R1+0x844] ;  /* 0x0008440001547983 */ /* 0x000f280000300800 */
        /* <DEDUP_REMOVED lines=12> */
[----:B------:R-:W3:Y:S01]  /*e8f0*/  LDL.LU R82, [R1+0x838] ;  /* 0x0008380001527983 */ /* 0x000ee20000300800 */
[----:B------:R-:W-:-:S03]  /*e900*/  PRMT R6, RZ, 0x7610, R6 ;  /* 0x00007610ff067816 */ /* 0x000fc60000000006 */
        /* <DEDUP_REMOVED lines=19> */
[----:B---3--:R-:W-:Y:S02]  /*ea40*/  @P0 IMAD.MOV.U32 R8, RZ, RZ, R38 ;  /* 0x000000ffff080224 */ /* 0x008fe400078e0026 */
[----:B------:R-:W-:Y:S01]  /*ea50*/  @P0 IMAD.MOV.U32 R9, RZ, RZ, R49 ;  /* 0x000000ffff090224 */ /* 0x000fe200078e0031 */
[----:B------:R-:W0:Y:S04]  /*ea60*/  S2R R39, SR_TID.X ;  /* 0x0000000000277919 */ /* 0x000e280000002100 */
[----:B------:R1:W3:Y:S04]  /*ea70*/  @P0 LDG.E.U8 R6, desc[UR18][R8.64] ;  /* 0x0000001208060981 */ /* 0x0002e8000c1e1100 */
[----:B------:R-:W3:Y:S01]  /*ea80*/  LDL R38, [R1+0x220] ;  /* 0x0002200001267983 */ /* 0x000ee20000100800 */
[----:B-1----:R-:W-:-:S02]  /*ea90*/  @P0 IMAD.MOV.U32 R8, RZ, RZ, R48 ;  /* 0x000000ffff080224 */ /* 0x002fc400078e0030 */
[----:B------:R-:W-:Y:S02]  /*eaa0*/  @P0 IMAD.MOV.U32 R9, RZ, RZ, R82 ;  /* 0x000000ffff090224 */ /* 0x000fe400078e0052 */
[----:B------:R-:W4:Y:S04]  /*eab0*/  LDL.LU R82, [R1+0x830] ;  /* 0x0008300001527983 */ /* 0x000f280000300800 */
[----:B--2---:R1:W-:Y:S02]  /*eac0*/  STS.U8 [R53+UR9+0x9d80], R3 ;  /* 0x009d800335007988 */ /* 0x0043e40008000009 */
[----:B-1----:R-:W-:-:S06]  /*ead0*/  PRMT R3, RZ, 0x7610, R3 ;  /* 0x00007610ff037816 */ /* 0x002fcc0000000003 */
[----:B------:R1:W2:Y:S01]  /*eae0*/  @P0 LDG.E.U8 R3, desc[UR18][R8.64] ;  /* 0x0000001208030981 */ /* 0x0002a2000c1e1100 */
[----:B0-----:R-:W-:-:S04]  /*eaf0*/  LOP3.LUT R39, R39, 0x7f, RZ, 0xc0, !PT ;  /* 0x0000007f27277812 */ /* 0x001fc800078ec0ff */
[----:B------:R-:W-:-:S05]  /*eb00*/  LOP3.LUT R39, R39, 0x40, RZ, 0x3c, !PT ;  /* 0x0000004027277812 */ /* 0x000fca00078e3cff */
[----:B---3--:R-:W-:Y:S01]  /*eb10*/  STS.U8 [R39+UR9+0x8200], R6 ;  /* 0x0082000627007988 */ /* 0x008fe20008000009 */
[----:B-1----:R-:W-:Y:S02]  /*eb20*/  @P0 IMAD.MOV.U32 R8, RZ, RZ, R5 ;  /* 0x000000ffff080224 */ /* 0x002fe400078e0005 */
        /* <DEDUP_REMOVED lines=32> */
[----:B------:R0:W2:Y:S01]  /*ed30*/  @P0 LDG.E.U8 R3, desc[UR18][R8.64] ;  /* 0x0000001208030981 */ /* 0x0000a2000c1e1100 */
[----:B------:R-:W-:Y:S01]  /*ed40*/  PRMT R6, RZ, 0x7610, R6 ;  /* 0x00007610ff067816 */ /* 0x000fe20000000006 */
[----:B0-----:R-:W-:Y:S02]  /*ed50*/  @P0 IMAD.MOV.U32 R8, RZ, RZ, R38 ;  /* 0x000000ffff080224 */ /* 0x001fe400078e0026 */
[----:B---3--:R-:W-:Y:S01]  /*ed60*/  @P0 IMAD.MOV.U32 R9, RZ, RZ, R91 ;  /* 0x000000ffff090224 */ /* 0x008fe200078e005b */
[----:B------:R-:W0:Y:S04]  /*ed70*/  S2R R25, SR_TID.X ;  /* 0x0000000000197919 */ /* 0x000e280000002100 */
[----:B------:R1:W3:Y:S04]  /*ed80*/  @P0 LDG.E.U8 R6, desc[UR18][R8.64] ;  /* 0x0000001208060981 */ /* 0x0002e8000c1e1100 */
[----:B------:R-:W3:Y:S01]  /*ed90*/  LDL.LU R91, [R1+0x81c] ;  /* 0x00081c00015b7983 */ /* 0x000ee20000300800 */
[----:B-1----:R-:W-:-:S02]  /*eda0*/  @P0 IMAD.MOV.U32 R8, RZ, RZ, R5 ;  /* 0x000000ffff080224 */ /* 0x002fc400078e0005 */
[----:B------:R-:W-:Y:S02]  /*edb0*/  @P0 IMAD.MOV.U32 R9, RZ, RZ, R86 ;  /* 0x000000ffff090224 */ /* 0x000fe400078e0056 */
[----:B------:R-:W4:Y:S01]  /*edc0*/  LDL.LU R86, [R1+0x818] ;  /* 0x0008180001567983 */ /* 0x000f220000300800 */
[----:B------:R-:W-:-:S03]  /*edd0*/  LOP3.LUT R10, R10, 0x60, RZ, 0x3c, !PT ;  /* 0x000000600a0a7812 */ /* 0x000fc600078e3cff */
[----:B------:R-:W5:Y:S04]  /*ede0*/  LDL.LU R5, [R1+0x814] ;  /* 0x0008140001057983 */ /* 0x000f680000300800 */
        /* <DEDUP_REMOVED lines=8> */
[----:B------:R-:W5:Y:S04]  /*ee70*/  LDL.LU R2, [R1+0x810] ;  /* 0x0008100001027983 */ /* 0x000f680000300800 */
[----:B------:R-:W5:Y:S04]  /*ee80*/  LDL.LU R0, [R1+0x80c] ;  /* 0x00080c0001007983 */ /* 0x000f680000300800 */
[----:B--2---:R0:W-:Y:S02]  /*ee90*/  STS.U8 [R25+UR9+0x8680], R3 ;  /* 0x0086800319007988 */ /* 0x0041e40008000009 */
[----:B0-----:R-:W-:-:S06]  /*eea0*/  PRMT R3, RZ, 0x7610, R3 ;  /* 0x00007610ff037816 */ /* 0x001fcc0000000003 */
[----:B------:R0:W2:Y:S02]  /*eeb0*/  @P0 LDG.E.U8 R3, desc[UR18][R8.64] ;  /* 0x0000001208030981 */ /* 0x0000a4000c1e1100 */
[----:B0-----:R-:W-:Y:S02]  /*eec0*/  @P0 IMAD.MOV.U32 R8, RZ, RZ, R4 ;  /* 0x000000ffff080224 */ /* 0x001fe400078e0004 */
[----:B------:R-:W-:Y:S01]  /*eed0*/  @P0 IMAD.MOV.U32 R9, RZ, RZ, R42 ;  /* 0x000000ffff090224 */ /* 0x000fe200078e002a */
[----:B------:R-:W-:Y:S01]  /*eee0*/  PRMT R6, RZ, 0x7610, R6 ;  /* 0x00007610ff067816 */ /* 0x000fe20000000006 */
[----:B------:R-:W5:Y:S04]  /*eef0*/  LDL.LU R4, [R1+0x808] ;  /* 0x0008080001047983 */ /* 0x000f680000300800 */
        /* <DEDUP_REMOVED lines=23> */
[----:B----4-:R-:W-:Y:S02]  /*f070*/  @P0 IMAD.MOV.U32 R8, RZ, RZ, R86 ;  /* 0x000000ffff080224 */ /* 0x010fe400078e0056 */
[----:B------:R-:W-:Y:S02]  /*f080*/  @P0 IMAD.MOV.U32 R9, RZ, RZ, R68 ;  /* 0x000000ffff090224 */ /* 0x000fe400078e0044 */
[----:B------:R-:W5:Y:S04]  /*f090*/  LDL.LU R68, [R1+0x804] ;  /* 0x0008040001447983 */ /* 0x000f680000300800 */
[----:B------:R0:W3:Y:S04]  /*f0a0*/  @P0 LDG.E.U8 R6, desc[UR18][R8.64] ;  /* 0x0000001208060981 */ /* 0x0000e8000c1e1100 */
[----:B------:R-:W5:Y:S01]  /*f0b0*/  LDL.LU R86, [R1+0x800] ;  /* 0x0008000001567983 */ /* 0x000f620000300800 */
[----:B0-----:R-:W-:-:S02]  /*f0c0*/  @P0 IMAD.MOV.U32 R8, RZ, RZ, R82 ;  /* 0x000000ffff080224 */ /* 0x001fc400078e0052 */
[----:B------:R-:W-:Y:S02]  /*f0d0*/  @P0 IMAD.MOV.U32 R9, RZ, RZ, R84 ;  /* 0x000000ffff090224 */ /* 0x000fe400078e0054 */
[----:B------:R-:W5:Y:S04]  /*f0e0*/  LDL.LU R84, [R1+0x7fc] ;  /* 0x0007fc0001547983 */ /* 0x000f680000300800 */
[----:B------:R-:W5:Y:S04]  /*f0f0*/  LDL.LU R82, [R1+0x7f8] ;  /* 0x0007f80001527983 */ /* 0x000f680000300800 */
[----:B--2---:R0:W-:Y:S02]  /*f100*/  STS.U8 [R25+UR9+0x9e80], R3 ;  /* 0x009e800319007988 */ /* 0x0041e40008000009 */
[----:B0-----:R-:W-:-:S06]  /*f110*/  PRMT R3, RZ, 0x7610, R3 ;  /* 0x00007610ff037816 */ /* 0x001fcc0000000003 */
[----:B------:R0:W2:Y:S04]  /*f120*/  @P0 LDG.E.U8 R3, desc[UR18][R8.64] ;  /* 0x0000001208030981 */ /* 0x0000a8000c1e1100 */
[----:B---3--:R-:W-:Y:S01]  /*f130*/  STS.U8 [R10+UR9+0x8300], R6 ;  /* 0x008300060a007988 */ /* 0x008fe20008000009 */
        /* <DEDUP_REMOVED lines=35> */
[----:B------:R-:W-:-:S03]  /*f370*/  PRMT R6, RZ, 0x7610, R6 ;  /* 0x00007610ff067816 */ /* 0x000fc60000000006 */
[----:B------:R-:W-:Y:S01]  /*f380*/  STS.U8 [R93+UR9+0x9f80], R7 ;  /* 0x009f80075d007988 */ /* 0x000fe20008000009 */
[----:B0-----:R-:W-:Y:S02]  /*f390*/  @P0 IMAD.MOV.U32 R8, RZ, RZ, R89 ;  /* 0x000000ffff080224 */ /* 0x001fe400078e0059 */
[----:B------:R-:W-:-:S05]  /*f3a0*/  @P0 IMAD.MOV.U32 R9, RZ, RZ, R90 ;  /* 0x000000ffff090224 */ /* 0x000fca00078e005a */
[----:B------:R0:W3:Y:S02]  /*f3b0*/  @P0 LDG.E.U8 R6, desc[UR18][R8.64] ;  /* 0x0000001208060981 */ /* 0x0000e4000c1e1100 */
[----:B0-----:R-:W-:Y:S02]  /*f3c0*/  @P0 IMAD.MOV.U32 R8, RZ, RZ, R87 ;  /* 0x000000ffff080224 */ /* 0x001fe400078e0057 */
[----:B------:R-:W-:Y:S01]  /*f3d0*/  @P0 IMAD.MOV.U32 R9, RZ, RZ, R88 ;  /* 0x000000ffff090224 */ /* 0x000fe200078e0058 */
[----:B--2---:R0:W-:Y:S02]  /*f3e0*/  STS.U8 [R93+UR9+0x8380], R3 ;  /* 0x008380035d007988 */ /* 0x0041e40008000009 */
[----:B0-----:R-:W-:-:S06]  /*f3f0*/  PRMT R3, RZ, 0x7610, R3 ;  /* 0x00007610ff037816 */ /* 0x001fcc0000000003 */
[----:B------:R0:W2:Y:S04]  /*f400*/  @P0 LDG.E.U8 R3, desc[UR18][R8.64] ;  /* 0x0000001208030981 */ /* 0x0000a8000c1e1100 */
[----:B---3--:R1:W-:Y:S01]  /*f410*/  STS.U8 [R93+UR9+0x8780], R6 ;  /* 0x008780065d007988 */ /* 0x0083e20008000009 */
[----:B0-----:R-:W-:Y:S02]  /*f420*/  @P0 IMAD.MOV.U32 R8, RZ, RZ, R83 ;  /* 0x000000ffff080224 */ /* 0x001fe400078e0053 */
[----:B------:R-:W-:Y:S01]  /*f430*/  @P0 IMAD.MOV.U32 R9, RZ, RZ, R85 ;  /* 0x000000ffff090224 */ /* 0x000fe200078e0055 */
[----:B-1----:R-:W-:-:S06]  /*f440*/  PRMT R6, RZ, 0x7610, R6 ;  /* 0x00007610ff067816 */ /* 0x002fcc0000000006 */
        /* <DEDUP_REMOVED lines=15> */
[----:B------:R-:W2:Y:S04]  /*f540*/  @P0 LDG.E.U8 R3, desc[UR18][R8.64] ;  /* 0x0000001208030981 */ /* 0x000ea8000c1e1100 */
[----:B---3--:R0:W-:Y:S01]  /*f550*/  STS.U8 [R93+UR9+0x9780], R6 ;  /* 0x009780065d007988 */ /* 0x0081e20008000009 */
[----:B------:R-:W-:-:S04]  /*f560*/  ISETP.NE.U32.AND P0, PT, RZ, UR11, PT ;  /* 0x0000000bff007c0c */ /* 0x000fc8000bf05070 */
[C---:B------:R-:W-:Y:S02]  /*f570*/  ISETP.LT.OR P1, PT, R75.reuse, 0x80, P0 ;  /* 0x000000804b00780c */ /* 0x040fe40000721670 */
[----:B------:R-:W-:Y:S01]  /*f580*/  ISETP.GE.AND P2, PT, R75, 0x100, PT ;  /* 0x000001004b00780c */ /* 0x000fe20003f46270 */
[----:B--2---:R0:W-:Y:S01]  /*f590*/  STS.U8 [R93+UR9+0x9b80], R3 ;  /* 0x009b80035d007988 */ /* 0x0041e20008000009 */
[----:B------:R1:W-:Y:S06]  /*f5a0*/  MEMBAR.ALL.CTA ;  /* 0x0000000000007992 */ /* 0x0003ec0000008000 */
[----:B-1----:R-:W1:Y:S02]  /*f5b0*/  FENCE.VIEW.ASYNC.S ;  /* 0x00000000000073c6 */ /* 0x002e640000000000 */
[----:B-1----:R-:W-:Y:S06]  /*f5c0*/  BAR.SYNC.DEFER_BLOCKING 0x0 ;  /* 0x0000000000007b1d */ /* 0x002fec0000010000 */
[----:B------:R-:W-:Y:S05]  /*f5d0*/  @P1 BRA `(.L_x_6) ;  /* 0x0000000000841947 */ /* 0x000fea0003800000 */
[----:B------:R-:W-:Y:S02]  /*f5e0*/  UIADD3 UR4, UPT, UPT, UR9, 0x8000, URZ ;  /* 0x0000800009047890 */ /* 0x000fe4000fffe0ff */
[----:B------:R-:W-:Y:S02]  /*f5f0*/  USHF.R.U32.HI UR12, URZ, 0x4, UR9 ;  /* 0x00000004ff0c7899 */ /* 0x000fe40008011609 */
[----:B------:R-:W-:Y:S02]  /*f600*/  USHF.R.U32.HI UR4, URZ, 0x4, UR4 ;  /* 0x00000004ff047899 */ /* 0x000fe40008011604 */
[----:B------:R-:W-:Y:S02]  /*f610*/  USGXT.U32 UR12, UR12, 0xe ;  /* 0x0000000e0c0c789a */ /* 0x000fe40008000000 */
[----:B------:R-:W-:Y:S02]  /*f620*/  USGXT.U32 UR14, UR4, 0xe ;  /* 0x0000000e040e789a */ /* 0x000fe40008000000 */
[----:B------:R-:W-:-:S02]  /*f630*/  UIADD3 UR26, UP1, UPT, UR12, 0x100, URZ ;  /* 0x000001000c1a7890 */ /* 0x000fc4000ff3e0ff */
[----:B------:R-:W-:Y:S01]  /*f640*/  UIADD3 UR28, UP2, UPT, UR14, 0x2, URZ ;  /* 0x000000020e1c7890 */ /* 0x000fe2000ff5e0ff */
[----:B------:R-:W-:Y:S01]  /*f650*/  UMOV UR4, URZ ;  /* 0x000000ff00047c82 */ /* 0x000fe20008000000 */
[----:B------:R-:W-:Y:S01]  /*f660*/  UMOV UR30, 0x0 ;  /* 0x00000000001e7882 */ /* 0x000fe20000000000 */
[----:B------:R-:W-:Y:S02]  /*f670*/  UIADD3.X UR27, UPT, UPT, UR4, 0x40004040, URZ, UP1, !UPT ;  /* 0x40004040041b7890 */ /* 0x000fe40008ffe4ff */
[----:B------:R-:W-:Y:S02]  /*f680*/  UIADD3.X UR29, UPT, UPT, UR4, 0x40004040, URZ, UP2, !UPT ;  /* 0x40004040041d7890 */ /* 0x000fe400097fe4ff */
[----:B------:R-:W-:Y:S02]  /*f690*/  UIADD3.64 UR16, UPT, UPT, UR26, 0x100, URZ ;  /* 0x000001001a107897 */ /* 0x000fe4000fffe0ff */
[----:B------:R-:W-:Y:S02]  /*f6a0*/  UIADD3.64 UR20, UPT, UPT, UR28, 0x2, URZ ;  /* 0x000000021c147897 */ /* 0x000fe4000fffe0ff */
[----:B------:R-:W-:-:S02]  /*f6b0*/  UIADD3.64 UR22, UPT, UPT, UR26, 0x200, URZ ;  /* 0x000002001a167897 */ /* 0x000fc4000fffe0ff */
[----:B------:R-:W-:Y:S01]  /*f6c0*/  UIADD3.64 UR24, UPT, UPT, UR28, 0x4, URZ ;  /* 0x000000041c187897 */ /* 0x000fe2000fffe0ff */
[----:B------:R-:W-:Y:S01]  /*f6d0*/  UMOV UR31, 0x8108010 ;  /* 0x08108010001f7882 */ /* 0x000fe20000000000 */
[----:B------:R-:W-:Y:S01]  /*f6e0*/  UMOV UR13, 0x40004040 ;  /* 0x40004040000d7882 */ /* 0x000fe20000000000 */
[----:B------:R-:W-:Y:S01]  /*f6f0*/  UMOV UR15, 0x40004040 ;  /* 0x40004040000f7882 */ /* 0x000fe20000000000 */
[----:B------:R-:W-:Y:S01]  /*f700*/  UMOV UR32, 0x0 ;  /* 0x0000000000207882 */ /* 0x000fe20000000000 */
[----:B------:R-:W-:Y:S01]  /*f710*/  UMOV UR33, 0x8108010 ;  /* 0x0810801000217882 */ /* 0x000fe20000000000 */
[----:B------:R-:W-:Y:S01]  /*f720*/  UMOV UR34, 0x0 ;  /* 0x0000000000227882 */ /* 0x000fe20000000000 */
[----:B------:R-:W-:Y:S01]  /*f730*/  UMOV UR35, 0x8108010 ;  /* 0x0810801000237882 */ /* 0x000fe20000000000 */
[----:B------:R-:W-:Y:S01]  /*f740*/  UMOV UR4, UR6 ;  /* 0x0000000600047c82 */ /* 0x000fe20008000000 */
[----:B------:R-:W-:Y:S01]  /*f750*/  UMOV UR5, URZ ;  /* 0x000000ff00057c82 */ /* 0x000fe20008000000 */
[----:B------:R1:W-:Y:S01]  /*f760*/  UTCQMMA gdesc[UR12], gdesc[UR14], tmem[UR8], tmem[UR30], idesc[UR31], !UPT ;  /* 0x00ff1e0e0c0075ea */ /* 0x0003e2000f800308 */
[----:B------:R-:W-:Y:S01]  /*f770*/  UMOV UR36, 0x0 ;  /* 0x0000000000247882 */ /* 0x000fe20000000000 */
[----:B------:R-:W-:Y:S01]  /*f780*/  UMOV UR37, 0x8108010 ;  /* 0x0810801000257882 */ /* 0x000fe20000000000 */
[----:B------:R1:W-:Y:S01]  /*f790*/  UTCQMMA gdesc[UR26], gdesc[UR28], tmem[UR8], tmem[UR32], idesc[UR33], UPT ;  /* 0x00ff201c1a0075ea */ /* 0x0003e2000b800308 */
[----:B------:R-:W-:Y:S01]  /*f7a0*/  UMOV UR4, UR4 ;  /* 0x0000000400047c82 */ /* 0x000fe20008000000 */
[----:B------:R1:W-:Y:S01]  /*f7b0*/  UTCQMMA gdesc[UR16], gdesc[UR20], tmem[UR8], tmem[UR34], idesc[UR35], UPT ;  /* 0x00ff2214100075ea */ /* 0x0003e2000b800308 */
[----:B------:R1:W-:Y:S01]  /*f7c0*/  UTCQMMA gdesc[UR22], gdesc[UR24], tmem[UR8], tmem[UR36], idesc[UR37], UPT ;  /* 0x00ff2418160075ea */ /* 0x0003e2000b800308 */
[----:B------:R1:W-:Y:S01]  /*f7d0*/  UTCBAR [UR4], URZ ;  /* 0x000000ff040073e9 */ /* 0x0003e200080000ff */
[----:B------:R-:W-:Y:S01]  /*f7e0*/  NOP ;  /* 0x0000000000007918 */ /* 0x000fe20000000000 */
.L_x_6:
[----:B-1----:R-:W-:Y:S01]  /*f7f0*/  UMOV UR4, URZ ;  /* 0x000000ff00047c82 */ /* 0x002fe20008000000 */
[----:B------:R-:W-:Y:S05]  /*f800*/  @!P2 BRA `(.L_x_7) ;  /* 0x000000a000cca947 */ /* 0x000fea0003800000 */
[----:B0-----:R-:W-:Y:S01]  /*f810*/  SHF.R.S32.HI R6, RZ, 0x1f, R75 ;  /* 0x0000001fff067819 */ /* 0x001fe2000001144b */
[----:B-----5:R-:W-:Y:S01]  /*f820*/  IMAD.SHL.U32 R3, R4, 0x80, RZ ;  /* 0x0000008004037824 */ /* 0x020fe200078e00ff */
[----:B------:R-:W-:Y:S02]  /*f830*/  UIADD3 UR4, UPT, UPT, UR9, 0x4000, URZ ;  /* 0x0000400009047890 */ /* 0x000fe4000fffe0ff */
[----:B------:R-:W-:Y:S01]  /*f840*/  LEA.HI R4, R6, R75, RZ, 0x7 ;  /* 0x0000004b06047211 */ /* 0x000fe200078f38ff */
[----:B------:R-:W-:Y:S02]  /*f850*/  UIADD3 UR5, UPT, UPT, UR9, 0xa000, URZ ;  /* 0x0000a00009057890 */ /* 0x000fe4000fffe0ff */
[----:B------:R-:W-:Y:S01]  /*f860*/  USHF.R.U32.HI UR4, URZ, 0x4, UR4 ;  /* 0x00000004ff047899 */ /* 0x000fe20008011604 */
[----:B------:R-:W-:Y:S01]  /*f870*/  SHF.R.S32.HI R4, RZ, 0x7, R4 ;  /* 0x00000007ff047819 */ /* 0x000fe20000011404 */
[----:B------:R-:W-:Y:S02]  /*f880*/  USHF.R.U32.HI UR5, URZ, 0x4, UR5 ;  /* 0x00000004ff057899 */ /* 0x000fe40008011605 */
[----:B------:R-:W-:Y:S01]  /*f890*/  USGXT.U32 UR12, UR4, 0xe ;  /* 0x0000000e040c789a */ /* 0x000fe20008000000 */
[----:B------:R-:W-:Y:S01]  /*f8a0*/  VIMNMX R6, PT, PT, R4, 0x2, !PT ;  /* 0x0000000204067848 */ /* 0x000fe20007fe0100 */
[----:B------:R-:W-:Y:S01]  /*f8b0*/  IMAD.SHL.U32 R4, R5, 0x80, RZ ;  /* 0x0000008005047824 */ /* 0x000fe200078e00ff */
[----:B------:R-:W-:-:S02]  /*f8c0*/  USGXT.U32 UR14, UR5, 0xe ;  /* 0x0000000e050e789a */ /* 0x000fc40008000000 */
[----:B------:R-:W-:Y:S01]  /*f8d0*/  UIADD3 UR30, UP1, UPT, UR12, 0x100, URZ ;  /* 0x000001000c1e7890 */ /* 0x000fe2000ff3e0ff */
[----:B------:R-:W-:Y:S01]  /*f8e0*/  VIADD R5, R6, 0xfffffffe ;  /* 0xfffffffe06057836 */ /* 0x000fe20000000000 */
[----:B------:R-:W-:Y:S01]  /*f8f0*/  UIADD3 UR28, UP2, UPT, UR14, 0x2, URZ ;  /* 0x000000020e1c7890 */ /* 0x000fe2000ff5e0ff */
[----:B------:R-:W-:Y:S01]  /*f900*/  IMAD.MOV.U32 R6, RZ, RZ, RZ ;  /* 0x000000ffff067224 */ /* 0x000fe200078e00ff */
[----:B------:R-:W-:Y:S01]  /*f910*/  UMOV UR4, URZ ;  /* 0x000000ff00047c82 */ /* 0x000fe20008000000 */
[----:B------:R-:W-:Y:S01]  /*f920*/  UMOV UR5, URZ ;  /* 0x000000ff00057c82 */ /* 0x000fe20008000000 */
[----:B------:R0:W-:Y:S01]  /*f930*/  STL [R1+0x6f4], R5 ;  /* 0x0006f40501007387 */ /* 0x0001e20000100800 */
[----:B------:R-:W-:Y:S01]  /*f940*/  UIADD3.X UR31, UPT, UPT, UR4, 0x40004040, URZ, UP1, !UPT ;  /* 0x40004040041f7890 */ /* 0x000fe20008ffe4ff */
[----:B------:R-:W-:Y:S01]  /*f950*/  SHF.R.S32.HI R7, RZ, 0x1f, R4 ;  /* 0x0000001fff077819 */ /* 0x000fe20000011404 */
[----:B------:R-:W-:Y:S01]  /*f960*/  UIADD3.X UR29, UPT, UPT, UR5, 0x40004040, URZ, UP2, !UPT ;  /* 0x40004040051d7890 */ /* 0x000fe200097fe4ff */
[----:B------:R1:W-:Y:S01]  /*f970*/  STL [R1+0x6b8], RZ ;  /* 0x0006b8ff01007387 */ /* 0x0003e20000100800 */
[----:B------:R-:W-:Y:S01]  /*f980*/  UMOV UR11, 0x1 ;  /* 0x00000001000b7882 */ /* 0x000fe20000000000 */
[----:B------:R-:W-:-:S02]  /*f990*/  UIADD3.64 UR20, UPT, UPT, UR30, 0x100, URZ ;  /* 0x000001001e147897 */ /* 0x000fc4000fffe0ff */
[----:B------:R-:W-:Y:S01]  /*f9a0*/  UIADD3.64 UR22, UPT, UPT, UR28, 0x2, URZ ;  /* 0x000000021c167897 */ /* 0x000fe2000fffe0ff */
[----:B0-----:R-:W-:Y:S01]  /*f9b0*/  SHF.R.S32.HI R5, RZ, 0x1f, R3 ;  /* 0x0000001fff057819 */ /* 0x001fe20000011403 */
[----:B------:R-:W-:Y:S02]  /*f9c0*/  UIADD3.64 UR24, UPT, UPT, UR30, 0x200, URZ ;  /* 0x000002001e187897 */ /* 0x000fe4000fffe0ff */
[----:B-1----:R-:W-:-:S12]  /*f9d0*/  UIADD3.64 UR26, UPT, UPT, UR28, 0x4, URZ ;  /* 0x000000041c1a7897 */ /* 0x002fd8000fffe0ff */
.L_x_10:
[----:B------:R-:W2:Y:S01]  /*f9e0*/  LDL R9, [R1+0x6b8] ;  /* 0x0006b80001097983 */ /* 0x000ea20000100800 */
[----:B------:R-:W-:Y:S01]  /*f9f0*/  IMAD.U32 R6, R6, -0x80000000, RZ ;  /* 0x8000000006067824 */ /* 0x000fe200078e00ff */
[----:B------:R-:W0:Y:S02]  /*fa00*/  LDC R8, c[0x0][0x3a0] ;  /* 0x0000e800ff087b82 */ /* 0x000e240000000800 */
[----:B-1----:R-:W3:Y:S01]  /*fa10*/  LDL.LU R7, [R1] ;  /* 0x0000000001077983 */ /* 0x002ee20000300800 */
[----:B-----5:R-:W-:Y:S01]  /*fa20*/  IADD3 R84, P4, PT, R3, R84, RZ ;  /* 0x0000005403547210 */ /* 0x020fe20007f9e0ff */
[----:B------:R-:W1:Y:S01]  /*fa30*/  SYNCS.PHASECHK.TRANS64.TRYWAIT P6, [UR6], R6 ;  /* 0x00000006ff0075a7 */ /* 0x000e6200080c1106 */
[----:B--2---:R-:W-:Y:S01]  /*fa40*/  VIADD R9, R9, 0x1 ;  /* 0x0000000109097836 */ /* 0x004fe20000000000 */
[----:B---3--:R-:W-:-:S04]  /*fa50*/  IADD3 R7, P5, PT, R3, R7, RZ ;  /* 0x0000000703077210 */ /* 0x008fc80007fbe0ff */
[----:B------:R2:W-:Y:S01]  /*fa60*/  STL [R1+0x6cc], R9 ;  /* 0x0006cc0901007387 */ /* 0x0005e20000100800 */
[----:B0-----:R-:W-:-:S03]  /*fa70*/  IMAD R8, R9, -0x80, R8 ;  /* 0xffffff8009087824 */ /* 0x001fc600078e0208 */
[----:B------:R2:W-:Y:S02]  /*fa80*/  STL [R1], R7 ;  /* 0x0000000701007387 */ /* 0x0005e40000100800 */
[C---:B------:R-:W-:Y:S02]  /*fa90*/  ISETP.GT.AND P1, PT, R8.reuse, 0x1, PT ;  /* 0x000000010800780c */ /* 0x040fe40003f24270 */
[----:B------:R-:W-:Y:S01]  /*faa0*/  ISETP.GT.AND P2, PT, R8, 0x2, PT ;  /* 0x000000020800780c */ /* 0x000fe20003f44270 */
[----:B-1----:R-:W-:-:S12]  /*fab0*/  @!P6 BRA `(.L_x_8) ;  /* 0x000000c000c0e947 */ /* 0x002fd80003800000 */
.L_x_16:
[----:B------:R0:W-:Y:S04]  /*fac0*/  STL [R1+0x900], R15 ;  /* 0x0009000f01007387 */ /* 0x0001e80000100800 */
[----:B0-----:R-:W3:Y:S04]  /*fad0*/  LDL.LU R15, [R1+0x24] ;  /* 0x00002400010f7983 */ /* 0x001ee80000300800 */
[----:B------:R-:W-:Y:S04]  /*fae0*/  STL [R1+0x8fc], R27 ;  /* 0x0008fc1b01007387 */ /* 0x000fe80000100800 */
[----:B------:R0:W-:Y:S04]  /*faf0*/  STL [R1+0x8f8], R43 ;  /* 0x0008f82b01007387 */ /* 0x0001e80000100800 */
[----:B0-----:R-:W4:Y:S04]  /*fb00*/  LDL R43, [R1] ;  /* 0x00000000012b7983 */ /* 0x001f280000100800 */
[----:B------:R-:W-:Y:S04]  /*fb10*/  STL [R1+0x8f4], R62 ;  /* 0x0008f43e01007387 */ /* 0x000fe80000100800 */
[----:B------:R0:W-:Y:S04]  /*fb20*/  STL [R1+0x8f0], R11 ;  /* 0x0008f00b01007387 */ /* 0x0001e80000100800 */
[----:B0-2---:R-:W2:Y:S04]  /*fb30*/  LDL.LU R11, [R1+0x10] ;  /* 0x00001000010b7983 */ /* 0x005ea80000300800 */
[----:B------:R0:W-:Y:S04]  /*fb40*/  STL [R1+0x8ec], R14 ;  /* 0x0008ec0e01007387 */ /* 0x0001e80000100800 */
[----:B0-----:R-:W2:Y:S04]  /*fb50*/  LDL.LU R14, [R1+0xc] ;  /* 0x00000c00010e7983 */ /* 0x001ea80000300800 */
        /* <DEDUP_REMOVED lines=8> */
[----:B------:R0:W-:Y:S04]  /*fbe0*/  STL [R1+0x8c8], R90 ;  /* 0x0008c85a01007387 */ /* 0x0001e80000100800 */
[----:B0-----:R-:W2:Y:S01]  /*fbf0*/  LDL.LU R90, [R1+0x38] ;  /* 0x00003800015a7983 */ /* 0x001ea20000300800 */
[C---:B------:R-:W-:Y:S01]  /*fc00*/  IMAD.X R82, R5.reuse, 0x1, R82, P4 ;  /* 0x0000000105527824 */ /* 0x040fe200020e0652 */
[----:B------:R-:W-:Y:S01]  /*fc10*/  PRMT R33, RZ, 0x7610, R33 ;  /* 0x00007610ff217816 */ /* 0x000fe20000000021 */
[----:B------:R-:W-:Y:S01]  /*fc20*/  @P1 IMAD.MOV.U32 R6, RZ, RZ, R84 ;  /* 0x000000ffff061224 */ /* 0x000fe200078e0054 */
[----:B------:R-:W-:Y:S01]  /*fc30*/  STL [R1+0x8c4], R88 ;  /* 0x0008c45801007387 */ /* 0x000fe20000100800 */
[----:B------:R-:W-:Y:S01]  /*fc40*/  @P1 IMAD.MOV.U32 R7, RZ, RZ, R82 ;  /* 0x000000ffff071224 */ /* 0x000fe200078e0052 */
[----:B------:R-:W-:Y:S01]  /*fc50*/  ISETP.GT.AND P4, PT, R8, 0x3, PT ;  /* 0x000000030800780c */ /* 0x000fe20003f84270 */
[----:B------:R-:W-:Y:S01]  /*fc60*/  IMAD.X R86, R5, 0x1, R86, P5 ;  /* 0x0000000105567824 */ /* 0x000fe200028e0656 */
[----:B------:R-:W-:Y:S01]  /*fc70*/  STL [R1+0x8c0], R28 ;  /* 0x0008c01c01007387 */ /* 0x000fe20000100800 */
[----:B------:R-:W-:-:S03]  /*fc80*/  PRMT R59, RZ, 0x7610, R59 ;  /* 0x00007610ff3b7816 */ /* 0x000fc6000000003b */
[----:B------:R-:W-:Y:S04]  /*fc90*/  STL [R1+0x8bc], R44 ;  /* 0x0008bc2c01007387 */ /* 0x000fe80000100800 */
[----:B------:R-:W-:Y:S04]  /*fca0*/  STL [R1+0x8b8], R73 ;  /* 0x0008b84901007387 */ /* 0x000fe80000100800 */
[----:B------:R-:W-:Y:S04]  /*fcb0*/  STL [R1+0x8b4], R80 ;  /* 0x0008b45001007387 */ /* 0x000fe80000100800 */
[----:B------:R0:W-:Y:S04]  /*fcc0*/  STL [R1+0x8b0], R79 ;  /* 0x0008b04f01007387 */ /* 0x0001e80000100800 */
        /* <DEDUP_REMOVED lines=20> */
[----:B------:R1:W2:Y:S04]  /*fe10*/  @P1 LDG.E.U8 R33, desc[UR18][R6.64] ;  /* 0x0000001206211981 */ /* 0x0002a8000c1e1100 */
[----:B------:R-:W-:Y:S04]  /*fe20*/  STL [R1+0x85c], R61 ;  /* 0x00085c3d01007387 */ /* 0x000fe80000100800 */
[----:B------:R-:W-:Y:S01]  /*fe30*/  STL [R1+0x858], R60 ;  /* 0x0008583c01007387 */ /* 0x000fe20000100800 */
[----:B-1----:R-:W-:-:S03]  /*fe40*/  @P2 IMAD.MOV.U32 R7, RZ, RZ, R86 ;  /* 0x000000ffff072224 */ /* 0x002fc600078e0056 */
[----:B------:R-:W-:Y:S04]  /*fe50*/  STL [R1+0x854], R4 ;  /* 0x0008540401007387 */ /* 0x000fe80000100800 */
[----:B------:R-:W-:Y:S04]  /*fe60*/  STL [R1+0x850], R48 ;  /* 0x0008503001007387 */ /* 0x000fe80000100800 */
[----:B------:R-:W-:Y:S01]  /*fe70*/  STL [R1+0x7f8], R68 ;  /* 0x0007f84401007387 */ /* 0x000fe20000100800 */
[----:B------:R-:W-:-:S03]  /*fe80*/  PRMT R13, RZ, 0x7610, R13 ;  /* 0x00007610ff0d7816 */ /* 0x000fc6000000000d */
[----:B------:R-:W-:Y:S04]  /*fe90*/  STL [R1+0x800], R84 ;  /* 0x0008005401007387 */ /* 0x000fe80000100800 */
[----:B------:R-:W-:Y:S01]  /*fea0*/  STL [R1+0x7fc], R82 ;  /* 0x0007fc5201007387 */ /* 0x000fe20000100800 */
[C---:B---3--:R-:W-:Y:S01]  /*feb0*/  IADD3 R15, P6, PT, R3.reuse, R15, RZ ;  /* 0x0000000f030f7210 */ /* 0x048fe20007fde0ff */
[----:B----4-:R-:W-:Y:S02]  /*fec0*/  @P2 IMAD.MOV.U32 R6, RZ, RZ, R43 ;  /* 0x000000ffff062224 */ /* 0x010fe400078e002b */
[----:B------:R-:W3:Y:S04]  /*fed0*/  LDL.LU R43, [R1+0x30] ;  /* 0x00003000012b7983 */ /* 0x000ee80000300800 */
[----:B0-----:R-:W4:Y:S04]  /*fee0*/  LDL.LU R79, [R1+0x48] ;  /* 0x00004800014f7983 */ /* 0x001f280000300800 */
[----:B------:R0:W3:Y:S01]  /*fef0*/  @P2 LDG.E.U8 R59, desc[UR18][R6.64] ;  /* 0x00000012063b2981 */ /* 0x0000e2000c1e1100 */
[----:B--2---:R-:W-:-:S05]  /*ff00*/  IADD3 R11, P1, PT, R3, R11, RZ ;  /* 0x0000000b030b7210 */ /* 0x004fca0007f3e0ff */
[----:B------:R1:W-:Y:S01]  /*ff10*/  STL [R1+0x10], R11 ;  /* 0x0000100b01007387 */ /* 0x0003e20000100800 */
[----:B0-----:R-:W-:-:S03]  /*ff20*/  @P4 IMAD.MOV.U32 R6, RZ, RZ, R11 ;  /* 0x000000ffff064224 */ /* 0x001fc600078e000b */
[----:B------:R-:W-:Y:S01]  /*ff30*/  STL [R1+0x804], R86 ;  /* 0x0008045601007387 */ /* 0x000fe20000100800 */
[----:B------:R-:W-:-:S04]  /*ff40*/  IMAD.X R14, R5, 0x1, R14, P1 ;  /* 0x00000001050e7824 */ /* 0x000fc800008e060e */
[----:B------:R-:W-:Y:S01]  /*ff50*/  @P4 IMAD.MOV.U32 R7, RZ, RZ, R14 ;  /* 0x000000ffff074224 */ /* 0x000fe200078e000e */
[----:B------:R0:W-:Y:S04]  /*ff60*/  STL [R1+0xc], R14 ;  /* 0x00000c0e01007387 */ /* 0x0001e80000100800 */
[----:B-1----:R-:W2:Y:S04]  /*ff70*/  LDL.LU R11, [R1+0x60] ;  /* 0x00006000010b7983 */ /* 0x002ea80000300800 */
[----:B------:R1:W-:Y:S04]  /*ff80*/  STL [R1+0x24], R15 ;  /* 0x0000240f01007387 */ /* 0x0003e80000100800 */
[----:B0-----:R-:W2:Y:S04]  /*ff90*/  LDL.LU R14, [R1+0x74] ;  /* 0x00007400010e7983 */ /* 0x001ea80000300800 */
[----:B------:R0:W2:Y:S02]  /*ffa0*/  @P4 LDG.E.U8 R13, desc[UR18][R6.64] ;  /* 0x00000012060d4981 */ /* 0x0000a4000c1e1100 */
[----:B0-----:R-:W-:Y:S01]  /*ffb0*/  IMAD.MOV.U32 R7, RZ, RZ, R15 ;  /* 0x000000ffff077224 */ /* 0x001fe200078e000f */
[----:B------:R-:W-:-:S05]  /*ffc0*/  IADD3 R90, P2, PT, R3, R90, RZ ;  /* 0x0000005a035a7210 */ /* 0x000fca0007f5e0ff */
[----:B------:R-:W-:Y:S04]  /*ffd0*/  STL [R1+0x38], R90 ;  /* 0x0000385a01007387 */ /* 0x000fe80000100800 */
[----:B-1----:R-:W2:Y:S04]  /*ffe0*/  LDL.LU R15, [R1+0x900] ;  /* 0x00090000010f7983 */ /* 0x002ea80000300800 */
[----:B------:R-:W2:Y:S01]  /*fff0*/  LDL.LU R6, [R1+0x1c] ;  /* 0x00001c0001067983 */ /* 0x000ea20000300800 */
[----:B------:R-:W-:Y:S02]  /*10000*/  ISETP.GT.AND P5, PT, R8, 0x4, PT ;  /* 0x000000040800780c */ /* 0x000fe40003fa4270 */
[----:B------:R-:W-:Y:S01]  /*10010*/  PRMT R27, RZ, 0x7610, R27 ;  /* 0x00007610ff1b7816 */ /* 0x000fe2000000001b */
[----:B--2---:R-:W-:-:S10]  /*10020*/  IMAD.X R6, R5, 0x1, R6, P6 ;  /* 0x0000000105067824 */ /* 0x004fd400030e0606 */
[-C--:B------:R-:W-:Y:S01]  /*10030*/  @P5 LOP3.LUT R7, R7, R6.reuse, RZ, 0x3c, !PT ;  /* 0x0000000607075212 */ /* 0x080fe200078e3cff */
[----:B------:R0:W-:Y:S03]  /*10040*/  STL [R1+0x1c], R6 ;  /* 0x00001c0601007387 */ /* 0x0001e60000100800 */
[----:B0-----:R-:W-:-:S04]  /*10050*/  @P5 LOP3.LUT R6, R7, R6, RZ, 0x3c, !PT ;  /* 0x0000000607065212 */ /* 0x001fc800078e3cff */
[----:B------:R-:W-:-:S05]  /*10060*/  @P5 LOP3.LUT R7, R7, R6, RZ, 0x3c, !PT ;  /* 0x0000000607075212 */ /* 0x000fca00078e3cff */
[----:B------:R0:W2:Y:S01]  /*10070*/  @P5 LDG.E.U8 R27, desc[UR18][R6.64] ;  /* 0x00000012061b5981 */ /* 0x0000a2000c1e1100 */
[----:B------:R-:W-:Y:S01]  /*10080*/  ISETP.GT.AND P1, PT, R8, 0x5, PT ;  /* 0x000000050800780c */ /* 0x000fe20003f24270 */
[----:B---3--:R-:W-:Y:S01]  /*10090*/  IMAD.X R43, R5, 0x1, R43, P2 ;  /* 0x00000001052b7824 */ /* 0x008fe200010e062b */
[----:B------:R-:W-:-:S04]  /*100a0*/  PRMT R29, RZ, 0x7610, R29 ;  /* 0x00007610ff1d7816 */ /* 0x000fc8000000001d */
[----:B------:R-:W-:Y:S01]  /*100b0*/  STL [R1+0x30], R43 ;  /* 0x0000302b01007387 */ /* 0x000fe20000100800 */
[----:B0-----:R-:W-:-:S06]  /*100c0*/  IMAD.MOV.U32 R7, RZ, RZ, R43 ;  /* 0x000000ffff077224 */ /* 0x001fcc00078e002b */
[----:B------:R-:W-:-:S05]  /*100d0*/  @P1 IMAD.MOV.U32 R6, RZ, RZ, R90 ;  /* 0x000000ffff061224 */ /* 0x000fca00078e005a */
[----:B------:R-:W3:Y:S04]  /*100e0*/  @P1 LDG.E.U8 R29, desc[UR18][R6.64] ;  /* 0x00000012061d1981 */ /* 0x000ee8000c1e1100 */
[----:B--2---:R0:W-:Y:S04]  /*100f0*/  STL [R1+0x6c8], R27 ;  /* 0x0006c81b01007387 */ /* 0x0041e80000100800 */
[----:B0-----:R-:W2:Y:S04]  /*10100*/  LDL.LU R27, [R1+0x8fc] ;  /* 0x0008fc00011b7983 */ /* 0x001ea80000300800 */
[----:B------:R-:W2:Y:S04]  /*10110*/  LDL.LU R43, [R1+0x8f8] ;  /* 0x0008f800012b7983 */ /* 0x000ea80000300800 */
[----:B------:R-:W2:Y:S01]  /*10120*/  LDL.LU R7, [R1+0x3c] ;  /* 0x00003c0001077983 */ /* 0x000ea20000300800 */
[----:B------:R-:W-:-:S02]  /*10130*/  ISETP.GT.AND P2, PT, R8, 0x6, PT ;  /* 0x000000060800780c */ /* 0x000fc40003f44270 */
[C---:B----4-:R-:W-:Y:S01]  /*10140*/  IADD3 R79, P5, PT, R3.reuse, R79, RZ ;  /* 0x0000004f034f7210 */ /* 0x050fe20007fbe0ff */
[----:B------:R-:W4:Y:S01]  /*10150*/  LDL.LU R90, [R1+0x64] ;  /* 0x00006400015a7983 */ /* 0x000f220000300800 */
[----:B------:R-:W-:Y:S02]  /*10160*/  PRMT R42, RZ, 0x7610, R42 ;  /* 0x00007610ff2a7816 */ /* 0x000fe4000000002a */
[----:B------:R-:W-:Y:S01]  /*10170*/  IADD3 R11, P6, PT, R3, R11, RZ ;  /* 0x0000000b030b7210 */ /* 0x000fe20007fde0ff */
[----:B------:R-:W-:Y:S04]  /*10180*/  STL [R1+0x48], R79 ;  /* 0x0000484f01007387 */ /* 0x000fe80000100800 */
[----:B---3--:R0:W-:Y:S02]  /*10190*/  STL [R1+0x6c4], R29 ;  /* 0x0006c41d01007387 */ /* 0x0081e40000100800 */
[----:B------:R-:W-:-:S02]  /*101a0*/  @P2 IMAD.MOV.U32 R6, RZ, RZ, R79 ;  /* 0x000000ffff062224 */ /* 0x000fc400078e004f */
[----:B0-----:R-:W3:Y:S01]  /*101b0*/  LDL.LU R29, [R1+0x88] ;  /* 0x00008800011d7983 */ /* 0x001ee20000300800 */
[----:B--2---:R-:W-:-:S05]  /*101c0*/  IMAD.X R7, R5, 0x1, R7, P5 ;  /* 0x0000000105077824 */ /* 0x004fca00028e0607 */
[----:B------:R0:W-:Y:S04]  /*101d0*/  STL [R1+0x3c], R7 ;  /* 0x00003c0701007387 */ /* 0x0001e80000100800 */
[----:B------:R0:W2:Y:S04]  /*101e0*/  @P2 LDG.E.U8 R42, desc[UR18][R6.64] ;  /* 0x00000012062a2981 */ /* 0x0000a8000c1e1100 */
[----:B------:R1:W-:Y:S04]  /*101f0*/  STL [R1+0x60], R11 ;  /* 0x0000600b01007387 */ /* 0x0003e80000100800 */
[----:B------:R-:W3:Y:S01]  /*10200*/  LDL.LU R6, [R1+0x58] ;  /* 0x0000580001067983 */ /* 0x000ee20000300800 */
[----:B------:R-:W-:Y:S01]  /*10210*/  ISETP.GT.AND P4, PT, R8, 0x7, PT ;  /* 0x000000070800780c */ /* 0x000fe20003f84270 */
[----:B0-----:R-:W-:Y:S01]  /*10220*/  IMAD.MOV.U32 R7, RZ, RZ, R11 ;  /* 0x000000ffff077224 */ /* 0x001fe200078e000b */
[----:B------:R-:W-:Y:S01]  /*10230*/  IADD3 R14, P5, PT, R3, R14, RZ ;  /* 0x0000000e030e7210 */ /* 0x000fe20007fbe0ff */
[----:B------:R-:W4:Y:S04]  /*10240*/  LDL.LU R79, [R1+0x78] ;  /* 0x00007800014f7983 */ /* 0x000f280000300800 */
[----:B------:R-:W-:Y:S04]  /*10250*/  STL [R1+0x74], R14 ;  /* 0x0000740e01007387 */ /* 0x000fe80000100800 */
[----:B-1----:R-:W4:Y:S01]  /*10260*/  LDL.LU R11, [R1+0x98] ;  /* 0x00009800010b7983 */ /* 0x002f220000300800 */
[----:B------:R-:W-:-:S03]  /*10270*/  PRMT R62, RZ, 0x7610, R62 ;  /* 0x00007610ff3e7816 */ /* 0x000fc6000000003e */
[----:B--2---:R0:W-:Y:S01]  /*10280*/  STL [R1+0x6c0], R42 ;  /* 0x0006c02a01007387 */ /* 0x0041e20000100800 */
[----:B---3--:R-:W-:-:S03]  /*10290*/  IMAD.X R6, R5, 0x1, R6, P6 ;  /* 0x0000000105067824 */ /* 0x008fc600030e0606 */
[----:B0-----:R-:W2:Y:S02]  /*102a0*/  LDL.LU R42, [R1+0xb0] ;  /* 0x0000b000012a7983 */ /* 0x001ea40000300800 */
[-C--:B------:R-:W-:Y:S02]  /*102b0*/  @P4 LOP3.LUT R7, R7, R6.reuse, RZ, 0x3c, !PT ;  /* 0x0000000607074212 */ /* 0x080fe400078e3cff */
[----:B------:R0:W-:Y:S02]  /*102c0*/  STL [R1+0x58], R6 ;  /* 0x0000580601007387 */ /* 0x0001e40000100800 */
[----:B0-----:R-:W-:-:S04]  /*102d0*/  @P4 LOP3.LUT R6, R7, R6, RZ, 0x3c, !PT ;  /* 0x0000000607064212 */ /* 0x001fc800078e3cff */
[----:B------:R-:W-:-:S05]  /*102e0*/  @P4 LOP3.LUT R7, R7, R6, RZ, 0x3c, !PT ;  /* 0x0000000607074212 */ /* 0x000fca00078e3cff */
[----:B------:R0:W3:Y:S01]  /*102f0*/  @P4 LDG.E.U8 R62, desc[UR18][R6.64] ;  /* 0x00000012063e4981 */ /* 0x0000e2000c1e1100 */
[C---:B------:R-:W-:Y:S02]  /*10300*/  ISETP.GT.AND P1, PT, R8.reuse, 0x8, PT ;  /* 0x000000080800780c */ /* 0x040fe40003f24270 */
[----:B------:R-:W-:Y:S01]  /*10310*/  ISETP.GT.AND P2, PT, R8, 0x9, PT ;  /* 0x000000090800780c */ /* 0x000fe20003f44270 */
[----:B----4-:R-:W-:Y:S01]  /*10320*/  IMAD.X R90, R5, 0x1, R90, P5 ;  /* 0x00000001055a7824 */ /* 0x010fe200028e065a */
[----:B------:R-:W-:Y:S02]  /*10330*/  IADD3 R29, P5, PT, R3, R29, RZ ;  /* 0x0000001d031d7210 */ /* 0x000fe40007fbe0ff */
[----:B------:R-:W-:Y:S02]  /*10340*/  PRMT R16, RZ, 0x7610, R16 ;  /* 0x00007610ff107816 */ /* 0x000fe40000000010 */
[----:B------:R-:W-:Y:S01]  /*10350*/  STL [R1+0x64], R90 ;  /* 0x0000645a01007387 */ /* 0x000fe20000100800 */
[----:B------:R-:W-:-:S04]  /*10360*/  IMAD.X R79, R5, 0x1, R79, P5 ;  /* 0x00000001054f7824 */ /* 0x000fc800028e064f */
[----:B0-----:R-:W-:Y:S02]  /*10370*/  @P1 IMAD.MOV.U32 R6, RZ, RZ, R14 ;  /* 0x000000ffff061224 */ /* 0x001fe400078e000e */
[----:B------:R-:W-:Y:S01]  /*10380*/  @P1 IMAD.MOV.U32 R7, RZ, RZ, R90 ;  /* 0x000000ffff071224 */ /* 0x000fe200078e005a */
[----:B------:R-:W-:Y:S02]  /*10390*/  PRMT R32, RZ, 0x7610, R32 ;  /* 0x00007610ff207816 */ /* 0x000fe40000000020 */
[----:B------:R-:W-:Y:S02]  /*103a0*/  IADD3 R11, P6, PT, R3, R11, RZ ;  /* 0x0000000b030b7210 */ /* 0x000fe40007fde0ff */
[----:B------:R0:W4:Y:S02]  /*103b0*/  @P1 LDG.E.U8 R16, desc[UR18][R6.64] ;  /* 0x0000001206101981 */ /* 0x000124000c1e1100 */
[----:B0-----:R-:W-:Y:S02]  /*103c0*/  @P2 IMAD.MOV.U32 R6, RZ, RZ, R29 ;  /* 0x000000ffff062224 */ /* 0x001fe400078e001d */
[----:B------:R-:W-:-:S05]  /*103d0*/  @P2 IMAD.MOV.U32 R7, RZ, RZ, R79 ;  /* 0x000000ffff072224 */ /* 0x000fca00078e004f */
[----:B------:R0:W4:Y:S02]  /*103e0*/  @P2 LDG.E.U8 R32, desc[UR18][R6.64] ;  /* 0x0000001206202981 */ /* 0x000124000c1e1100 */
[----:B0-----:R-:W-:Y:S01]  /*103f0*/  IMAD.MOV.U32 R7, RZ, RZ, R11 ;  /* 0x000000ffff077224 */ /* 0x001fe200078e000b */
[----:B--2---:R-:W-:Y:S01]  /*10400*/  IADD3 R42, P5, PT, R3, R42, RZ ;  /* 0x0000002a032a7210 */ /* 0x004fe20007fbe0ff */
[----:B---3--:R0:W-:Y:S04]  /*10410*/  STL [R1+0x6bc], R62 ;  /* 0x0006bc3e01007387 */ /* 0x0081e80000100800 */
[----:B0-----:R-:W2:Y:S04]  /*10420*/  LDL.LU R62, [R1+0x8f4] ;  /* 0x0008f400013e7983 */ /* 0x001ea80000300800 */
[----:B------:R-:W3:Y:S04]  /*10430*/  LDL.LU R90, [R1+0xa0] ;  /* 0x0000a000015a7983 */ /* 0x000ee80000300800 */
[----:B------:R-:W2:Y:S04]  /*10440*/  LDL.LU R14, [R1+0xb8] ;  /* 0x0000b800010e7983 */ /* 0x000ea80000300800 */
[----:B------:R0:W-:Y:S04]  /*10450*/  STL [R1+0x88], R29 ;  /* 0x0000881d01007387 */ /* 0x0001e80000100800 */
[----:B------:R1:W-:Y:S04]  /*10460*/  STL [R1+0x78], R79 ;  /* 0x0000784f01007387 */ /* 0x0003e80000100800 */
[----:B0-----:R-:W4:Y:S04]  /*10470*/  LDL.LU R29, [R1+0xd0] ;  /* 0x0000d000011d7983 */ /* 0x001f280000300800 */
[----:B------:R0:W-:Y:S04]  /*10480*/  STL [R1+0x98], R11 ;  /* 0x0000980b01007387 */ /* 0x0001e80000100800 */
[----:B-1----:R-:W4:Y:S04]  /*10490*/  LDL.LU R79, [R1+0xe8] ;  /* 0x0000e800014f7983 */ /* 0x002f280000300800 */
[----:B------:R-:W-:Y:S04]  /*104a0*/  STL [R1+0xb0], R42 ;  /* 0x0000b02a01007387 */ /* 0x000fe80000100800 */
[----:B0-----:R-:W4:Y:S04]  /*104b0*/  LDL.LU R11, [R1+0x8f0] ;  /* 0x0008f000010b7983 */ /* 0x001f280000300800 */
[----:B------:R-:W4:Y:S01]  /*104c0*/  LDL.LU R6, [R1+0x94] ;  /* 0x0000940001067983 */ /* 0x000f220000300800 */
[----:B------:R-:W-:-:S02]  /*104d0*/  ISETP.GT.AND P4, PT, R8, 0xa, PT ;  /* 0x0000000a0800780c */ /* 0x000fc40003f84270 */
[----:B------:R-:W-:Y:S02]  /*104e0*/  ISETP.GT.AND P1, PT, R8, 0xb, PT ;  /* 0x0000000b0800780c */ /* 0x000fe40003f24270 */
[----:B------:R-:W-:Y:S02]  /*104f0*/  PRMT R49, RZ, 0x7610, R49 ;  /* 0x00007610ff317816 */ /* 0x000fe40000000031 */
[----:B------:R-:W-:Y:S01]  /*10500*/  PRMT R81, RZ, 0x7610, R81 ;  /* 0x00007610ff517816 */ /* 0x000fe20000000051 */
[----:B---3--:R-:W-:Y:S01]  /*10510*/  IMAD.X R90, R5, 0x1, R90, P5 ;  /* 0x00000001055a7824 */ /* 0x008fe200028e065a */
[----:B--2---:R-:W-:Y:S01]  /*10520*/  IADD3 R14, P5, PT, R3, R14, RZ ;  /* 0x0000000e030e7210 */ /* 0x004fe20007fbe0ff */
[----:B----4-:R-:W-:-:S05]  /*10530*/  IMAD.X R6, R5, 0x1, R6, P6 ;  /* 0x0000000105067824 */ /* 0x010fca00030e0606 */
[-C--:B------:R-:W-:Y:S01]  /*10540*/  @P4 LOP3.LUT R7, R7, R6.reuse, RZ, 0x3c, !PT ;  /* 0x0000000607074212 */ /* 0x080fe200078e3cff */
[----:B------:R0:W-:Y:S03]  /*10550*/  STL [R1+0x94], R6 ;  /* 0x0000940601007387 */ /* 0x0001e60000100800 */
[----:B0-----:R-:W-:-:S04]  /*10560*/  @P4 LOP3.LUT R6, R7, R6, RZ, 0x3c, !PT ;  /* 0x0000000607064212 */ /* 0x001fc800078e3cff */
[----:B------:R-:W-:Y:S01]  /*10570*/  @P4 LOP3.LUT R7, R7, R6, RZ, 0x3c, !PT ;  /* 0x0000000607074212 */ /* 0x000fe200078e3cff */
[----:B------:R0:W-:Y:S04]  /*10580*/  STL [R1+0xa0], R90 ;  /* 0x0000a05a01007387 */ /* 0x0001e80000100800 */
[----:B------:R1:W2:Y:S02]  /*10590*/  @P4 LDG.E.U8 R49, desc[UR18][R6.64] ;  /* 0x0000001206314981 */ /* 0x0002a4000c1e1100 */
[----:B-1----:R-:W-:Y:S02]  /*105a0*/  @P1 IMAD.MOV.U32 R6, RZ, RZ, R42 ;  /* 0x000000ffff061224 */ /* 0x002fe400078e002a */
[----:B------:R-:W-:Y:S01]  /*105b0*/  @P1 IMAD.MOV.U32 R7, RZ, RZ, R90 ;  /* 0x000000ffff071224 */ /* 0x000fe200078e005a */
[----:B------:R-:W3:Y:S04]  /*105c0*/  LDL.LU R42, [R1+0xd4] ;  /* 0x0000d400012a7983 */ /* 0x000ee80000300800 */
[----:B0-----:R-:W4:Y:S04]  /*105d0*/  LDL.LU R90, [R1+0xf0] ;  /* 0x0000f000015a7983 */ /* 0x001f280000300800 */
[----:B------:R0:W2:Y:S04]  /*105e0*/  @P1 LDG.E.U8 R81, desc[UR18][R6.64] ;  /* 0x0000001206511981 */ /* 0x0000a8000c1e1100 */
[----:B------:R1:W-:Y:S01]  /*105f0*/  STL [R1+0xb8], R14 ;  /* 0x0000b80e01007387 */ /* 0x0003e20000100800 */
[----:B0-----:R-:W-:-:S03]  /*10600*/  IMAD.MOV.U32 R7, RZ, RZ, R14 ;  /* 0x000000ffff077224 */ /* 0x001fc600078e000e */
[----:B-1----:R-:W2:Y:S04]  /*10610*/  LDL.LU R14, [R1+0x8ec] ;  /* 0x0008ec00010e7983 */ /* 0x002ea80000300800 */
[----:B------:R-:W2:Y:S01]  /*10620*/  LDL.LU R6, [R1+0xb4] ;  /* 0x0000b40001067983 */ /* 0x000ea20000300800 */
[----:B------:R-:W-:Y:S02]  /*10630*/  ISETP.GT.AND P2, PT, R8, 0xc, PT ;  /* 0x0000000c0800780c */ /* 0x000fe40003f44270 */
[----:B------:R-:W-:Y:S02]  /*10640*/  PRMT R70, RZ, 0x7610, R70 ;  /* 0x00007610ff467816 */ /* 0x000fe40000000046 */
[----:B------:R-:W-:Y:S01]  /*10650*/  IADD3 R29, P6, PT, R3, R29, RZ ;  /* 0x0000001d031d7210 */ /* 0x000fe20007fde0ff */
[----:B--2---:R-:W-:-:S08]  /*10660*/  IMAD.X R6, R5, 0x1, R6, P5 ;  /* 0x0000000105067824 */ /* 0x004fd000028e0606 */
[-C--:B------:R-:W-:Y:S01]  /*10670*/  @P2 LOP3.LUT R7, R7, R6.reuse, RZ, 0x3c, !PT ;  /* 0x0000000607072212 */ /* 0x080fe200078e3cff */
[----:B------:R0:W-:Y:S03]  /*10680*/  STL [R1+0xb4], R6 ;  /* 0x0000b40601007387 */ /* 0x0001e60000100800 */
[----:B0-----:R-:W-:-:S04]  /*10690*/  @P2 LOP3.LUT R6, R7, R6, RZ, 0x3c, !PT ;  /* 0x0000000607062212 */ /* 0x001fc800078e3cff */
[----:B------:R-:W-:Y:S01]  /*106a0*/  @P2 LOP3.LUT R7, R7, R6, RZ, 0x3c, !PT ;  /* 0x0000000607072212 */ /* 0x000fe200078e3cff */
[----:B------:R-:W-:Y:S04]  /*106b0*/  STL [R1+0xd0], R29 ;  /* 0x0000d01d01007387 */ /* 0x000fe80000100800 */
[----:B------:R0:W2:Y:S04]  /*106c0*/  @P2 LDG.E.U8 R70, desc[UR18][R6.64] ;  /* 0x0000001206462981 */ /* 0x0000a8000c1e1100 */
[----:B------:R-:W3:Y:S01]  /*106d0*/  LDL.LU R6, [R1+0xcc] ;  /* 0x0000cc0001067983 */ /* 0x000ee20000300800 */
[----:B------:R-:W-:Y:S01]  /*106e0*/  ISETP.GT.AND P4, PT, R8, 0xd, PT ;  /* 0x0000000d0800780c */ /* 0x000fe20003f84270 */
[----:B0-----:R-:W-:Y:S01]  /*106f0*/  IMAD.MOV.U32 R7, RZ, RZ, R29 ;  /* 0x000000ffff077224 */ /* 0x001fe200078e001d */
[----:B------:R-:W-:-:S02]  /*10700*/  IADD3 R79, P5, PT, R3, R79, RZ ;  /* 0x0000004f034f7210 */ /* 0x000fc40007fbe0ff */
[----:B------:R-:W-:Y:S01]  /*10710*/  PRMT R26, RZ, 0x7610, R26 ;  /* 0x00007610ff1a7816 */ /* 0x000fe2000000001a */
[----:B--2---:R0:W-:Y:S01]  /*10720*/  STL [R1+0x6b4], R70 ;  /* 0x0006b44601007387 */ /* 0x0041e20000100800 */
[----:B---3--:R-:W-:-:S03]  /*10730*/  IMAD.X R6, R5, 0x1, R6, P6 ;  /* 0x0000000105067824 */ /* 0x008fc600030e0606 */
[----:B0-----:R-:W2:Y:S04]  /*10740*/  LDL.LU R70, [R1+0x108] ;  /* 0x0001080001467983 */ /* 0x001ea80000300800 */
[-C--:B------:R-:W-:Y:S01]  /*10750*/  @P4 LOP3.LUT R7, R7, R6.reuse, RZ, 0x3c, !PT ;  /* 0x0000000607074212 */ /* 0x080fe200078e3cff */
[----:B------:R-:W-:Y:S04]  /*10760*/  STL [R1+0xe8], R79 ;  /* 0x0000e84f01007387 */ /* 0x000fe80000100800 */
[----:B------:R-:W3:Y:S04]  /*10770*/  LDL.LU R29, [R1+0x120] ;  /* 0x00012000011d7983 */ /* 0x000ee80000300800 */
[----:B------:R0:W-:Y:S02]  /*10780*/  STL [R1+0xcc], R6 ;  /* 0x0000cc0601007387 */ /* 0x0001e40000100800 */
[----:B0-----:R-:W-:-:S04]  /*10790*/  @P4 LOP3.LUT R6, R7, R6, RZ, 0x3c, !PT ;  /* 0x0000000607064212 */ /* 0x001fc800078e3cff */
[----:B------:R-:W-:-:S05]  /*107a0*/  @P4 LOP3.LUT R7, R7, R6, RZ, 0x3c, !PT ;  /* 0x0000000607074212 */ /* 0x000fca00078e3cff */
[----:B------:R0:W2:Y:S01]  /*107b0*/  @P4 LDG.E.U8 R26, desc[UR18][R6.64] ;  /* 0x00000012061a4981 */ /* 0x0000a2000c1e1100 */
[----:B------:R-:W-:Y:S01]  /*107c0*/  ISETP.GT.AND P1, PT, R8, 0xe, PT ;  /* 0x0000000e0800780c */ /* 0x000fe20003f24270 */
[----:B------:R-:W-:Y:S01]  /*107d0*/  IMAD.X R42, R5, 0x1, R42, P5 ;  /* 0x00000001052a7824 */ /* 0x000fe200028e062a */
[----:B------:R-:W-:-:S04]  /*107e0*/  PRMT R44, RZ, 0x7610, R44 ;  /* 0x00007610ff2c7816 */ /* 0x000fc8000000002c */
[----:B------:R-:W-:Y:S01]  /*107f0*/  STL [R1+0xd4], R42 ;  /* 0x0000d42a01007387 */ /* 0x000fe20000100800 */
[----:B0-----:R-:W-:-:S06]  /*10800*/  IMAD.MOV.U32 R7, RZ, RZ, R42 ;  /* 0x000000ffff077224 */ /* 0x001fcc00078e002a */
[----:B------:R-:W-:-:S05]  /*10810*/  @P1 IMAD.MOV.U32 R6, RZ, RZ, R79 ;  /* 0x000000ffff061224 */ /* 0x000fca00078e004f */
[----:B------:R0:W3:Y:S04]  /*10820*/  @P1 LDG.E.U8 R44, desc[UR18][R6.64] ;  /* 0x00000012062c1981 */ /* 0x0000e8000c1e1100 */
[----:B--2---:R1:W-:Y:S04]  /*10830*/  STL [R1+0x6b0], R26 ;  /* 0x0006b01a01007387 */ /* 0x0043e80000100800 */
[----:B-1----:R-:W2:Y:S04]  /*10840*/  LDL.LU R26, [R1+0x8e8] ;  /* 0x0008e800011a7983 */ /* 0x002ea80000300800 */
[----:B------:R-:W2:Y:S04]  /*10850*/  LDL.LU R42, [R1+0x8e4] ;  /* 0x0008e400012a7983 */ /* 0x000ea80000300800 */
[----:B------:R-:W2:Y:S01]  /*10860*/  LDL.LU R7, [R1+0xec] ;  /* 0x0000ec0001077983 */ /* 0x000ea20000300800 */
[----:B------:R-:W-:-:S02]  /*10870*/  ISETP.GT.AND P2, PT, R8, 0xf, PT ;  /* 0x0000000f0800780c */ /* 0x000fc40003f44270 */
[----:B----4-:R-:W-:Y:S01]  /*10880*/  IADD3 R90, P5, PT, R3, R90, RZ ;  /* 0x0000005a035a7210 */ /* 0x010fe20007fbe0ff */
[----:B------:R-:W4:Y:S01]  /*10890*/  LDL.LU R79, [R1+0x10c] ;  /* 0x00010c00014f7983 */ /* 0x000f220000300800 */
[----:B------:R-:W-:-:S09]  /*108a0*/  PRMT R80, RZ, 0x7610, R80 ;  /* 0x00007610ff507816 */ /* 0x000fd20000000050 */
[----:B0-----:R-:W-:Y:S01]  /*108b0*/  @P2 IMAD.MOV.U32 R6, RZ, RZ, R90 ;  /* 0x000000ffff062224 */ /* 0x001fe200078e005a */
[----:B------:R-:W-:Y:S01]  /*108c0*/  IADD3 R70, P6, PT, R3, R70, RZ ;  /* 0x0000004603467210 */ /* 0x000fe20007fde0ff */
[----:B------:R-:W-:Y:S01]  /*108d0*/  STL [R1+0xf0], R90 ;  /* 0x0000f05a01007387 */ /* 0x000fe20000100800 */
[----:B--2---:R-:W-:-:S05]  /*108e0*/  IMAD.X R7, R5, 0x1, R7, P5 ;  /* 0x0000000105077824 */ /* 0x004fca00028e0607 */
[----:B------:R0:W2:Y:S04]  /*108f0*/  @P2 LDG.E.U8 R80, desc[UR18][R6.64] ;  /* 0x0000001206502981 */ /* 0x0000a8000c1e1100 */
[----:B---3--:R1:W-:Y:S04]  /*10900*/  STL [R1+0x6ac], R44 ;  /* 0x0006ac2c01007387 */ /* 0x0083e80000100800 */
[----:B-1----:R-:W3:Y:S04]  /*10910*/  LDL.LU R44, [R1+0x128] ;  /* 0x00012800012c7983 */ /* 0x002ee80000300800 */
[----:B------:R0:W-:Y:S04]  /*10920*/  STL [R1+0xec], R7 ;  /* 0x0000ec0701007387 */ /* 0x0001e80000100800 */
[----:B------:R-:W-:Y:S04]  /*10930*/  STL [R1+0x108], R70 ;  /* 0x0001084601007387 */ /* 0x000fe80000100800 */
[----:B------:R-:W3:Y:S01]  /*10940*/  LDL.LU R6, [R1+0x104] ;  /* 0x0001040001067983 */ /* 0x000ee20000300800 */
[----:B------:R-:W-:Y:S01]  /*10950*/  IADD3 R29, P5, PT, R3, R29, RZ ;  /* 0x0000001d031d7210 */ /* 0x000fe20007fbe0ff */
[----:B0-----:R-:W-:-:S02]  /*10960*/  IMAD.MOV.U32 R7, RZ, RZ, R70 ;  /* 0x000000ffff077224 */ /* 0x001fc400078e0046 */
[----:B--2---:R0:W-:Y:S04]  /*10970*/  STL [R1+0x6a4], R80 ;  /* 0x0006a45001007387 */ /* 0x0041e80000100800 */
[----:B0-----:R-:W2:Y:S04]  /*10980*/  LDL.LU R80, [R1+0x124] ;  /* 0x0001240001507983 */ /* 0x001ea80000300800 */
[----:B------:R-:W-:Y:S04]  /*10990*/  STL [R1+0x120], R29 ;  /* 0x0001201d01007387 */ /* 0x000fe80000100800 */
[----:B------:R-:W2:Y:S04]  /*109a0*/  LDL.LU R70, [R1+0x130] ;  /* 0x0001300001467983 */ /* 0x000ea80000300800 */
[----:B------:R-:W2:Y:S01]  /*109b0*/  LDL.LU R90, [R1+0x138] ;  /* 0x00013800015a7983 */ /* 0x000ea20000300800 */
[C---:B------:R-:W-:Y:S01]  /*109c0*/  ISETP.GT.AND P4, PT, R8.reuse, 0x10, PT ;  /* 0x000000100800780c */ /* 0x040fe20003f84270 */
[----:B---3--:R-:W-:Y:S01]  /*109d0*/  IMAD.X R6, R5, 0x1, R6, P6 ;  /* 0x0000000105067824 */ /* 0x008fe200030e0606 */
[----:B------:R-:W-:-:S04]  /*109e0*/  ISETP.GT.AND P1, PT, R8, 0x11, PT ;  /* 0x000000110800780c */ /* 0x000fc80003f24270 */
[----:B------:R0:W-:Y:S07]  /*109f0*/  STL [R1+0x104], R6 ;  /* 0x0001040601007387 */ /* 0x0001ee0000100800 */
[-C--:B------:R-:W-:Y:S02]  /*10a00*/  @P4 LOP3.LUT R7, R7, R6.reuse, RZ, 0x3c, !PT ;  /* 0x0000000607074212 */ /* 0x080fe400078e3cff */
[----:B------:R-:W-:Y:S02]  /*10a10*/  PRMT R19, RZ, 0x7610, R19 ;  /* 0x00007610ff137816 */ /* 0x000fe40000000013 */
[----:B0-----:R-:W-:-:S02]  /*10a20*/  @P4 LOP3.LUT R6, R7, R6, RZ, 0x3c, !PT ;  /* 0x0000000607064212 */ /* 0x001fc400078e3cff */
[----:B------:R-:W-:Y:S02]  /*10a30*/  ISETP.GT.AND P2, PT, R8, 0x12, PT ;  /* 0x000000120800780c */ /* 0x000fe40003f44270 */
[----:B------:R-:W-:Y:S01]  /*10a40*/  @P4 LOP3.LUT R7, R7, R6, RZ, 0x3c, !PT ;  /* 0x0000000607074212 */ /* 0x000fe200078e3cff */
[----:B----4-:R-:W-:Y:S01]  /*10a50*/  IMAD.X R79, R5, 0x1, R79, P5 ;  /* 0x00000001054f7824 */ /* 0x010fe200028e064f */
[----:B------:R-:W-:Y:S02]  /*10a60*/  IADD3 R44, P5, PT, R3, R44, RZ ;  /* 0x0000002c032c7210 */ /* 0x000fe40007fbe0ff */
[----:B------:R-:W-:Y:S01]  /*10a70*/  PRMT R35, RZ, 0x7610, R35 ;  /* 0x00007610ff237816 */ /* 0x000fe20000000023 */
[----:B------:R0:W3:Y:S01]  /*10a80*/  @P4 LDG.E.U8 R19, desc[UR18][R6.64] ;  /* 0x0000001206134981 */ /* 0x0000e2000c1e1100 */
[----:B------:R-:W-:-:S03]  /*10a90*/  PRMT R50, RZ, 0x7610, R50 ;  /* 0x00007610ff327816 */ /* 0x000fc60000000032 */
[----:B------:R1:W-:Y:S01]  /*10aa0*/  STL [R1+0x10c], R79 ;  /* 0x00010c4f01007387 */ /* 0x0003e20000100800 */
[----:B0-----:R-:W-:Y:S02]  /*10ab0*/  @P1 IMAD.MOV.U32 R6, RZ, RZ, R29 ;  /* 0x000000ffff061224 */ /* 0x001fe400078e001d */
[----:B------:R-:W-:Y:S01]  /*10ac0*/  @P1 IMAD.MOV.U32 R7, RZ, RZ, R79 ;  /* 0x000000ffff071224 */ /* 0x000fe200078e004f */
[----:B------:R-:W4:Y:S04]  /*10ad0*/  LDL.LU R29, [R1+0x134] ;  /* 0x00013400011d7983 */ /* 0x000f280000300800 */
[----:B------:R0:W3:Y:S04]  /*10ae0*/  @P1 LDG.E.U8 R35, desc[UR18][R6.64] ;  /* 0x0000001206231981 */ /* 0x0000e8000c1e1100 */
[----:B-1----:R-:W3:Y:S04]  /*10af0*/  LDL.LU R79, [R1+0x140] ;  /* 0x00014000014f7983 */ /* 0x002ee80000300800 */
[----:B------:R1:W-:Y:S01]  /*10b00*/  STL [R1+0x128], R44 ;  /* 0x0001282c01007387 */ /* 0x0003e20000100800 */
[----:B0-----:R-:W-:-:S02]  /*10b10*/  @P2 IMAD.MOV.U32 R6, RZ, RZ, R44 ;  /* 0x000000ffff062224 */ /* 0x001fc400078e002c */
[----:B--2---:R-:W-:-:S04]  /*10b20*/  IMAD.X R80, R5, 0x1, R80, P5 ;  /* 0x0000000105507824 */ /* 0x004fc800028e0650 */
[----:B------:R-:W-:Y:S01]  /*10b30*/  @P2 IMAD.MOV.U32 R7, RZ, RZ, R80 ;  /* 0x000000ffff072224 */ /* 0x000fe200078e0050 */
[----:B------:R0:W-:Y:S01]  /*10b40*/  STL [R1+0x124], R80 ;  /* 0x0001245001007387 */ /* 0x0001e20000100800 */
[----:B------:R-:W-:-:S03]  /*10b50*/  IADD3 R70, P6, PT, R3, R70, RZ ;  /* 0x0000004603467210 */ /* 0x000fc60007fde0ff */
[----:B-1----:R-:W2:Y:S01]  /*10b60*/  LDL.LU R44, [R1+0x148] ;  /* 0x00014800012c7983 */ /* 0x002ea20000300800 */
[----:B------:R-:W-:-:S03]  /*10b70*/  IADD3 R90, P5, PT, R3, R90, RZ ;  /* 0x0000005a035a7210 */ /* 0x000fc60007fbe0ff */
[----:B------:R1:W-:Y:S04]  /*10b80*/  STL [R1+0x130], R70 ;  /* 0x0001304601007387 */ /* 0x0003e80000100800 */
[----:B0-----:R-:W2:Y:S04]  /*10b90*/  LDL.LU R80, [R1+0x150] ;  /* 0x0001500001507983 */ /* 0x001ea80000300800 */
[----:B------:R0:W2:Y:S04]  /*10ba0*/  @P2 LDG.E.U8 R50, desc[UR18][R6.64] ;  /* 0x0000001206322981 */ /* 0x0000a8000c1e1100 */
[----:B------:R-:W-:Y:S01]  /*10bb0*/  STL [R1+0x138], R90 ;  /* 0x0001385a01007387 */ /* 0x000fe20000100800 */
[----:B0-----:R-:W-:-:S03]  /*10bc0*/  IMAD.MOV.U32 R7, RZ, RZ, R70 ;  /* 0x000000ffff077224 */ /* 0x001fc600078e0046 */
[----:B-1----:R-:W2:Y:S04]  /*10bd0*/  LDL.LU R70, [R1+0x8e0] ;  /* 0x0008e00001467983 */ /* 0x002ea80000300800 */
[----:B------:R-:W2:Y:S01]  /*10be0*/  LDL.LU R6, [R1+0x12c] ;  /* 0x00012c0001067983 */ /* 0x000ea20000300800 */
[C---:B------:R-:W-:Y:S02]  /*10bf0*/  ISETP.GT.AND P4, PT, R8.reuse, 0x13, PT ;  /* 0x000000130800780c */ /* 0x040fe40003f84270 */
[----:B------:R-:W-:Y:S02]  /*10c00*/  ISETP.GT.AND P1, PT, R8, 0x14, PT ;  /* 0x000000140800780c */ /* 0x000fe40003f24270 */
[----:B------:R-:W-:Y:S02]  /*10c10*/  PRMT R83, RZ, 0x7610, R83 ;  /* 0x00007610ff537816 */ /* 0x000fe40000000053 */
[----:B------:R-:W-:Y:S01]  /*10c20*/  PRMT R9, RZ, 0x7610, R9 ;  /* 0x00007610ff097816 */ /* 0x000fe20000000009 */
[----:B----4-:R-:W-:-:S02]  /*10c30*/  IMAD.X R29, R5, 0x1, R29, P5 ;  /* 0x00000001051d7824 */ /* 0x010fc400028e061d */
[----:B--2---:R-:W-:-:S05]  /*10c40*/  IMAD.X R6, R5, 0x1, R6, P6 ;  /* 0x0000000105067824 */ /* 0x004fca00030e0606 */
[-C--:B------:R-:W-:Y:S01]  /*10c50*/  @P4 LOP3.LUT R7, R7, R6.reuse, RZ, 0x3c, !PT ;  /* 0x0000000607074212 */ /* 0x080fe200078e3cff */
[----:B------:R0:W-:Y:S03]  /*10c60*/  STL [R1+0x12c], R6 ;  /* 0x00012c0601007387 */ /* 0x0001e60000100800 */
[----:B0-----:R-:W-:-:S04]  /*10c70*/  @P4 LOP3.LUT R6, R7, R6, RZ, 0x3c, !PT ;  /* 0x0000000607064212 */ /* 0x001fc800078e3cff */
[----:B------:R-:W-:-:S05]  /*10c80*/  @P4 LOP3.LUT R7, R7, R6, RZ, 0x3c, !PT ;  /* 0x0000000607074212 */ /* 0x000fca00078e3cff */
[----:B------:R0:W2:Y:S04]  /*10c90*/  @P4 LDG.E.U8 R83, desc[UR18][R6.64] ;  /* 0x0000001206534981 */ /* 0x0000a8000c1e1100 */
[----:B------:R1:W-:Y:S01]  /*10ca0*/  STL [R1+0x134], R29 ;  /* 0x0001341d01007387 */ /* 0x0003e20000100800 */
[----:B0-----:R-:W-:Y:S02]  /*10cb0*/  IMAD.MOV.U32 R7, RZ, RZ, R29 ;  /* 0x000000ffff077224 */ /* 0x001fe400078e001d */
[----:B------:R-:W-:Y:S01]  /*10cc0*/  @P1 IMAD.MOV.U32 R6, RZ, RZ, R90 ;  /* 0x000000ffff061224 */ /* 0x000fe200078e005a */
[----:B-1----:R-:W4:Y:S04]  /*10cd0*/  LDL.LU R29, [R1+0x8dc] ;  /* 0x0008dc00011d7983 */ /* 0x002f280000300800 */
[----:B------:R0:W2:Y:S04]  /*10ce0*/  @P1 LDG.E.U8 R9, desc[UR18][R6.64] ;  /* 0x0000001206091981 */ /* 0x0000a8000c1e1100 */
[----:B------:R-:W4:Y:S01]  /*10cf0*/  LDL.LU R7, [R1+0x13c] ;  /* 0x00013c0001077983 */ /* 0x000f220000300800 */
[----:B------:R-:W-:-:S02]  /*10d00*/  ISETP.GT.AND P2, PT, R8, 0x15, PT ;  /* 0x000000150800780c */ /* 0x000fc40003f44270 */
[C---:B---3--:R-:W-:Y:S01]  /*10d10*/  IADD3 R79, P5, PT, R3.reuse, R79, RZ ;  /* 0x0000004f034f7210 */ /* 0x048fe20007fbe0ff */
[----:B------:R-:W3:Y:S01]  /*10d20*/  LDL.LU R90, [R1+0x14c] ;  /* 0x00014c00015a7983 */ /* 0x000ee20000300800 */
[----:B------:R-:W-:Y:S02]  /*10d30*/  PRMT R74, RZ, 0x7610, R74 ;  /* 0x00007610ff4a7816 */ /* 0x000fe4000000004a */
[----:B------:R-:W-:Y:S01]  /*10d40*/  IADD3 R44, P6, PT, R3, R44, RZ ;  /* 0x0000002c032c7210 */ /* 0x000fe20007fde0ff */
[----:B------:R-:W-:Y:S06]  /*10d50*/  STL [R1+0x140], R79 ;  /* 0x0001404f01007387 */ /* 0x000fec0000100800 */
[----:B0-----:R-:W-:Y:S01]  /*10d60*/  @P2 IMAD.MOV.U32 R6, RZ, RZ, R79 ;  /* 0x000000ffff062224 */ /* 0x001fe200078e004f */
[----:B--2---:R0:W-:Y:S01]  /*10d70*/  STL [R1+0x6a0], R9 ;  /* 0x0006a00901007387 */ /* 0x0041e20000100800 */
[----:B----4-:R-:W-:-:S03]  /*10d80*/  IMAD.X R7, R5, 0x1, R7, P5 ;  /* 0x0000000105077824 */ /* 0x010fc600028e0607 */
[----:B0-----:R-:W2:Y:S04]  /*10d90*/  LDL.LU R9, [R1+0x3d8] ;  /* 0x0003d80001097983 */ /* 0x001ea80000300800 */
[----:B------:R0:W-:Y:S04]  /*10da0*/  STL [R1+0x13c], R7 ;  /* 0x00013c0701007387 */ /* 0x0001e80000100800 */
[----:B------:R0:W4:Y:S04]  /*10db0*/  @P2 LDG.E.U8 R74, desc[UR18][R6.64] ;  /* 0x00000012064a2981 */ /* 0x000128000c1e1100 */
[----:B------:R1:W-:Y:S04]  /*10dc0*/  STL [R1+0x148], R44 ;  /* 0x0001482c01007387 */ /* 0x0003e80000100800 */
[----:B------:R-:W2:Y:S01]  /*10dd0*/  LDL.LU R6, [R1+0x144] ;  /* 0x0001440001067983 */ /* 0x000ea20000300800 */
[C---:B------:R-:W-:Y:S01]  /*10de0*/  ISETP.GT.AND P4, PT, R8.reuse, 0x16, PT ;  /* 0x000000160800780c */ /* 0x040fe20003f84270 */
[----:B0-----:R-:W-:Y:S01]  /*10df0*/  IMAD.MOV.U32 R7, RZ, RZ, R44 ;  /* 0x000000ffff077224 */ /* 0x001fe200078e002c */
[----:B------:R-:W-:Y:S01]  /*10e00*/  IADD3 R80, P5, PT, R3, R80, RZ ;  /* 0x0000005003507210 */ /* 0x000fe20007fbe0ff */
[----:B-1----:R-:W2:Y:S01]  /*10e10*/  LDL.LU R44, [R1+0x154] ;  /* 0x00015400012c7983 */ /* 0x002ea20000300800 */
[----:B------:R-:W-:-:S03]  /*10e20*/  ISETP.GT.AND P1, PT, R8, 0x17, PT ;  /* 0x000000170800780c */ /* 0x000fc60003f24270 */
[----:B------:R-:W-:Y:S01]  /*10e30*/  STL [R1+0x150], R80 ;  /* 0x0001505001007387 */ /* 0x000fe20000100800 */
[----:B------:R-:W-:Y:S01]  /*10e40*/  PRMT R45, RZ, 0x7610, R45 ;  /* 0x00007610ff2d7816 */ /* 0x000fe2000000002d */
[C---:B---3--:R-:W-:Y:S01]  /*10e50*/  IMAD.X R90, R5.reuse, 0x1, R90, P5 ;  /* 0x00000001055a7824 */ /* 0x048fe200028e065a */
[----:B------:R-:W-:Y:S01]  /*10e60*/  PRMT R28, RZ, 0x7610, R28 ;  /* 0x00007610ff1c7816 */ /* 0x000fe2000000001c */
[----:B----4-:R0:W-:Y:S01]  /*10e70*/  STL [R1+0x69c], R74 ;  /* 0x00069c4a01007387 */ /* 0x0101e20000100800 */
[----:B--2---:R-:W-:-:S03]  /*10e80*/  IMAD.X R6, R5, 0x1, R6, P6 ;  /* 0x0000000105067824 */ /* 0x004fc600030e0606 */
[----:B0-----:R-:W2:Y:S02]  /*10e90*/  LDL.LU R74, [R1+0x3e0] ;  /* 0x0003e000014a7983 */ /* 0x001ea40000300800 */
[-C--:B------:R-:W-:Y:S02]  /*10ea0*/  @P4 LOP3.LUT R7, R7, R6.reuse, RZ, 0x3c, !PT ;  /* 0x0000000607074212 */ /* 0x080fe400078e3cff */
[----:B------:R-:W3:Y:S04]  /*10eb0*/  LDL.LU R79, [R1+0x3e8] ;  /* 0x0003e800014f7983 */ /* 0x000ee80000300800 */
[----:B------:R0:W-:Y:S02]  /*10ec0*/  STL [R1+0x144], R6 ;  /* 0x0001440601007387 */ /* 0x0001e40000100800 */
[----:B0-----:R-:W-:-:S04]  /*10ed0*/  @P4 LOP3.LUT R6, R7, R6, RZ, 0x3c, !PT ;  /* 0x0000000607064212 */ /* 0x001fc800078e3cff */
[----:B------:R-:W-:-:S05]  /*10ee0*/  @P4 LOP3.LUT R7, R7, R6, RZ, 0x3c, !PT ;  /* 0x0000000607074212 */ /* 0x000fca00078e3cff */
[----:B------:R0:W4:Y:S02]  /*10ef0*/  @P4 LDG.E.U8 R45, desc[UR18][R6.64] ;  /* 0x00000012062d4981 */ /* 0x000124000c1e1100 */
[----:B0-----:R-:W-:Y:S02]  /*10f00*/  @P1 IMAD.MOV.U32 R6, RZ, RZ, R80 ;  /* 0x000000ffff061224 */ /* 0x001fe400078e0050 */
[----:B------:R-:W-:-:S05]  /*10f10*/  @P1 IMAD.MOV.U32 R7, RZ, RZ, R90 ;  /* 0x000000ffff071224 */ /* 0x000fca00078e005a */
[----:B------:R0:W4:Y:S01]  /*10f20*/  @P1 LDG.E.U8 R28, desc[UR18][R6.64] ;  /* 0x00000012061c1981 */ /* 0x000122000c1e1100 */
[----:B------:R-:W-:Y:S02]  /*10f30*/  ISETP.GT.AND P2, PT, R8, 0x18, PT ;  /* 0x000000180800780c */ /* 0x000fe40003f44270 */
[----:B------:R-:W-:Y:S01]  /*10f40*/  IADD3 R9, P5, PT, R3, R9, RZ ;  /* 0x0000000903097210 */ /* 0x000fe20007fbe0ff */
[----:B------:R-:W-:Y:S01]  /*10f50*/  STL [R1+0x14c], R90 ;  /* 0x00014c5a01007387 */ /* 0x000fe20000100800 */
[----:B------:R-:W-:-:S03]  /*10f60*/  PRMT R18, RZ, 0x7610, R18 ;  /* 0x00007610ff127816 */ /* 0x000fc60000000012 */
[----:B------:R-:W-:-:S06]  /*10f70*/  IMAD.X R44, R5, 0x1, R44, P5 ;  /* 0x00000001052c7824 */ /* 0x000fcc00028e062c */
[----:B0-----:R-:W-:Y:S02]  /*10f80*/  @P2 IMAD.MOV.U32 R6, RZ, RZ, R9 ;  /* 0x000000ffff062224 */ /* 0x001fe400078e0009 */
[----:B------:R-:W-:-:S05]  /*10f90*/  @P2 IMAD.MOV.U32 R7, RZ, RZ, R44 ;  /* 0x000000ffff072224 */ /* 0x000fca00078e002c */
[----:B------:R0:W4:Y:S01]  /*10fa0*/  @P2 LDG.E.U8 R18, desc[UR18][R6.64] ;  /* 0x0000001206122981 */ /* 0x000122000c1e1100 */
[C---:B--2---:R-:W-:Y:S02]  /*10fb0*/  IADD3 R74, P6, PT, R3.reuse, R74, RZ ;  /* 0x0000004a034a7210 */ /* 0x044fe40007fde0ff */
[----:B---3--:R-:W-:-:S03]  /*10fc0*/  IADD3 R79, P5, PT, R3, R79, RZ ;  /* 0x0000004f034f7210 */ /* 0x008fc60007fbe0ff */
[----:B0-----:R-:W-:Y:S01]  /*10fd0*/  IMAD.MOV.U32 R7, RZ, RZ, R74 ;  /* 0x000000ffff077224 */ /* 0x001fe200078e004a */
[----:B----4-:R0:W-:Y:S04]  /*10fe0*/  STL [R1+0x698], R45 ;  /* 0x0006982d01007387 */ /* 0x0101e80000100800 */
[----:B0-----:R-:W2:Y:S04]  /*10ff0*/  LDL.LU R45, [R1+0x8d8] ;  /* 0x0008d800012d7983 */ /* 0x001ea80000300800 */
[----:B------:R-:W3:Y:S04]  /*11000*/  LDL.LU R90, [R1+0x3e4] ;  /* 0x0003e400015a7983 */ /* 0x000ee80000300800 */
[----:B------:R-:W-:Y:S04]  /*11010*/  STL [R1+0x3d8], R9 ;  /* 0x0003d80901007387 */ /* 0x000fe80000100800 */
[----:B------:R0:W-:Y:S04]  /*11020*/  STL [R1+0x694], R28 ;  /* 0x0006941c01007387 */ /* 0x0001e80000100800 */
[----:B0-----:R-:W4:Y:S04]  /*11030*/  LDL.LU R28, [R1+0x3f0] ;  /* 0x0003f000011c7983 */ /* 0x001f280000300800 */
[----:B------:R0:W-:Y:S04]  /*11040*/  STL [R1+0x154], R44 ;  /* 0x0001542c01007387 */ /* 0x0001e80000100800 */
[----:B0-----:R-:W2:Y:S04]  /*11050*/  LDL.LU R44, [R1+0x3ec] ;  /* 0x0003ec00012c7983 */ /* 0x001ea80000300800 */
[----:B------:R0:W-:Y:S04]  /*11060*/  STL [R1+0x3e0], R74 ;  /* 0x0003e04a01007387 */ /* 0x0001e80000100800 */
[----:B------:R-:W2:Y:S04]  /*11070*/  LDL.LU R9, [R1+0x3f8] ;  /* 0x0003f80001097983 */ /* 0x000ea80000300800 */
[----:B------:R-:W-:Y:S04]  /*11080*/  STL [R1+0x3e8], R79 ;  /* 0x0003e84f01007387 */ /* 0x000fe80000100800 */
[----:B------:R-:W2:Y:S04]  /*11090*/  LDL.LU R80, [R1+0x400] ;  /* 0x0004000001507983 */ /* 0x000ea80000300800 */
[----:B0-----:R-:W2:Y:S04]  /*110a0*/  LDL.LU R74, [R1+0x8d4] ;  /* 0x0008d400014a7983 */ /* 0x001ea80000300800 */
[----:B------:R-:W2:Y:S01]  /*110b0*/  LDL.LU R6, [R1+0x3dc] ;  /* 0x0003dc0001067983 */ /* 0x000ea20000300800 */
[----:B------:R-:W-:-:S02]  /*110c0*/  ISETP.GT.AND P4, PT, R8, 0x19, PT ;  /* 0x000000190800780c */ /* 0x000fc40003f84270 */
[C---:B------:R-:W-:Y:S02]  /*110d0*/  ISETP.GT.AND P1, PT, R8.reuse, 0x1a, PT ;  /* 0x0000001a0800780c */ /* 0x040fe40003f24270 */
[----:B------:R-:W-:Y:S02]  /*110e0*/  PRMT R34, RZ, 0x7610, R34 ;  /* 0x00007610ff227816 */ /* 0x000fe40000000022 */
[----:B------:R-:W-:Y:S02]  /*110f0*/  ISETP.GT.AND P2, PT, R8, 0x1b, PT ;  /* 0x0000001b0800780c */ /* 0x000fe40003f44270 */
[----:B------:R-:W-:Y:S02]  /*11100*/  PRMT R51, RZ, 0x7610, R51 ;  /* 0x00007610ff337816 */ /* 0x000fe40000000033 */
[----:B------:R-:W-:Y:S01]  /*11110*/  PRMT R85, RZ, 0x7610, R85 ;  /* 0x00007610ff557816 */ /* 0x000fe20000000055 */
[----:B---3--:R-:W-:Y:S01]  /*11120*/  IMAD.X R90, R5, 0x1, R90, P5 ;  /* 0x00000001055a7824 */ /* 0x008fe200028e065a */
[----:B----4-:R-:W-:-:S05]  /*11130*/  IADD3 R28, P5, PT, R3, R28, RZ ;  /* 0x0000001c031c7210 */ /* 0x010fca0007fbe0ff */
[C---:B--2---:R-:W-:Y:S02]  /*11140*/  IMAD.X R44, R5.reuse, 0x1, R44, P5 ;  /* 0x00000001052c7824 */ /* 0x044fe400028e062c */
[----:B------:R-:W-:-:S05]  /*11150*/  IMAD.X R6, R5, 0x1, R6, P6 ;  /* 0x0000000105067824 */ /* 0x000fca00030e0606 */
[-C--:B------:R-:W-:Y:S01]  /*11160*/  @P4 LOP3.LUT R7, R7, R6.reuse, RZ, 0x3c, !PT ;  /* 0x0000000607074212 */ /* 0x080fe200078e3cff */
[----:B------:R0:W-:Y:S03]  /*11170*/  STL [R1+0x3dc], R6 ;  /* 0x0003dc0601007387 */ /* 0x0001e60000100800 */
[----:B0-----:R-:W-:-:S04]  /*11180*/  @P4 LOP3.LUT R6, R7, R6, RZ, 0x3c, !PT ;  /* 0x0000000607064212 */ /* 0x001fc800078e3cff */
[----:B------:R-:W-:-:S05]  /*11190*/  @P4 LOP3.LUT R7, R7, R6, RZ, 0x3c, !PT ;  /* 0x0000000607074212 */ /* 0x000fca00078e3cff */
[----:B------:R0:W2:Y:S01]  /*111a0*/  @P4 LDG.E.U8 R34, desc[UR18][R6.64] ;  /* 0x0000001206224981 */ /* 0x0000a2000c1e1100 */
[----:B------:R-:W-:-:S03]  /*111b0*/  IADD3 R9, P6, PT, R3, R9, RZ ;  /* 0x0000000903097210 */ /* 0x000fc60007fde0ff */
[----:B------:R1:W-:Y:S01]  /*111c0*/  STL [R1+0x3e4], R90 ;  /* 0x0003e45a01007387 */ /* 0x0003e20000100800 */
[----:B0-----:R-:W-:Y:S02]  /*111d0*/  @P1 IMAD.MOV.U32 R6, RZ, RZ, R79 ;  /* 0x000000ffff061224 */ /* 0x001fe400078e004f */
[----:B------:R-:W-:Y:S02]  /*111e0*/  @P1 IMAD.MOV.U32 R7, RZ, RZ, R90 ;  /* 0x000000ffff071224 */ /* 0x000fe400078e005a */
[----:B-1----:R-:W3:Y:S01]  /*111f0*/  LDL.LU R90, [R1+0x3fc] ;  /* 0x0003fc00015a7983 */ /* 0x002ee20000300800 */
[----:B------:R-:W-:-:S03]  /*11200*/  IADD3 R80, P5, PT, R3, R80, RZ ;  /* 0x0000005003507210 */ /* 0x000fc60007fbe0ff */
[----:B------:R0:W4:Y:S04]  /*11210*/  @P1 LDG.E.U8 R51, desc[UR18][R6.64] ;  /* 0x0000001206331981 */ /* 0x000128000c1e1100 */
[----:B------:R-:W2:Y:S04]  /*11220*/  LDL.LU R79, [R1+0x408] ;  /* 0x00040800014f7983 */ /* 0x000ea80000300800 */
[----:B------:R1:W-:Y:S01]  /*11230*/  STL [R1+0x3f0], R28 ;  /* 0x0003f01c01007387 */ /* 0x0003e20000100800 */
[----:B0-----:R-:W-:Y:S02]  /*11240*/  @P2 IMAD.MOV.U32 R6, RZ, RZ, R28 ;  /* 0x000000ffff062224 */ /* 0x001fe400078e001c */
[----:B------:R-:W-:Y:S01]  /*11250*/  @P2 IMAD.MOV.U32 R7, RZ, RZ, R44 ;  /* 0x000000ffff072224 */ /* 0x000fe200078e002c */
[----:B------:R0:W-:Y:S04]  /*11260*/  STL [R1+0x3ec], R44 ;  /* 0x0003ec2c01007387 */ /* 0x0001e80000100800 */
[----:B------:R0:W2:Y:S04]  /*11270*/  @P2 LDG.E.U8 R85, desc[UR18][R6.64] ;  /* 0x0000001206552981 */ /* 0x0000a8000c1e1100 */
[----:B-1----:R-:W2:Y:S04]  /*11280*/  LDL.LU R28, [R1+0x15c] ;  /* 0x00015c00011c7983 */ /* 0x002ea80000300800 */
[----:B------:R1:W-:Y:S01]  /*11290*/  STL [R1+0x3f8], R9 ;  /* 0x0003f80901007387 */ /* 0x0003e20000100800 */
[----:B0-----:R-:W-:-:S03]  /*112a0*/  IMAD.MOV.U32 R7, RZ, RZ, R9 ;  /* 0x000000ffff077224 */ /* 0x001fc600078e0009 */
[----:B------:R-:W2:Y:S04]  /*112b0*/  LDL.LU R44, [R1+0x410] ;  /* 0x00041000012c7983 */ /* 0x000ea80000300800 */
[----:B------:R-:W-:Y:S04]  /*112c0*/  STL [R1+0x400], R80 ;  /* 0x0004005001007387 */ /* 0x000fe80000100800 */
[----:B-1----:R-:W2:Y:S04]  /*112d0*/  LDL.LU R9, [R1+0x8d0] ;  /* 0x0008d00001097983 */ /* 0x002ea80000300800 */
[----:B------:R-:W2:Y:S01]  /*112e0*/  LDL.LU R6, [R1+0x3f4] ;  /* 0x0003f40001067983 */ /* 0x000ea20000300800 */
[----:B------:R-:W-:-:S02]  /*112f0*/  ISETP.GT.AND P4, PT, R8, 0x1c, PT ;  /* 0x0000001c0800780c */ /* 0x000fc40003f84270 */
        /* <DEDUP_REMOVED lines=19> */
[C---:B------:R-:W-:Y:S01]  /*11430*/  IADD3 R79, P5, PT, R3.reuse, R79, RZ ;  /* 0x0000004f034f7210 */ /* 0x040fe20007fbe0ff */
        /* <DEDUP_REMOVED lines=10> */
[----:B------:R-:W-:Y:S04]  /*114e0*/  STL [R1+0x15c], R28 ;  /* 0x00015c1c01007387 */ /* 0x000fe80000100800 */
        /* <DEDUP_REMOVED lines=8> */
[----:B------:R-:W-:Y:S01]  /*11570*/  STL [R1+0x410], R44 ;  /* 0x0004102c01007387 */ /* 0x000fe20000100800 */
[----:B------:R-:W-:-:S03]  /*11580*/  @P4 LOP3.LUT R7, R7, R6, RZ, 0x3c, !PT ;  /* 0x0000000607074212 */ /* 0x000fc600078e3cff */
[----:B------:R-:W3:Y:S04]  /*11590*/  LDL.LU R28, [R1+0x420] ;  /* 0x00042000011c7983 */ /* 0x000ee80000300800 */
[----:B------:R-:W3:Y:S04]  /*115a0*/  LDL.LU R79, [R1+0x428] ;  /* 0x00042800014f7983 */ /* 0x000ee80000300800 */
        /* <DEDUP_REMOVED lines=9> */
[----:B------:R-:W-:Y:S05]  /*11640*/  STL [R1+0x40c], R80 ;  /* 0x00040c5001007387 */ /* 0x000fea0000100800 */
[----:B0-----:R-:W-:-:S02]  /*11650*/  @P1 IMAD.MOV.U32 R6, RZ, RZ, R44 ;  /* 0x000000ffff061224 */ /* 0x001fc400078e002c */
[----:B------:R-:W-:Y:S01]  /*11660*/  @P1 IMAD.MOV.U32 R7, RZ, RZ, R80 ;  /* 0x000000ffff071224 */ /* 0x000fe200078e0050 */
[----:B------:R-:W-:-:S04]  /*11670*/  PRMT R37, RZ, 0x7610, R37 ;  /* 0x00007610ff257816 */ /* 0x000fc80000000025 */
[----:B------:R0:W4:Y:S02]  /*11680*/  @P1 LDG.E.U8 R21, desc[UR18][R6.64] ;  /* 0x0000001206151981 */ /* 0x000124000c1e1100 */
[----:B0-----:R-:W-:Y:S02]  /*11690*/  @P2 IMAD.MOV.U32 R6, RZ, RZ, R71 ;  /* 0x000000ffff062224 */ /* 0x001fe400078e0047 */
[----:B--2---:R-:W-:-:S04]  /*116a0*/  IMAD.X R78, R5, 0x1, R78, P5 ;  /* 0x00000001054e7824 */ /* 0x004fc800028e064e */
[----:B------:R-:W-:Y:S01]  /*116b0*/  @P2 IMAD.MOV.U32 R7, RZ, RZ, R78 ;  /* 0x000000ffff072224 */ /* 0x000fe200078e004e */
[----:B---3--:R-:W-:-:S04]  /*116c0*/  IADD3 R28, P6, PT, R3, R28, RZ ;  /* 0x0000001c031c7210 */ /* 0x008fc80007fde0ff */
[----:B------:R0:W2:Y:S01]  /*116d0*/  @P2 LDG.E.U8 R37, desc[UR18][R6.64] ;  /* 0x0000001206252981 */ /* 0x0000a2000c1e1100 */
[----:B------:R-:W-:Y:S01]  /*116e0*/  IADD3 R79, P5, PT, R3, R79, RZ ;  /* 0x0000004f034f7210 */ /* 0x000fe20007fbe0ff */
[----:B0-----:R-:W-:Y:S02]  /*116f0*/  IMAD.MOV.U32 R7, RZ, RZ, R28 ;  /* 0x000000ffff077224 */ /* 0x001fe400078e001c */
[----:B------:R0:W-:Y:S04]  /*11700*/  STL [R1+0x110], R88 ;  /* 0x0001105801007387 */ /* 0x0001e80000100800 */
[----:B0-----:R-:W3:Y:S04]  /*11710*/  LDL.LU R88, [R1+0x8c4] ;  /* 0x0008c40001587983 */ /* 0x001ee80000300800 */
[----:B------:R-:W2:Y:S04]  /*11720*/  LDL.LU R80, [R1+0x424] ;  /* 0x0004240001507983 */ /* 0x000ea80000300800 */
[----:B------:R-:W3:Y:S04]  /*11730*/  LDL.LU R44, [R1+0x430] ;  /* 0x00043000012c7983 */ /* 0x000ee80000300800 */
        /* <DEDUP_REMOVED lines=12> */
[----:B--2---:R-:W-:Y:S01]  /*11800*/  IMAD.X R80, R5, 0x1, R80, P5 ;  /* 0x0000000105507824 */ /* 0x004fe200028e0650 */
[----:B---3--:R-:W-:Y:S01]  /*11810*/  IADD3 R44, P5, PT, R3, R44, RZ ;  /* 0x0000002c032c7210 */ /* 0x008fe20007fbe0ff */
        /* <DEDUP_REMOVED lines=8> */
[----:B------:R-:W-:Y:S02]  /*118a0*/  @P1 IMAD.MOV.U32 R7, RZ, RZ, R80 ;  /* 0x000000ffff071224 */ /* 0x000fe400078e0050 */
[----:B0-----:R-:W3:Y:S04]  /*118b0*/  LDL.LU R80, [R1+0x43c] ;  /* 0x00043c0001507983 */ /* 0x001ee80000300800 */
[----:B------:R-:W4:Y:S04]  /*118c0*/  LDL.LU R79, [R1+0x164] ;  /* 0x00016400014f7983 */ /* 0x000f280000300800 */
        /* <DEDUP_REMOVED lines=13> */
[----:B------:R0:W-:Y:S04]  /*119a0*/  STL [R1+0x438], R71 ;  /* 0x0004384701007387 */ /* 0x0001e80000100800 */
[----:B------:R1:W2:Y:S04]  /*119b0*/  @P2 LDG.E.U8 R76, desc[UR18][R6.64] ;  /* 0x00000012064c2981 */ /* 0x0002a8000c1e1100 */
[----:B------:R-:W3:Y:S01]  /*119c0*/  LDL.LU R6, [R1+0x434] ;  /* 0x0004340001067983 */ /* 0x000ee20000300800 */
[----:B------:R-:W-:Y:S01]  /*119d0*/  ISETP.GT.AND P4, PT, R8, 0x25, PT ;  /* 0x000000250800780c */ /* 0x000fe20003f84270 */
[----:B-1----:R-:W-:Y:S01]  /*119e0*/  IMAD.MOV.U32 R7, RZ, RZ, R71 ;  /* 0x000000ffff077224 */ /* 0x002fe200078e0047 */
[----:B------:R-:W-:Y:S01]  /*119f0*/  IADD3 R78, P5, PT, R3, R78, RZ ;  /* 0x0000004e034e7210 */ /* 0x000fe20007fbe0ff */
[----:B0-----:R-:W4:Y:S04]  /*11a00*/  LDL.LU R71, [R1+0x448] ;  /* 0x0004480001477983 */ /* 0x001f280000300800 */
[----:B------:R-:W-:Y:S01]  /*11a10*/  STL [R1+0x440], R78 ;  /* 0x0004404e01007387 */ /* 0x000fe20000100800 */
        /* <DEDUP_REMOVED lines=9> */
[----:B------:R-:W-:Y:S01]  /*11ab0*/  ISETP.GT.AND P1, PT, R8, 0x26, PT ;  /* 0x000000260800780c */ /* 0x000fe20003f24270 */
[----:B------:R-:W-:Y:S01]  /*11ac0*/  IMAD.X R80, R5, 0x1, R80, P5 ;  /* 0x0000000105507824 */ /* 0x000fe200028e0650 */
[----:B------:R-:W-:-:S04]  /*11ad0*/  PRMT R0, RZ, 0x7610, R0 ;  /* 0x00007610ff007816 */ /* 0x000fc80000000000 */
[----:B------:R-:W-:Y:S01]  /*11ae0*/  STL [R1+0x43c], R80 ;  /* 0x00043c5001007387 */ /* 0x000fe20000100800 */
[----:B0-----:R-:W-:-:S06]  /*11af0*/  IMAD.MOV.U32 R7, RZ, RZ, R80 ;  /* 0x000000ffff077224 */ /* 0x001fcc00078e0050 */
[----:B------:R-:W-:-:S05]  /*11b00*/  @P1 IMAD.MOV.U32 R6, RZ, RZ, R78 ;  /* 0x000000ffff061224 */ /* 0x000fca00078e004e */
[----:B------:R0:W2:Y:S04]  /*11b10*/  @P1 LDG.E.U8 R0, desc[UR18][R6.64] ;  /* 0x0000001206001981 */ /* 0x0000a8000c1e1100 */
[----:B---3--:R1:W-:Y:S04]  /*11b20*/  STL [R1+0xfc], R73 ;  /* 0x0000fc4901007387 */ /* 0x0083e80000100800 */
[----:B-1----:R-:W3:Y:S04]  /*11b30*/  LDL.LU R73, [R1+0x8b8] ;  /* 0x0008b80001497983 */ /* 0x002ee80000300800 */
[----:B------:R-:W3:Y:S04]  /*11b40*/  LDL.LU R80, [R1+0x8b4] ;  /* 0x0008b40001507983 */ /* 0x000ee80000300800 */
[----:B------:R-:W3:Y:S01]  /*11b50*/  LDL.LU R7, [R1+0x160] ;  /* 0x0001600001077983 */ /* 0x000ee20000300800 */
[----:B------:R-:W-:-:S02]  /*11b60*/  ISETP.GT.AND P2, PT, R8, 0x27, PT ;  /* 0x000000270800780c */ /* 0x000fc40003f44270 */
[----:B----4-:R-:W-:Y:S01]  /*11b70*/  IADD3 R79, P5, PT, R3, R79, RZ ;  /* 0x0000004f034f7210 */ /* 0x010fe20007fbe0ff */
[----:B------:R-:W4:Y:S01]  /*11b80*/  LDL.LU R78, [R1+0x44c] ;  /* 0x00044c00014e7983 */ /* 0x000f220000300800 */
[----:B------:R-:W-:-:S09]  /*11b90*/  PRMT R72, RZ, 0x7610, R72 ;  /* 0x00007610ff487816 */ /* 0x000fd20000000048 */
[----:B0-----:R-:W-:Y:S01]  /*11ba0*/  @P2 IMAD.MOV.U32 R6, RZ, RZ, R79 ;  /* 0x000000ffff062224 */ /* 0x001fe200078e004f */
[----:B------:R-:W-:Y:S01]  /*11bb0*/  IADD3 R71, P6, PT, R3, R71, RZ ;  /* 0x0000004703477210 */ /* 0x000fe20007fde0ff */
[----:B------:R-:W-:Y:S04]  /*11bc0*/  STL [R1+0x164], R79 ;  /* 0x0001644f01007387 */ /* 0x000fe80000100800 */
[----:B--2---:R0:W-:Y:S04]  /*11bd0*/  STL [R1+0xf8], R0 ;  /* 0x0000f80001007387 */ /* 0x0041e80000100800 */
[----:B0-----:R-:W2:Y:S01]  /*11be0*/  LDL.LU R0, [R1+0x458] ;  /* 0x0004580001007983 */ /* 0x001ea20000300800 */
[----:B---3--:R-:W-:-:S05]  /*11bf0*/  IMAD.X R7, R5, 0x1, R7, P5 ;  /* 0x0000000105077824 */ /* 0x008fca00028e0607 */
[----:B------:R0:W3:Y:S04]  /*11c00*/  @P2 LDG.E.U8 R72, desc[UR18][R6.64] ;  /* 0x0000001206482981 */ /* 0x0000e8000c1e1100 */
[----:B------:R0:W-:Y:S04]  /*11c10*/  STL [R1+0x160], R7 ;  /* 0x0001600701007387 */ /* 0x0001e80000100800 */
[----:B------:R1:W-:Y:S04]  /*11c20*/  STL [R1+0x448], R71 ;  /* 0x0004484701007387 */ /* 0x0003e80000100800 */
[----:B------:R-:W2:Y:S01]  /*11c30*/  LDL.LU R6, [R1+0x444] ;  /* 0x0004440001067983 */ /* 0x000ea20000300800 */
[----:B------:R-:W-:Y:S01]  /*11c40*/  IADD3 R76, P5, PT, R3, R76, RZ ;  /* 0x0000004c034c7210 */ /* 0x000fe20007fbe0ff */
[----:B0-----:R-:W-:-:S02]  /*11c50*/  IMAD.MOV.U32 R7, RZ, RZ, R71 ;  /* 0x000000ffff077224 */ /* 0x001fc400078e0047 */
[----:B-1----:R-:W4:Y:S04]  /*11c60*/  LDL.LU R71, [R1+0x454] ;  /* 0x0004540001477983 */ /* 0x002f280000300800 */
[----:B------:R-:W-:Y:S04]  /*11c70*/  STL [R1+0x450], R76 ;  /* 0x0004504c01007387 */ /* 0x000fe80000100800 */
[----:B------:R-:W4:Y:S01]  /*11c80*/  LDL.LU R79, [R1+0x460] ;  /* 0x00046000014f7983 */ /* 0x000f220000300800 */
[----:B------:R-:W-:-:S03]  /*11c90*/  ISETP.GT.AND P4, PT, R8, 0x28, PT ;  /* 0x000000280800780c */ /* 0x000fc60003f84270 */
[----:B---3--:R0:W-:Y:S04]  /*11ca0*/  STL [R1+0xf4], R72 ;  /* 0x0000f44801007387 */ /* 0x0081e80000100800 */
[----:B0-----:R-:W3:Y:S01]  /*11cb0*/  LDL.LU R72, [R1+0x468] ;  /* 0x0004680001487983 */ /* 0x001ee20000300800 */
[----:B--2---:R-:W-:Y:S01]  /*11cc0*/  IMAD.X R6, R5, 0x1, R6, P6 ;  /* 0x0000000105067824 */ /* 0x004fe200030e0606 */
[----:B------:R-:W-:-:S04]  /*11cd0*/  ISETP.GT.AND P1, PT, R8, 0x29, PT ;  /* 0x000000290800780c */ /* 0x000fc80003f24270 */
[-C--:B------:R-:W-:Y:S01]  /*11ce0*/  @P4 LOP3.LUT R7, R7, R6.reuse, RZ, 0x3c, !PT ;  /* 0x0000000607074212 */ /* 0x080fe200078e3cff */
[----:B------:R0:W-:Y:S01]  /*11cf0*/  STL [R1+0x444], R6 ;  /* 0x0004440601007387 */ /* 0x0001e20000100800 */
[----:B------:R-:W-:Y:S02]  /*11d00*/  PRMT R20, RZ, 0x7610, R20 ;  /* 0x00007610ff147816 */ /* 0x000fe40000000014 */
[----:B------:R-:W-:Y:S01]  /*11d10*/  ISETP.GT.AND P2, PT, R8, 0x2a, PT ;  /* 0x0000002a0800780c */ /* 0x000fe20003f44270 */
[----:B----4-:R-:W-:Y:S01]  /*11d20*/  IMAD.X R78, R5, 0x1, R78, P5 ;  /* 0x00000001054e7824 */ /* 0x010fe200028e064e */
[----:B0-----:R-:W-:-:S04]  /*11d30*/  @P4 LOP3.LUT R6, R7, R6, RZ, 0x3c, !PT ;  /* 0x0000000607064212 */ /* 0x001fc800078e3cff */
[----:B------:R-:W-:Y:S02]  /*11d40*/  @P4 LOP3.LUT R7, R7, R6, RZ, 0x3c, !PT ;  /* 0x0000000607074212 */ /* 0x000fe400078e3cff */
[----:B------:R-:W-:Y:S02]  /*11d50*/  IADD3 R0, P5, PT, R3, R0, RZ ;  /* 0x0000000003007210 */ /* 0x000fe40007fbe0ff */
[----:B------:R-:W-:Y:S01]  /*11d60*/  PRMT R36, RZ, 0x7610, R36 ;  /* 0x00007610ff247816 */ /* 0x000fe20000000024 */
[----:B------:R0:W2:Y:S02]  /*11d70*/  @P4 LDG.E.U8 R20, desc[UR18][R6.64] ;  /* 0x0000001206144981 */ /* 0x0000a4000c1e1100 */
[----:B------:R-:W-:Y:S01]  /*11d80*/  IMAD.X R71, R5, 0x1, R71, P5 ;  /* 0x0000000105477824 */ /* 0x000fe200028e0647 */
[----:B------:R-:W-:Y:S01]  /*11d90*/  PRMT R53, RZ, 0x7610, R53 ;  /* 0x00007610ff357816 */ /* 0x000fe20000000035 */
[----:B------:R1:W-:Y:S01]  /*11da0*/  STL [R1+0x44c], R78 ;  /* 0x00044c4e01007387 */ /* 0x0003e20000100800 */
[----:B------:R-:W-:Y:S01]  /*11db0*/  IADD3 R79, P6, PT, R3, R79, RZ ;  /* 0x0000004f034f7210 */ /* 0x000fe20007fde0ff */
[----:B0-----:R-:W-:-:S02]  /*11dc0*/  @P1 IMAD.MOV.U32 R6, RZ, RZ, R76 ;  /* 0x000000ffff061224 */ /* 0x001fc400078e004c */
[----:B------:R-:W-:Y:S02]  /*11dd0*/  @P1 IMAD.MOV.U32 R7, RZ, RZ, R78 ;  /* 0x000000ffff071224 */ /* 0x000fe400078e004e */
[----:B-1----:R-:W4:Y:S04]  /*11de0*/  LDL.LU R78, [R1+0x464] ;  /* 0x00046400014e7983 */ /* 0x002f280000300800 */
[----:B------:R0:W2:Y:S04]  /*11df0*/  @P1 LDG.E.U8 R36, desc[UR18][R6.64] ;  /* 0x0000001206241981 */ /* 0x0000a8000c1e1100 */
[----:B------:R-:W2:Y:S04]  /*11e00*/  LDL.LU R76, [R1+0x470] ;  /* 0x00047000014c7983 */ /* 0x000ea80000300800 */
[----:B------:R1:W-:Y:S01]  /*11e10*/  STL [R1+0x458], R0 ;  /* 0x0004580001007387 */ /* 0x0003e20000100800 */
[----:B0-----:R-:W-:-:S02]  /*11e20*/  @P2 IMAD.MOV.U32 R6, RZ, RZ, R0 ;  /* 0x000000ffff062224 */ /* 0x001fc400078e0000 */
[----:B------:R-:W-:Y:S01]  /*11e30*/  @P2 IMAD.MOV.U32 R7, RZ, RZ, R71 ;  /* 0x000000ffff072224 */ /* 0x000fe200078e0047 */
[----:B------:R0:W-:Y:S04]  /*11e40*/  STL [R1+0x454], R71 ;  /* 0x0004544701007387 */ /* 0x0001e80000100800 */
[----:B------:R0:W2:Y:S04]  /*11e50*/  @P2 LDG.E.U8 R53, desc[UR18][R6.64] ;  /* 0x0000001206352981 */ /* 0x0000a8000c1e1100 */
[----:B-1----:R-:W2:Y:S04]  /*11e60*/  LDL.LU R0, [R1+0x478] ;  /* 0x0004780001007983 */ /* 0x002ea80000300800 */
[----:B------:R1:W-:Y:S01]  /*11e70*/  STL [R1+0x460], R79 ;  /* 0x0004604f01007387 */ /* 0x0003e20000100800 */
[----:B0-----:R-:W-:-:S03]  /*11e80*/  IMAD.MOV.U32 R7, RZ, RZ, R79 ;  /* 0x000000ffff077224 */ /* 0x001fc600078e004f */
[----:B------:R-:W2:Y:S01]  /*11e90*/  LDL.LU R71, [R1+0x16c] ;  /* 0x00016c0001477983 */ /* 0x000ea20000300800 */
[----:B---3--:R-:W-:-:S05]  /*11ea0*/  IADD3 R72, P5, PT, R3, R72, RZ ;  /* 0x0000004803487210 */ /* 0x008fca0007fbe0ff */
[----:B------:R-:W-:Y:S04]  /*11eb0*/  STL [R1+0x468], R72 ;  /* 0x0004684801007387 */ /* 0x000fe80000100800 */
[----:B-1----:R-:W3:Y:S04]  /*11ec0*/  LDL.LU R79, [R1+0x8b0] ;  /* 0x0008b000014f7983 */ /* 0x002ee80000300800 */
[----:B------:R-:W2:Y:S01]  /*11ed0*/  LDL.LU R6, [R1+0x45c] ;  /* 0x00045c0001067983 */ /* 0x000ea20000300800 */
[C---:B------:R-:W-:Y:S02]  /*11ee0*/  ISETP.GT.AND P4, PT, R8.reuse, 0x2b, PT ;  /* 0x0000002b0800780c */ /* 0x040fe40003f84270 */
[----:B------:R-:W-:-:S02]  /*11ef0*/  ISETP.GT.AND P1, PT, R8, 0x2c, PT ;  /* 0x0000002c0800780c */ /* 0x000fc40003f24270 */
[----:B------:R-:W-:Y:S02]  /*11f00*/  PRMT R89, RZ, 0x7610, R89 ;  /* 0x00007610ff597816 */ /* 0x000fe40000000059 */
[----:B------:R-:W-:Y:S01]  /*11f10*/  PRMT R31, RZ, 0x7610, R31 ;  /* 0x00007610ff1f7816 */ /* 0x000fe2000000001f */
[C---:B----4-:R-:W-:Y:S02]  /*11f20*/  IMAD.X R78, R5.reuse, 0x1, R78, P5 ;  /* 0x00000001054e7824 */ /* 0x050fe400028e064e */
        /* <DEDUP_REMOVED lines=11> */
[----:B------:R-:W3:Y:S01]  /*11fe0*/  LDL.LU R7, [R1+0x46c] ;  /* 0x00046c0001077983 */ /* 0x000ee20000300800 */
[----:B------:R-:W-:-:S02]  /*11ff0*/  ISETP.GT.AND P2, PT, R8, 0x2d, PT ;  /* 0x0000002d0800780c */ /* 0x000fc40003f44270 */
[C---:B------:R-:W-:Y:S01]  /*12000*/  IADD3 R76, P5, PT, R3.reuse, R76, RZ ;  /* 0x0000004c034c7210 */ /* 0x040fe20007fbe0ff */
[----:B------:R-:W4:Y:S01]  /*12010*/  LDL.LU R72, [R1+0x168] ;  /* 0x0001680001487983 */ /* 0x000f220000300800 */
[----:B------:R-:W-:Y:S02]  /*12020*/  PRMT R65, RZ, 0x7610, R65 ;  /* 0x00007610ff417816 */ /* 0x000fe40000000041 */
[----:B------:R-:W-:Y:S01]  /*12030*/  IADD3 R0, P6, PT, R3, R0, RZ ;  /* 0x0000000003007210 */ /* 0x000fe20007fde0ff */
[----:B------:R-:W-:Y:S06]  /*12040*/  STL [R1+0x470], R76 ;  /* 0x0004704c01007387 */ /* 0x000fec0000100800 */
[----:B0-----:R-:W-:Y:S01]  /*12050*/  @P2 IMAD.MOV.U32 R6, RZ, RZ, R76 ;  /* 0x000000ffff062224 */ /* 0x001fe200078e004c */
[----:B--2---:R0:W-:Y:S01]  /*12060*/  STL [R1+0xe4], R31 ;  /* 0x0000e41f01007387 */ /* 0x0041e20000100800 */
[----:B---3--:R-:W-:-:S03]  /*12070*/  IMAD.X R7, R5, 0x1, R7, P5 ;  /* 0x0000000105077824 */ /* 0x008fc600028e0607 */
[----:B0-----:R-:W2:Y:S04]  /*12080*/  LDL.LU R31, [R1+0x480] ;  /* 0x00048000011f7983 */ /* 0x001ea80000300800 */
[----:B------:R0:W-:Y:S04]  /*12090*/  STL [R1+0x46c], R7 ;  /* 0x00046c0701007387 */ /* 0x0001e80000100800 */
[----:B------:R0:W3:Y:S04]  /*120a0*/  @P2 LDG.E.U8 R65, desc[UR18][R6.64] ;  /* 0x0000001206412981 */ /* 0x0000e8000c1e1100 */
[----:B------:R-:W-:Y:S04]  /*120b0*/  STL [R1+0x478], R0 ;  /* 0x0004780001007387 */ /* 0x000fe80000100800 */
[----:B------:R-:W2:Y:S01]  /*120c0*/  LDL.LU R6, [R1+0x474] ;  /* 0x0004740001067983 */ /* 0x000ea20000300800 */
[----:B------:R-:W-:Y:S01]  /*120d0*/  ISETP.GT.AND P4, PT, R8, 0x2e, PT ;  /* 0x0000002e0800780c */ /* 0x000fe20003f84270 */
[----:B0-----:R-:W-:Y:S01]  /*120e0*/  IMAD.MOV.U32 R7, RZ, RZ, R0 ;  /* 0x000000ffff077224 */ /* 0x001fe200078e0000 */
[----:B------:R-:W-:-:S02]  /*120f0*/  IADD3 R71, P5, PT, R3, R71, RZ ;  /* 0x0000004703477210 */ /* 0x000fc40007fbe0ff */
[----:B------:R-:W-:Y:S02]  /*12100*/  ISETP.GT.AND P1, PT, R8, 0x2f, PT ;  /* 0x0000002f0800780c */ /* 0x000fe40003f24270 */
[----:B------:R-:W-:Y:S01]  /*12110*/  PRMT R77, RZ, 0x7610, R77 ;  /* 0x00007610ff4d7816 */ /* 0x000fe2000000004d */
[C---:B----4-:R-:W-:Y:S01]  /*12120*/  IMAD.X R72, R5.reuse, 0x1, R72, P5 ;  /* 0x0000000105487824 */ /* 0x050fe200028e0648 */
[----:B------:R-:W-:Y:S01]  /*12130*/  PRMT R17, RZ, 0x7610, R17 ;  /* 0x00007610ff117816 */ /* 0x000fe20000000011 */
[----:B---3--:R0:W-:Y:S01]  /*12140*/  STL [R1+0xe0], R65 ;  /* 0x0000e04101007387 */ /* 0x0081e20000100800 */
[----:B--2---:R-:W-:-:S03]  /*12150*/  IMAD.X R6, R5, 0x1, R6, P6 ;  /* 0x0000000105067824 */ /* 0x004fc600030e0606 */
[----:B0-----:R-:W2:Y:S04]  /*12160*/  LDL.LU R65, [R1+0x47c] ;  /* 0x00047c0001417983 */ /* 0x001ea80000300800 */
[----:B------:R-:W-:Y:S01]  /*12170*/  STL [R1+0x16c], R71 ;  /* 0x00016c4701007387 */ /* 0x000fe20000100800 */
[----:B------:R-:W-:-:S03]  /*12180*/  @P4 LOP3.LUT R7, R7, R6, RZ, 0x3c, !PT ;  /* 0x0000000607074212 */ /* 0x000fc600078e3cff */
[----:B------:R-:W3:Y:S04]  /*12190*/  LDL.LU R76, [R1+0x490] ;  /* 0x00049000014c7983 */ /* 0x000ee80000300800 */
[----:B------:R-:W4:Y:S04]  /*121a0*/  LDL.LU R0, [R1+0x498] ;  /* 0x0004980001007983 */ /* 0x000f280000300800 */
        /* <DEDUP_REMOVED lines=10> */
[----:B------:R-:W-:-:S09]  /*12250*/  PRMT R23, RZ, 0x7610, R23 ;  /* 0x00007610ff177816 */ /* 0x000fd20000000017 */
[----:B0-----:R-:W-:Y:S02]  /*12260*/  @P2 IMAD.MOV.U32 R6, RZ, RZ, R31 ;  /* 0x000000ffff062224 */ /* 0x001fe400078e001f */
[----:B--2---:R-:W-:-:S04]  /*12270*/  IMAD.X R65, R5, 0x1, R65, P5 ;  /* 0x0000000105417824 */ /* 0x004fc800028e0641 */
[----:B------:R-:W-:Y:S01]  /*12280*/  @P2 IMAD.MOV.U32 R7, RZ, RZ, R65 ;  /* 0x000000ffff072224 */ /* 0x000fe200078e0041 */
[----:B---3--:R-:W-:-:S04]  /*12290*/  IADD3 R76, P6, PT, R3, R76, RZ ;  /* 0x0000004c034c7210 */ /* 0x008fc80007fde0ff */
[----:B------:R0:W2:Y:S01]  /*122a0*/  @P2 LDG.E.U8 R23, desc[UR18][R6.64] ;  /* 0x0000001206172981 */ /* 0x0000a2000c1e1100 */
[----:B----4-:R-:W-:Y:S01]  /*122b0*/  IADD3 R0, P5, PT, R3, R0, RZ ;  /* 0x0000000003007210 */ /* 0x010fe20007fbe0ff */
[----:B0-----:R-:W-:Y:S02]  /*122c0*/  IMAD.MOV.U32 R7, RZ, RZ, R76 ;  /* 0x000000ffff077224 */ /* 0x001fe400078e004c */
[----:B------:R0:W-:Y:S04]  /*122d0*/  STL [R1+0xdc], R77 ;  /* 0x0000dc4d01007387 */ /* 0x0001e80000100800 */
[----:B0-----:R-:W3:Y:S04]  /*122e0*/  LDL.LU R77, [R1+0x8a8] ;  /* 0x0008a800014d7983 */ /* 0x001ee80000300800 */
[----:B------:R-:W4:Y:S04]  /*122f0*/  LDL.LU R71, [R1+0x494] ;  /* 0x0004940001477983 */ /* 0x000f280000300800 */
[----:B------:R-:W-:Y:S04]  /*12300*/  STL [R1+0x480], R31 ;  /* 0x0004801f01007387 */ /* 0x000fe80000100800 */
[----:B------:R0:W-:Y:S04]  /*12310*/  STL [R1+0xd8], R17 ;  /* 0x0000d81101007387 */ /* 0x0001e80000100800 */
[----:B0-----:R-:W2:Y:S04]  /*12320*/  LDL.LU R17, [R1+0x4a0] ;  /* 0x0004a00001117983 */ /* 0x001ea80000300800 */
[----:B------:R0:W-:Y:S04]  /*12330*/  STL [R1+0x47c], R65 ;  /* 0x00047c4101007387 */ /* 0x0001e80000100800 */
[----:B0-----:R-:W3:Y:S04]  /*12340*/  LDL.LU R65, [R1+0x49c] ;  /* 0x00049c0001417983 */ /* 0x001ee80000300800 */
[----:B------:R0:W-:Y:S04]  /*12350*/  STL [R1+0x490], R76 ;  /* 0x0004904c01007387 */ /* 0x0001e80000100800 */
[----:B------:R-:W3:Y:S04]  /*12360*/  LDL.LU R31, [R1+0x4a8] ;  /* 0x0004a800011f7983 */ /* 0x000ee80000300800 */
[----:B------:R-:W-:Y:S04]  /*12370*/  STL [R1+0x498], R0 ;  /* 0x0004980001007387 */ /* 0x000fe80000100800 */
[----:B------:R-:W3:Y:S04]  /*12380*/  LDL.LU R72, [R1+0x4b0] ;  /* 0x0004b00001487983 */ /* 0x000ee80000300800 */
[----:B0-----:R-:W3:Y:S04]  /*12390*/  LDL.LU R76, [R1+0x8a4] ;  /* 0x0008a400014c7983 */ /* 0x001ee80000300800 */
[----:B------:R-:W3:Y:S01]  /*123a0*/  LDL.LU R6, [R1+0x48c] ;  /* 0x00048c0001067983 */ /* 0x000ee20000300800 */
[----:B------:R-:W-:-:S02]  /*123b0*/  ISETP.GT.AND P4, PT, R8, 0x31, PT ;  /* 0x000000310800780c */ /* 0x000fc40003f84270 */
[C---:B------:R-:W-:Y:S02]  /*123c0*/  ISETP.GT.AND P1, PT, R8.reuse, 0x32, PT ;  /* 0x000000320800780c */ /* 0x040fe40003f24270 */
[----:B------:R-:W-:Y:S02]  /*123d0*/  PRMT R39, RZ, 0x7610, R39 ;  /* 0x00007610ff277816 */ /* 0x000fe40000000027 */
[----:B------:R-:W-:Y:S02]  /*123e0*/  ISETP.GT.AND P2, PT, R8, 0x33, PT ;  /* 0x000000330800780c */ /* 0x000fe40003f44270 */
[----:B------:R-:W-:Y:S02]  /*123f0*/  PRMT R58, RZ, 0x7610, R58 ;  /* 0x00007610ff3a7816 */ /* 0x000fe4000000003a */
[----:B------:R-:W-:Y:S01]  /*12400*/  PRMT R91, RZ, 0x7610, R91 ;  /* 0x00007610ff5b7816 */ /* 0x000fe2000000005b */
[----:B----4-:R-:W-:Y:S01]  /*12410*/  IMAD.X R71, R5, 0x1, R71, P5 ;  /* 0x0000000105477824 */ /* 0x010fe200028e0647 */
[----:B--2---:R-:W-:-:S05]  /*12420*/  IADD3 R17, P5, PT, R3, R17, RZ ;  /* 0x0000001103117210 */ /* 0x004fca0007fbe0ff */
[C---:B---3--:R-:W-:Y:S02]  /*12430*/  IMAD.X R65, R5.reuse, 0x1, R65, P5 ;  /* 0x0000000105417824 */ /* 0x048fe400028e0641 */
        /* <DEDUP_REMOVED lines=9> */
[----:B------:R-:W-:Y:S01]  /*124d0*/  @P1 IMAD.MOV.U32 R7, RZ, RZ, R71 ;  /* 0x000000ffff071224 */ /* 0x000fe200078e0047 */
[----:B------:R-:W3:Y:S01]  /*124e0*/  LDL.LU R0, [R1+0x4ac] ;  /* 0x0004ac0001007983 */ /* 0x000ee20000300800 */
[----:B------:R-:W-:-:S03]  /*124f0*/  IADD3 R72, P5, PT, R3, R72, RZ ;  /* 0x0000004803487210 */ /* 0x000fc60007fbe0ff */
[----:B------:R0:W4:Y:S04]  /*12500*/  @P1 LDG.E.U8 R58, desc[UR18][R6.64] ;  /* 0x00000012063a1981 */ /* 0x000128000c1e1100 */
[----:B-1----:R-:W2:Y:S04]  /*12510*/  LDL.LU R71, [R1+0x4b8] ;  /* 0x0004b80001477983 */ /* 0x002ea80000300800 */
        /* <DEDUP_REMOVED lines=269> */
[----:B------:R-:W2:Y:S04]  /*135f0*/  LDL.LU R46, [R1+0x548] ;  /* 0x00054800012e7983 */ /* 0x000ea80000300800 */
[----:B------:R0:W-:Y:S04]  /*13600*/  STL [R1+0x530], R10 ;  /* 0x0005300a01007387 */ /* 0x0001e80000100800 */
[----:B------:R-:W-:Y:S04]  /*13610*/  STL [R1+0x808], R86 ;  /* 0x0008085601007387 */ /* 0x000fe80000100800 */
[----:B------:R1:W-:Y:S04]  /*13620*/  STL [R1+0x52c], R63 ;  /* 0x00052c3f01007387 */ /* 0x0003e80000100800 */
[----:B0-----:R-:W3:Y:S04]  /*13630*/  LDL.LU R10, [R1+0x550] ;  /* 0x00055000010a7983 */ /* 0x001ee80000300800 */
[----:B------:R0:W-:Y:S04]  /*13640*/  STL [R1+0x538], R30 ;  /* 0x0005381e01007387 */ /* 0x0001e80000100800 */
[----:B-1----:R-:W3:Y:S04]  /*13650*/  LDL.LU R63, [R1+0x558] ;  /* 0x00055800013f7983 */ /* 0x002ee80000300800 */
[----:B------:R-:W-:Y:S04]  /*13660*/  STL [R1+0x540], R64 ;  /* 0x0005404001007387 */ /* 0x000fe80000100800 */
[----:B0-----:R-:W3:Y:S04]  /*13670*/  LDL.LU R30, [R1+0x874] ;  /* 0x00087400011e7983 */ /* 0x001ee80000300800 */
[----:B------:R-:W3:Y:S01]  /*13680*/  LDL.LU R6, [R1+0x534] ;  /* 0x0005340001067983 */ /* 0x000ee20000300800 */
[----:B------:R-:W-:-:S02]  /*13690*/  ISETP.GT.AND P4, PT, R8, 0x49, PT ;  /* 0x000000490800780c */ /* 0x000fc40003f84270 */
[----:B------:R-:W-:Y:S02]  /*136a0*/  ISETP.GT.AND P1, PT, R8, 0x4a, PT ;  /* 0x0000004a0800780c */ /* 0x000fe40003f24270 */
[----:B------:R-:W-:Y:S02]  /*136b0*/  PRMT R40, RZ, 0x7610, R40 ;  /* 0x00007610ff287816 */ /* 0x000fe40000000028 */
[----:B------:R-:W-:Y:S01]  /*136c0*/  PRMT R55, RZ, 0x7610, R55 ;  /* 0x00007610ff377816 */ /* 0x000fe20000000037 */
[----:B----4-:R-:W-:Y:S01]  /*136d0*/  IMAD.X R66, R5, 0x1, R66, P5 ;  /* 0x0000000105427824 */ /* 0x010fe200028e0642 */
[----:B--2---:R-:W-:Y:S01]  /*136e0*/  IADD3 R46, P5, PT, R3, R46, RZ ;  /* 0x0000002e032e7210 */ /* 0x004fe20007fbe0ff */
[----:B---3--:R-:W-:-:S05]  /*136f0*/  IMAD.X R6, R5, 0x1, R6, P6 ;  /* 0x0000000105067824 */ /* 0x008fca00030e0606 */
        /* <DEDUP_REMOVED lines=46> */
[----:B------:R-:W2:Y:S04]  /*139e0*/  @P1 LDG.E.U8 R4, desc[UR18][R6.64] ;  /* 0x0000001206041981 */ /* 0x000ea8000c1e1100 */
[----:B---3--:R0:W-:Y:S04]  /*139f0*/  STL [R1+0x6c], R54 ;  /* 0x00006c3601007387 */ /* 0x0081e80000100800 */
[----:B0-----:R-:W3:Y:S04]  /*13a00*/  LDL.LU R54, [R1+0x86c] ;  /* 0x00086c0001367983 */ /* 0x001ee80000300800 */
[----:B------:R-:W3:Y:S04]  /*13a10*/  LDL.LU R66, [R1+0x868] ;  /* 0x0008680001427983 */ /* 0x000ee80000300800 */
[----:B------:R-:W3:Y:S01]  /*13a20*/  LDL.LU R7, [R1+0x55c] ;  /* 0x00055c0001077983 */ /* 0x000ee20000300800 */
[----:B------:R-:W-:-:S02]  /*13a30*/  ISETP.GT.AND P2, PT, R8, 0x4e, PT ;  /* 0x0000004e0800780c */ /* 0x000fc40003f44270 */
[C---:B----4-:R-:W-:Y:S01]  /*13a40*/  IADD3 R64, P5, PT, R3.reuse, R64, RZ ;  /* 0x0000004003407210 */ /* 0x050fe20007fbe0ff */
[----:B------:R-:W4:Y:S01]  /*13a50*/  LDL.LU R63, [R1+0x564] ;  /* 0x00056400013f7983 */ /* 0x000f220000300800 */
[----:B------:R-:W-:Y:S02]  /*13a60*/  PRMT R15, RZ, 0x7610, R15 ;  /* 0x00007610ff0f7816 */ /* 0x000fe4000000000f */
[----:B------:R-:W-:Y:S01]  /*13a70*/  IADD3 R10, P6, PT, R3, R10, RZ ;  /* 0x0000000a030a7210 */ /* 0x000fe20007fde0ff */
[----:B------:R-:W-:Y:S04]  /*13a80*/  STL [R1+0x560], R64 ;  /* 0x0005604001007387 */ /* 0x000fe80000100800 */
[----:B--2---:R0:W-:Y:S02]  /*13a90*/  STL [R1+0x68], R4 ;  /* 0x0000680401007387 */ /* 0x0041e40000100800 */
[----:B------:R-:W-:-:S02]  /*13aa0*/  @P2 IMAD.MOV.U32 R6, RZ, RZ, R64 ;  /* 0x000000ffff062224 */ /* 0x000fc400078e0040 */
[----:B0-----:R-:W2:Y:S01]  /*13ab0*/  LDL.LU R4, [R1+0x570] ;  /* 0x0005700001047983 */ /* 0x001ea20000300800 */
[----:B---3--:R-:W-:-:S05]  /*13ac0*/  IMAD.X R7, R5, 0x1, R7, P5 ;  /* 0x0000000105077824 */ /* 0x008fca00028e0607 */
[----:B------:R0:W-:Y:S04]  /*13ad0*/  STL [R1+0x55c], R7 ;  /* 0x00055c0701007387 */ /* 0x0001e80000100800 */
[----:B------:R0:W3:Y:S04]  /*13ae0*/  @P2 LDG.E.U8 R15, desc[UR18][R6.64] ;  /* 0x00000012060f2981 */ /* 0x0000e8000c1e1100 */
[----:B------:R1:W-:Y:S04]  /*13af0*/  STL [R1+0x18c], R10 ;  /* 0x00018c0a01007387 */ /* 0x0003e80000100800 */
[----:B------:R-:W2:Y:S01]  /*13b00*/  LDL.LU R6, [R1+0x188] ;  /* 0x0001880001067983 */ /* 0x000ea20000300800 */
[----:B------:R-:W-:Y:S01]  /*13b10*/  ISETP.GT.AND P4, PT, R8, 0x4f, PT ;  /* 0x0000004f0800780c */ /* 0x000fe20003f84270 */
[----:B0-----:R-:W-:Y:S01]  /*13b20*/  IMAD.MOV.U32 R7, RZ, RZ, R10 ;  /* 0x000000ffff077224 */ /* 0x001fe200078e000a */
[----:B------:R-:W-:Y:S01]  /*13b30*/  IADD3 R61, P5, PT, R3, R61, RZ ;  /* 0x0000003d033d7210 */ /* 0x000fe20007fbe0ff */
[----:B-1----:R-:W4:Y:S04]  /*13b40*/  LDL.LU R10, [R1+0x56c] ;  /* 0x00056c00010a7983 */ /* 0x002f280000300800 */
[----:B------:R-:W-:Y:S04]  /*13b50*/  STL [R1+0x568], R61 ;  /* 0x0005683d01007387 */ /* 0x000fe80000100800 */
[----:B------:R-:W4:Y:S01]  /*13b60*/  LDL.LU R64, [R1+0x578] ;  /* 0x0005780001407983 */ /* 0x000f220000300800 */
[----:B------:R-:W-:-:S03]  /*13b70*/  PRMT R84, RZ, 0x7610, R84 ;  /* 0x00007610ff547816 */ /* 0x000fc60000000054 */
[----:B---3--:R0:W-:Y:S01]  /*13b80*/  STL [R1+0x5c], R15 ;  /* 0x00005c0f01007387 */ /* 0x0081e20000100800 */
[----:B--2---:R-:W-:-:S03]  /*13b90*/  IMAD.X R6, R5, 0x1, R6, P6 ;  /* 0x0000000105067824 */ /* 0x004fc600030e0606 */
        /* <DEDUP_REMOVED lines=11> */
[----:B------:R1:W-:Y:S01]  /*13c50*/  STL [R1+0x564], R63 ;  /* 0x0005643f01007387 */ /* 0x0003e20000100800 */
        /* <DEDUP_REMOVED lines=11> */
[----:B---3--:R-:W-:Y:S04]  /*13d10*/  STL [R1+0x80c], R84 ;  /* 0x00080c5401007387 */ /* 0x008fe80000100800 */
[----:B-1----:R-:W2:Y:S04]  /*13d20*/  LDL.LU R63, [R1+0x57c] ;  /* 0x00057c00013f7983 */ /* 0x002ea80000300800 */
[----:B------:R-:W3:Y:S04]  /*13d30*/  LDL.LU R61, [R1+0x588] ;  /* 0x00058800013d7983 */ /* 0x000ee80000300800 */
[----:B------:R0:W-:Y:S04]  /*13d40*/  STL [R1+0x570], R4 ;  /* 0x0005700401007387 */ /* 0x0001e80000100800 */
        /* <DEDUP_REMOVED lines=11> */
[C---:B--2---:R-:W-:Y:S02]  /*13e00*/  IMAD.X R63, R5.reuse, 0x1, R63, P5 ;  /* 0x00000001053f7824 */ /* 0x044fe400028e063f */
[----:B---3--:R-:W-:-:S05]  /*13e10*/  IMAD.X R6, R5, 0x1, R6, P6 ;  /* 0x0000000105067824 */ /* 0x008fca00030e0606 */
        /* <DEDUP_REMOVED lines=8> */
[----:B-1----:R-:W3:Y:S04]  /*13ea0*/  LDL.LU R63, [R1+0x860] ;  /* 0x00086000013f7983 */ /* 0x002ee80000300800 */
        /* <DEDUP_REMOVED lines=39> */
[----:B------:R1:W-:Y:S01]  /*14120*/  STL [R1+0x594], R15 ;  /* 0x0005940f01007387 */ /* 0x0003e20000100800 */
[----:B------:R-:W-:-:S03]  /*14130*/  PRMT R82, RZ, 0x7610, R82 ;  /* 0x00007610ff527816 */ /* 0x000fc60000000052 */
[----:B-1----:R-:W4:Y:S06]  /*14140*/  LDL.LU R15, [R1+0x5a4] ;  /* 0x0005a400010f7983 */ /* 0x002f2c0000300800 */
[----:B0-----:R-:W-:Y:S01]  /*14150*/  @P2 IMAD.MOV.U32 R6, RZ, RZ, R11 ;  /* 0x000000ffff062224 */ /* 0x001fe200078e000b */
[----:B------:R-:W4:Y:S04]  /*14160*/  LDL.LU R10, [R1+0x5b0] ;  /* 0x0005b000010a7983 */ /* 0x000f280000300800 */
[----:B------:R0:W-:Y:S01]  /*14170*/  STL [R1+0x194], R11 ;  /* 0x0001940b01007387 */ /* 0x0001e20000100800 */
[----:B--2---:R-:W-:-:S04]  /*14180*/  IMAD.X R14, R5, 0x1, R14, P5 ;  /* 0x00000001050e7824 */ /* 0x004fc800028e060e */
[----:B------:R-:W-:Y:S01]  /*14190*/  @P2 IMAD.MOV.U32 R7, RZ, RZ, R14 ;  /* 0x000000ffff072224 */ /* 0x000fe200078e000e */
[----:B---3--:R-:W-:-:S04]  /*141a0*/  IADD3 R61, P6, PT, R3, R61, RZ ;  /* 0x0000003d033d7210 */ /* 0x008fc80007fde0ff */
[----:B------:R1:W2:Y:S01]  /*141b0*/  @P2 LDG.E.U8 R82, desc[UR18][R6.64] ;  /* 0x0000001206522981 */ /* 0x0002a2000c1e1100 */
[----:B----4-:R-:W-:Y:S01]  /*141c0*/  IADD3 R4, P5, PT, R3, R4, RZ ;  /* 0x0000000403047210 */ /* 0x010fe20007fbe0ff */
[----:B-1----:R-:W-:Y:S02]  /*141d0*/  IMAD.MOV.U32 R7, RZ, RZ, R61 ;  /* 0x000000ffff077224 */ /* 0x002fe400078e003d */
[----:B------:R-:W-:Y:S04]  /*141e0*/  STL [R1+0x810], R84 ;  /* 0x0008105401007387 */ /* 0x000fe80000100800 */
[----:B------:R-:W-:Y:S04]  /*141f0*/  STL [R1+0x190], R14 ;  /* 0x0001900e01007387 */ /* 0x000fe80000100800 */
[----:B0-----:R-:W3:Y:S04]  /*14200*/  LDL.LU R11, [R1+0x5ac] ;  /* 0x0005ac00010b7983 */ /* 0x001ee80000300800 */
[----:B------:R-:W-:Y:S04]  /*14210*/  STL [R1+0x5a0], R61 ;  /* 0x0005a03d01007387 */ /* 0x000fe80000100800 */
[----:B------:R0:W-:Y:S04]  /*14220*/  STL [R1+0x44], R60 ;  /* 0x0000443c01007387 */ /* 0x0001e80000100800 */
[----:B0-----:R-:W4:Y:S04]  /*14230*/  LDL.LU R60, [R1+0x5b8] ;  /* 0x0005b800013c7983 */ /* 0x001f280000300800 */
[----:B------:R-:W-:Y:S04]  /*14240*/  STL [R1+0x5a8], R4 ;  /* 0x0005a80401007387 */ /* 0x000fe80000100800 */
[----:B------:R-:W4:Y:S04]  /*14250*/  LDL.LU R14, [R1+0x5c0] ;  /* 0x0005c000010e7983 */ /* 0x000f280000300800 */
[----:B------:R-:W4:Y:S04]  /*14260*/  LDL.LU R61, [R1+0x85c] ;  /* 0x00085c00013d7983 */ /* 0x000f280000300800 */
[----:B------:R-:W4:Y:S01]  /*14270*/  LDL.LU R6, [R1+0x59c] ;  /* 0x00059c0001067983 */ /* 0x000f220000300800 */
[----:B------:R-:W-:-:S02]  /*14280*/  ISETP.GT.AND P4, PT, R8, 0x58, PT ;  /* 0x000000580800780c */ /* 0x000fc40003f84270 */
[C---:B------:R-:W-:Y:S02]  /*14290*/  ISETP.GT.AND P1, PT, R8.reuse, 0x59, PT ;  /* 0x000000590800780c */ /* 0x040fe40003f24270 */
[----:B------:R-:W-:Y:S02]  /*142a0*/  PRMT R26, RZ, 0x7610, R26 ;  /* 0x00007610ff1a7816 */ /* 0x000fe4000000001a */
[----:B------:R-:W-:Y:S01]  /*142b0*/  ISETP.GT.AND P2, PT, R8, 0x5a, PT ;  /* 0x0000005a0800780c */ /* 0x000fe20003f44270 */
[----:B------:R-:W-:Y:S01]  /*142c0*/  IMAD.X R15, R5, 0x1, R15, P5 ;  /* 0x00000001050f7824 */ /* 0x000fe200028e060f */
[----:B------:R-:W-:Y:S02]  /*142d0*/  IADD3 R10, P5, PT, R3, R10, RZ ;  /* 0x0000000a030a7210 */ /* 0x000fe40007fbe0ff */
[----:B------:R-:W-:Y:S02]  /*142e0*/  PRMT R42, RZ, 0x7610, R42 ;  /* 0x00007610ff2a7816 */ /* 0x000fe4000000002a */
[----:B------:R-:W-:Y:S01]  /*142f0*/  PRMT R70, RZ, 0x7610, R70 ;  /* 0x00007610ff467816 */ /* 0x000fe20000000046 */
[----:B--2---:R-:W-:Y:S01]  /*14300*/  STL [R1+0x814], R82 ;  /* 0x0008145201007387 */ /* 0x004fe20000100800 */
[----:B---3--:R-:W-:-:S02]  /*14310*/  IMAD.X R11, R5, 0x1, R11, P5 ;  /* 0x00000001050b7824 */ /* 0x008fc400028e060b */
[----:B----4-:R-:W-:-:S05]  /*14320*/  IMAD.X R6, R5, 0x1, R6, P6 ;  /* 0x0000000105067824 */ /* 0x010fca00030e0606 */
        /* <DEDUP_REMOVED lines=26> */
[----:B------:R-:W-:Y:S02]  /*144d0*/  ISETP.GT.AND P1, PT, R8, 0x5c, PT ;  /* 0x0000005c0800780c */ /* 0x000fe40003f24270 */
[----:B------:R-:W-:Y:S02]  /*144e0*/  PRMT R84, RZ, 0x7610, R84 ;  /* 0x00007610ff547816 */ /* 0x000fe40000000054 */
[----:B------:R-:W-:Y:S01]  /*144f0*/  PRMT R48, RZ, 0x7610, R48 ;  /* 0x00007610ff307816 */ /* 0x000fe20000000030 */
[C---:B---3--:R-:W-:Y:S02]  /*14500*/  IMAD.X R4, R5.reuse, 0x1, R4, P5 ;  /* 0x0000000105047824 */ /* 0x048fe400028e0604 */
[----:B--2---:R-:W-:-:S05]  /*14510*/  IMAD.X R6, R5, 0x1, R6, P6 ;  /* 0x0000000105067824 */ /* 0x004fca00030e0606 */
[-C--:B------:R-:W-:Y:S01]  /*14520*/  @P4 LOP3.LUT R7, R7, R6.reuse, RZ, 0x3c, !PT ;  /* 0x0000000607074212 */ /* 0x080fe200078e3cff */
[----:B------:R0:W-:Y:S03]  /*14530*/  STL [R1+0x5b4], R6 ;  /* 0x0005b40601007387 */ /* 0x0001e60000100800 */
[----:B0-----:R-:W-:-:S04]  /*14540*/  @P4 LOP3.LUT R6, R7, R6, RZ, 0x3c, !PT ;  /* 0x0000000607064212 */ /* 0x001fc800078e3cff */
[----:B------:R-:W-:-:S05]  /*14550*/  @P4 LOP3.LUT R7, R7, R6, RZ, 0x3c, !PT ;  /* 0x0000000607074212 */ /* 0x000fca00078e3cff */
[----:B------:R0:W2:Y:S02]  /*14560*/  @P4 LDG.E.U8 R84, desc[UR18][R6.64] ;  /* 0x0000001206544981 */ /* 0x0000a4000c1e1100 */
[----:B0-----:R-:W-:Y:S02]  /*14570*/  @P1 IMAD.MOV.U32 R6, RZ, RZ, R14 ;  /* 0x000000ffff061224 */ /* 0x001fe400078e000e */
[----:B------:R-:W-:-:S05]  /*14580*/  @P1 IMAD.MOV.U32 R7, RZ, RZ, R4 ;  /* 0x000000ffff071224 */ /* 0x000fca00078e0004 */
[----:B------:R-:W3:Y:S01]  /*14590*/  @P1 LDG.E.U8 R48, desc[UR18][R6.64] ;  /* 0x0000001206301981 */ /* 0x000ee2000c1e1100 */
[----:B------:R-:W-:-:S03]  /*145a0*/  IADD3 R15, P5, PT, R3, R15, RZ ;  /* 0x0000000f030f7210 */ /* 0x000fc60007fbe0ff */
[----:B------:R0:W-:Y:S04]  /*145b0*/  STL [R1+0x5bc], R4 ;  /* 0x0005bc0401007387 */ /* 0x0001e80000100800 */
[----:B--2---:R-:W-:Y:S04]  /*145c0*/  STL [R1+0x84c], R84 ;  /* 0x00084c5401007387 */ /* 0x004fe80000100800 */
[----:B0-----:R-:W2:Y:S04]  /*145d0*/  LDL.LU R4, [R1+0x854] ;  /* 0x0008540001047983 */ /* 0x001ea80000300800 */
[----:B------:R-:W2:Y:S04]  /*145e0*/  LDL.LU R14, [R1+0x198] ;  /* 0x00019800010e7983 */ /* 0x000ea80000300800 */
[----:B---3--:R0:W-:Y:S04]  /*145f0*/  STL [R1+0x28], R48 ;  /* 0x0000283001007387 */ /* 0x0081e80000100800 */
[----:B0-----:R-:W3:Y:S04]  /*14600*/  LDL.LU R48, [R1+0x850] ;  /* 0x0008500001307983 */ /* 0x001ee80000300800 */
[----:B------:R0:W-:Y:S04]  /*14610*/  STL [R1+0x5c8], R15 ;  /* 0x0005c80f01007387 */ /* 0x0001e80000100800 */
[----:B------:R-:W2:Y:S01]  /*14620*/  LDL.LU R6, [R1+0x5c4] ;  /* 0x0005c40001067983 */ /* 0x000ea20000300800 */
[----:B------:R-:W-:Y:S01]  /*14630*/  ISETP.GT.AND P2, PT, R8, 0x5d, PT ;  /* 0x0000005d0800780c */ /* 0x000fe20003f44270 */
[----:B------:R-:W-:-:S02]  /*14640*/  IMAD.MOV.U32 R7, RZ, RZ, R15 ;  /* 0x000000ffff077224 */ /* 0x000fc400078e000f */
[----:B0-----:R-:W3:Y:S01]  /*14650*/  LDL.LU R15, [R1+0x5d8] ;  /* 0x0005d800010f7983 */ /* 0x001ee20000300800 */
[----:B------:R-:W-:Y:S02]  /*14660*/  PRMT R84, RZ, 0x7610, R84 ;  /* 0x00007610ff547816 */ /* 0x000fe40000000054 */
[----:B------:R-:W-:Y:S01]  /*14670*/  IADD3 R10, P6, PT, R3, R10, RZ ;  /* 0x0000000a030a7210 */ /* 0x000fe20007fde0ff */
[----:B--2---:R-:W-:-:S06]  /*14680*/  IMAD.X R6, R5, 0x1, R6, P5 ;  /* 0x0000000105067824 */ /* 0x004fcc00028e0606 */
        /* <DEDUP_REMOVED lines=23> */
[----:B------:R-:W-:Y:S02]  /*14800*/  PRMT R68, RZ, 0x7610, R68 ;  /* 0x00007610ff447816 */ /* 0x000fe40000000044 */
[----:B------:R-:W-:Y:S02]  /*14810*/  IADD3 R15, P5, PT, R3, R15, RZ ;  /* 0x0000000f030f7210 */ /* 0x000fe40007fbe0ff */
[----:B------:R-:W-:Y:S07]  /*14820*/  STL [R1+0x198], R14 ;  /* 0x0001980e01007387 */ /* 0x000fee0000100800 */
[----:B0-----:R-:W-:-:S02]  /*14830*/  @P1 IMAD.MOV.U32 R6, RZ, RZ, R11 ;  /* 0x000000ffff061224 */ /* 0x001fc400078e000b */
[----:B------:R-:W-:-:S05]  /*14840*/  @P1 IMAD.MOV.U32 R7, RZ, RZ, R14 ;  /* 0x000000ffff071224 */ /* 0x000fca00078e000e */
[----:B------:R-:W3:Y:S04]  /*14850*/  @P1 LDG.E.U8 R68, desc[UR18][R6.64] ;  /* 0x0000001206441981 */ /* 0x000ee8000c1e1100 */
[----:B--2---:R0:W-:Y:S04]  /*14860*/  STL [R1+0x818], R86 ;  /* 0x0008185601007387 */ /* 0x0041e80000100800 */
[----:B0-----:R-:W2:Y:S04]  /*14870*/  LDL.LU R86, [R1+0x5dc] ;  /* 0x0005dc0001567983 */ /* 0x001ea80000300800 */
[----:B------:R-:W4:Y:S04]  /*14880*/  LDL.LU R14, [R1+0x5e4] ;  /* 0x0005e400010e7983 */ /* 0x000f280000300800 */
[----:B------:R0:W-:Y:S04]  /*14890*/  STL [R1+0x5d8], R15 ;  /* 0x0005d80f01007387 */ /* 0x0001e80000100800 */
[----:B------:R-:W4:Y:S04]  /*148a0*/  LDL.LU R11, [R1+0x5f0] ;  /* 0x0005f000010b7983 */ /* 0x000f280000300800 */
[----:B------:R-:W4:Y:S01]  /*148b0*/  LDL.LU R7, [R1+0x5d4] ;  /* 0x0005d40001077983 */ /* 0x000f220000300800 */
[----:B------:R-:W-:-:S02]  /*148c0*/  ISETP.GT.AND P2, PT, R8, 0x60, PT ;  /* 0x000000600800780c */ /* 0x000fc40003f44270 */
[----:B------:R-:W-:Y:S02]  /*148d0*/  ISETP.GT.AND P4, PT, R8, 0x61, PT ;  /* 0x000000610800780c */ /* 0x000fe40003f84270 */
[----:B------:R-:W-:Y:S01]  /*148e0*/  IADD3 R84, P6, PT, R3, R84, RZ ;  /* 0x0000005403547210 */ /* 0x000fe20007fde0ff */
[----:B---3--:R1:W-:Y:S01]  /*148f0*/  STL [R1+0x81c], R68 ;  /* 0x00081c4401007387 */ /* 0x0083e20000100800 */
[----:B------:R-:W-:-:S07]  /*14900*/  PRMT R29, RZ, 0x7610, R29 ;  /* 0x00007610ff1d7816 */ /* 0x000fce000000001d */
[----:B------:R-:W-:Y:S02]  /*14910*/  @P2 IMAD.MOV.U32 R6, RZ, RZ, R15 ;  /* 0x000000ffff062224 */ /* 0x000fe400078e000f */
[C---:B--2---:R-:W-:Y:S02]  /*14920*/  IMAD.X R86, R5.reuse, 0x1, R86, P6 ;  /* 0x0000000105567824 */ /* 0x044fe400030e0656 */
[----:B----4-:R-:W-:Y:S01]  /*14930*/  IMAD.X R7, R5, 0x1, R7, P5 ;  /* 0x0000000105077824 */ /* 0x010fe200028e0607 */
[----:B------:R-:W-:-:S04]  /*14940*/  IADD3 R10, P5, PT, R3, R10, RZ ;  /* 0x0000000a030a7210 */ /* 0x000fc80007fbe0ff */
[----:B------:R-:W-:Y:S01]  /*14950*/  STL [R1+0x5d4], R7 ;  /* 0x0005d40701007387 */ /* 0x000fe20000100800 */
[----:B------:R-:W-:-:S03]  /*14960*/  IMAD.X R14, R5, 0x1, R14, P5 ;  /* 0x00000001050e7824 */ /* 0x000fc600028e060e */
[----:B0-----:R-:W2:Y:S04]  /*14970*/  LDL.LU R15, [R1+0x5ec] ;  /* 0x0005ec00010f7983 */ /* 0x001ea80000300800 */
[----:B------:R0:W-:Y:S04]  /*14980*/  STL [R1+0x5e0], R84 ;  /* 0x0005e05401007387 */ /* 0x0001e80000100800 */
[----:B-1----:R-:W3:Y:S04]  /*14990*/  LDL.LU R68, [R1+0x5f8] ;  /* 0x0005f80001447983 */ /* 0x002ee80000300800 */
[----:B------:R-:W-:Y:S04]  /*149a0*/  STL [R1+0x5e8], R10 ;  /* 0x0005e80a01007387 */ /* 0x000fe80000100800 */
[----:B------:R1:W4:Y:S04]  /*149b0*/  @P2 LDG.E.U8 R29, desc[UR18][R6.64] ;  /* 0x00000012061d2981 */ /* 0x000328000c1e1100 */
[----:B------:R-:W-:Y:S04]  /*149c0*/  STL [R1+0x5dc], R86 ;  /* 0x0005dc5601007387 */ /* 0x000fe80000100800 */
[----:B------:R0:W-:Y:S01]  /*149d0*/  STL [R1+0x5e4], R14 ;  /* 0x0005e40e01007387 */ /* 0x0001e20000100800 */
[----:B-1----:R-:W-:-:S03]  /*149e0*/  @P4 IMAD.MOV.U32 R6, RZ, RZ, R84 ;  /* 0x000000ffff064224 */ /* 0x002fc600078e0054 */
[----:B0-----:R-:W4:Y:S01]  /*149f0*/  LDL.LU R84, [R1+0x5f4] ;  /* 0x0005f40001547983 */ /* 0x001f220000300800 */
[C---:B------:R-:W-:Y:S01]  /*14a00*/  ISETP.GT.AND P1, PT, R8.reuse, 0x62, PT ;  /* 0x000000620800780c */ /* 0x040fe20003f24270 */
[----:B------:R-:W-:Y:S01]  /*14a10*/  @P4 IMAD.MOV.U32 R7, RZ, RZ, R86 ;  /* 0x000000ffff074224 */ /* 0x000fe200078e0056 */
[----:B------:R-:W-:Y:S02]  /*14a20*/  PRMT R45, RZ, 0x7610, R45 ;  /* 0x00007610ff2d7816 */ /* 0x000fe4000000002d */
[----:B------:R-:W-:Y:S02]  /*14a30*/  ISETP.GT.AND P2, PT, R8, 0x63, PT ;  /* 0x000000630800780c */ /* 0x000fe40003f44270 */
[----:B------:R-:W-:Y:S02]  /*14a40*/  PRMT R74, RZ, 0x7610, R74 ;  /* 0x00007610ff4a7816 */ /* 0x000fe4000000004a */
[----:B------:R0:W4:Y:S01]  /*14a50*/  @P4 LDG.E.U8 R45, desc[UR18][R6.64] ;  /* 0x00000012062d4981 */ /* 0x000122000c1e1100 */
[----:B------:R-:W-:-:S02]  /*14a60*/  IADD3 R11, P4, PT, R3, R11, RZ ;  /* 0x0000000b030b7210 */ /* 0x000fc40007f9e0ff */
[----:B------:R-:W-:Y:S02]  /*14a70*/  ISETP.GT.AND P5, PT, R8, 0x64, PT ;  /* 0x000000640800780c */ /* 0x000fe40003fa4270 */
[----:B0-----:R-:W-:Y:S02]  /*14a80*/  @P1 IMAD.MOV.U32 R6, RZ, RZ, R10 ;  /* 0x000000ffff061224 */ /* 0x001fe400078e000a */
[----:B------:R-:W-:Y:S01]  /*14a90*/  @P1 IMAD.MOV.U32 R7, RZ, RZ, R14 ;  /* 0x000000ffff071224 */ /* 0x000fe200078e000e */
[----:B------:R-:W-:Y:S01]  /*14aa0*/  PRMT R82, RZ, 0x7610, R82 ;  /* 0x00007610ff527816 */ /* 0x000fe20000000052 */
[----:B------:R-:W4:Y:S04]  /*14ab0*/  LDL.LU R14, [R1+0x5fc] ;  /* 0x0005fc00010e7983 */ /* 0x000f280000300800 */
[----:B------:R0:W4:Y:S01]  /*14ac0*/  @P1 LDG.E.U8 R74, desc[UR18][R6.64] ;  /* 0x00000012064a1981 */ /* 0x000122000c1e1100 */
[----:B------:R-:W-:-:S03]  /*14ad0*/  PRMT R9, RZ, 0x7610, R9 ;  /* 0x00007610ff097816 */ /* 0x000fc60000000009 */
[----:B------:R-:W4:Y:S01]  /*14ae0*/  LDL.LU R10, [R1+0x600] ;  /* 0x00060000010a7983 */ /* 0x000f220000300800 */
[----:B0-----:R-:W-:Y:S02]  /*14af0*/  @P2 IMAD.MOV.U32 R6, RZ, RZ, R11 ;  /* 0x000000ffff062224 */ /* 0x001fe400078e000b */
[----:B--2---:R-:W-:-:S04]  /*14b00*/  IMAD.X R15, R5, 0x1, R15, P4 ;  /* 0x00000001050f7824 */ /* 0x004fc800020e060f */
[----:B------:R-:W-:Y:S01]  /*14b10*/  @P2 IMAD.MOV.U32 R7, RZ, RZ, R15 ;  /* 0x000000ffff072224 */ /* 0x000fe200078e000f */
[----:B---3--:R-:W-:-:S04]  /*14b20*/  IADD3 R68, P1, PT, R3, R68, RZ ;  /* 0x0000004403447210 */ /* 0x008fc80007f3e0ff */
[----:B------:R0:W2:Y:S02]  /*14b30*/  @P2 LDG.E.U8 R82, desc[UR18][R6.64] ;  /* 0x0000001206522981 */ /* 0x0000a4000c1e1100 */
[----:B0-----:R-:W-:Y:S02]  /*14b40*/  @P5 IMAD.MOV.U32 R6, RZ, RZ, R68 ;  /* 0x000000ffff065224 */ /* 0x001fe400078e0044 */
[----:B----4-:R-:W-:-:S04]  /*14b50*/  IMAD.X R84, R5, 0x1, R84, P1 ;  /* 0x0000000105547824 */ /* 0x010fc800008e0654 */
[----:B------:R-:W-:-:S05]  /*14b60*/  @P5 IMAD.MOV.U32 R7, RZ, RZ, R84 ;  /* 0x000000ffff075224 */ /* 0x000fca00078e0054 */
[----:B------:R0:W3:Y:S04]  /*14b70*/  @P5 LDG.E.U8 R9, desc[UR18][R6.64] ;  /* 0x0000001206095981 */ /* 0x0000e8000c1e1100 */
[----:B------:R-:W-:Y:S04]  /*14b80*/  STL [R1+0x5f0], R11 ;  /* 0x0005f00b01007387 */ /* 0x000fe80000100800 */
[----:B------:R1:W-:Y:S04]  /*14b90*/  STL [R1+0x5ec], R15 ;  /* 0x0005ec0f01007387 */ /* 0x0003e80000100800 */
[----:B-1----:R-:W4:Y:S04]  /*14ba0*/  LDL.LU R15, [R1+0x484] ;  /* 0x00048400010f7983 */ /* 0x002f280000300800 */
[----:B------:R-:W2:Y:S01]  /*14bb0*/  LDL.LU R11, [R1+0x488] ;  /* 0x00048800010b7983 */ /* 0x000ea20000300800 */
[----:B------:R-:W-:-:S02]  /*14bc0*/  ISETP.GT.AND P2, PT, R8, 0x65, PT ;  /* 0x000000650800780c */ /* 0x000fc40003f44270 */
[----:B------:R-:W-:Y:S01]  /*14bd0*/  IADD3 R10, P1, PT, R3, R10, RZ ;  /* 0x0000000a030a7210 */ /* 0x000fe20007f3e0ff */
[----:B------:R-:W-:Y:S04]  /*14be0*/  STL [R1+0x5f8], R68 ;  /* 0x0005f84401007387 */ /* 0x000fe80000100800 */
[----:B------:R-:W-:Y:S01]  /*14bf0*/  STL [R1+0x5f4], R84 ;  /* 0x0005f45401007387 */ /* 0x000fe20000100800 */
[----:B------:R-:W-:Y:S01]  /*14c00*/  IMAD.X R14, R5, 0x1, R14, P1 ;  /* 0x00000001050e7824 */ /* 0x000fe200008e060e */
[----:B------:R-:W-:-:S04]  /*14c10*/  PRMT R92, RZ, 0x7610, R92 ;  /* 0x00007610ff5c7816 */ /* 0x000fc8000000005c */
[----:B0-----:R-:W-:Y:S02]  /*14c20*/  @P2 IMAD.MOV.U32 R6, RZ, RZ, R10 ;  /* 0x000000ffff062224 */ /* 0x001fe400078e000a */
[----:B------:R-:W-:-:S05]  /*14c30*/  @P2 IMAD.MOV.U32 R7, RZ, RZ, R14 ;  /* 0x000000ffff072224 */ /* 0x000fca00078e000e */
[----:B------:R0:W4:Y:S04]  /*14c40*/  @P2 LDG.E.U8 R92, desc[UR18][R6.64] ;  /* 0x00000012065c2981 */ /* 0x000128000c1e1100 */
[----:B---3--:R1:W-:Y:S04]  /*14c50*/  STL [R1+0x4], R9 ;  /* 0x0000040901007387 */ /* 0x0083e80000100800 */
[----:B-1----:R-:W3:Y:S04]  /*14c60*/  LDL.LU R9, [R1+0x1a4] ;  /* 0x0001a40001097983 */ /* 0x002ee80000300800 */
[----:B------:R-:W-:Y:S04]  /*14c70*/  STL [R1+0x600], R10 ;  /* 0x0006000a01007387 */ /* 0x000fe80000100800 */
[----:B------:R1:W-:Y:S04]  /*14c80*/  STL [R1+0x5fc], R14 ;  /* 0x0005fc0e01007387 */ /* 0x0003e80000100800 */
[----:B-1----:R-:W3:Y:S01]  /*14c90*/  LDL.LU R14, [R1+0x1a0] ;  /* 0x0001a000010e7983 */ /* 0x002ee20000300800 */
[----:B------:R-:W-:-:S02]  /*14ca0*/  ISETP.GT.AND P2, PT, R8, 0x66, PT ;  /* 0x000000660800780c */ /* 0x000fc40003f44270 */
[----:B--2---:R-:W-:Y:S01]  /*14cb0*/  IADD3 R11, P1, PT, R3, R11, RZ ;  /* 0x0000000b030b7210 */ /* 0x004fe20007f3e0ff */
[----:B------:R-:W2:Y:S01]  /*14cc0*/  LDL.LU R10, [R1+0x608] ;  /* 0x00060800010a7983 */ /* 0x000ea20000300800 */
[----:B------:R-:W-:-:S03]  /*14cd0*/  PRMT R90, RZ, 0x7610, R90 ;  /* 0x00007610ff5a7816 */ /* 0x000fc6000000005a */
[----:B----4-:R-:W-:-:S06]  /*14ce0*/  IMAD.X R15, R5, 0x1, R15, P1 ;  /* 0x00000001050f7824 */ /* 0x010fcc00008e060f */
[----:B0-----:R-:W-:Y:S02]  /*14cf0*/  @P2 IMAD.MOV.U32 R6, RZ, RZ, R11 ;  /* 0x000000ffff062224 */ /* 0x001fe400078e000b */
[----:B------:R-:W-:-:S05]  /*14d00*/  @P2 IMAD.MOV.U32 R7, RZ, RZ, R15 ;  /* 0x000000ffff072224 */ /* 0x000fca00078e000f */
[----:B------:R0:W4:Y:S01]  /*14d10*/  @P2 LDG.E.U8 R90, desc[UR18][R6.64] ;  /* 0x00000012065a2981 */ /* 0x000122000c1e1100 */
[----:B------:R-:W-:Y:S02]  /*14d20*/  ISETP.GT.AND P2, PT, R8, 0x67, PT ;  /* 0x000000670800780c */ /* 0x000fe40003f44270 */
[----:B------:R-:W-:Y:S01]  /*14d30*/  PRMT R88, RZ, 0x7610, R88 ;  /* 0x00007610ff587816 */ /* 0x000fe20000000058 */
[----:B------:R-:W-:Y:S04]  /*14d40*/  STL [R1+0x834], R92 ;  /* 0x0008345c01007387 */ /* 0x000fe80000100800 */
[----:B------:R1:W-:Y:S04]  /*14d50*/  STL [R1+0x488], R11 ;  /* 0x0004880b01007387 */ /* 0x0003e80000100800 */
[----:B------:R0:W-:Y:S04]  /*14d60*/  STL [R1+0x484], R15 ;  /* 0x0004840f01007387 */ /* 0x0001e80000100800 */
[----:B-1----:R-:W2:Y:S04]  /*14d70*/  LDL.LU R11, [R1+0x604] ;  /* 0x00060400010b7983 */ /* 0x002ea80000300800 */
[----:B------:R-:W2:Y:S04]  /*14d80*/  LDL.LU R68, [R1+0x60c] ;  /* 0x00060c0001447983 */ /* 0x000ea80000300800 */
[----:B0-----:R-:W2:Y:S01]  /*14d90*/  LDL.LU R15, [R1+0x610] ;  /* 0x00061000010f7983 */ /* 0x001ea20000300800 */
[----:B---3--:R-:W-:-:S05]  /*14da0*/  IADD3 R9, P1, PT, R3, R9, RZ ;  /* 0x0000000903097210 */ /* 0x008fca0007f3e0ff */
[----:B------:R-:W-:Y:S02]  /*14db0*/  @P2 IMAD.MOV.U32 R6, RZ, RZ, R9 ;  /* 0x000000ffff062224 */ /* 0x000fe400078e0009 */
[----:B------:R-:W-:-:S04]  /*14dc0*/  IMAD.X R14, R5, 0x1, R14, P1 ;  /* 0x00000001050e7824 */ /* 0x000fc800008e060e */
[----:B------:R-:W-:-:S05]  /*14dd0*/  @P2 IMAD.MOV.U32 R7, RZ, RZ, R14 ;  /* 0x000000ffff072224 */ /* 0x000fca00078e000e */
[----:B------:R0:W3:Y:S01]  /*14de0*/  @P2 LDG.E.U8 R88, desc[UR18][R6.64] ;  /* 0x0000001206582981 */ /* 0x0000e2000c1e1100 */
[----:B------:R-:W-:-:S03]  /*14df0*/  ISETP.GT.AND P2, PT, R8, 0x68, PT ;  /* 0x000000680800780c */ /* 0x000fc60003f44270 */
[----:B----4-:R-:W-:Y:S04]  /*14e00*/  STL [R1+0x820], R90 ;  /* 0x0008205a01007387 */ /* 0x010fe80000100800 */
[----:B------:R-:W-:Y:S04]  /*14e10*/  STL [R1+0x1a4], R9 ;  /* 0x0001a40901007387 */ /* 0x000fe80000100800 */
[----:B------:R1:W-:Y:S01]  /*14e20*/  STL [R1+0x1a0], R14 ;  /* 0x0001a00e01007387 */ /* 0x0003e20000100800 */
[----:B--2---:R-:W-:-:S03]  /*14e30*/  IADD3 R10, P1, PT, R3, R10, RZ ;  /* 0x0000000a030a7210 */ /* 0x004fc60007f3e0ff */
[----:B-1----:R-:W2:Y:S04]  /*14e40*/  LDL.LU R14, [R1+0x614] ;  /* 0x00061400010e7983 */ /* 0x002ea80000300800 */
[----:B------:R-:W4:Y:S01]  /*14e50*/  LDL.LU R9, [R1+0x618] ;  /* 0x0006180001097983 */ /* 0x000f220000300800 */
[----:B------:R-:W-:Y:S01]  /*14e60*/  IMAD.X R11, R5, 0x1, R11, P1 ;  /* 0x00000001050b7824 */ /* 0x000fe200008e060b */
[----:B------:R-:W-:Y:S01]  /*14e70*/  PRMT R28, RZ, 0x7610, R28 ;  /* 0x00007610ff1c7816 */ /* 0x000fe2000000001c */
[----:B0-----:R-:W-:Y:S02]  /*14e80*/  @P2 IMAD.MOV.U32 R6, RZ, RZ, R10 ;  /* 0x000000ffff062224 */ /* 0x001fe400078e000a */
[----:B------:R-:W-:Y:S01]  /*14e90*/  @P2 IMAD.MOV.U32 R7, RZ, RZ, R11 ;  /* 0x000000ffff072224 */ /* 0x000fe200078e000b */
[----:B------:R-:W-:-:S04]  /*14ea0*/  IADD3 R15, P1, PT, R3, R15, RZ ;  /* 0x0000000f030f7210 */ /* 0x000fc80007f3e0ff */
[----:B------:R0:W2:Y:S01]  /*14eb0*/  @P2 LDG.E.U8 R28, desc[UR18][R6.64] ;  /* 0x00000012061c2981 */ /* 0x0000a2000c1e1100 */
[----:B------:R-:W-:Y:S01]  /*14ec0*/  ISETP.GT.AND P2, PT, R8, 0x69, PT ;  /* 0x000000690800780c */ /* 0x000fe20003f44270 */
[----:B------:R-:W-:-:S12]  /*14ed0*/  IMAD.X R68, R5, 0x1, R68, P1 ;  /* 0x0000000105447824 */ /* 0x000fd800008e0644 */
[----:B0-----:R-:W-:Y:S02]  /*14ee0*/  @P2 IMAD.MOV.U32 R7, RZ, RZ, R68 ;  /* 0x000000ffff072224 */ /* 0x001fe400078e0044 */
[----:B------:R-:W-:Y:S01]  /*14ef0*/  @P2 IMAD.MOV.U32 R6, RZ, RZ, R15 ;  /* 0x000000ffff062224 */ /* 0x000fe200078e000f */
[----:B---3--:R-:W-:Y:S04]  /*14f00*/  STL [R1+0x824], R88 ;  /* 0x0008245801007387 */ /* 0x008fe80000100800 */
[----:B------:R-:W-:Y:S04]  /*14f10*/  STL [R1+0x608], R10 ;  /* 0x0006080a01007387 */ /* 0x000fe80000100800 */
[----:B------:R0:W-:Y:S04]  /*14f20*/  STL [R1+0x604], R11 ;  /* 0x0006040b01007387 */ /* 0x0001e80000100800 */
[----:B0-----:R-:W3:Y:S04]  /*14f30*/  LDL.LU R11, [R1+0x61c] ;  /* 0x00061c00010b7983 */ /* 0x001ee80000300800 */
[----:B------:R-:W3:Y:S04]  /*14f40*/  LDL.LU R10, [R1+0x620] ;  /* 0x00062000010a7983 */ /* 0x000ee80000300800 */
[----:B------:R-:W-:Y:S04]  /*14f50*/  STL [R1+0x610], R15 ;  /* 0x0006100f01007387 */ /* 0x000fe80000100800 */
[----:B------:R0:W-:Y:S04]  /*14f60*/  STL [R1+0x60c], R68 ;  /* 0x00060c4401007387 */ /* 0x0001e80000100800 */
[----:B0-----:R-:W3:Y:S04]  /*14f70*/  LDL.LU R68, [R1+0x624] ;  /* 0x0006240001447983 */ /* 0x001ee80000300800 */
[----:B------:R-:W3:Y:S01]  /*14f80*/  LDL.LU R15, [R1+0x628] ;  /* 0x00062800010f7983 */ /* 0x000ee20000300800 */
[----:B------:R-:W-:-:S06]  /*14f90*/  PRMT R44, RZ, 0x7610, R44 ;  /* 0x00007610ff2c7816 */ /* 0x000fcc000000002c */
[----:B------:R0:W3:Y:S01]  /*14fa0*/  @P2 LDG.E.U8 R44, desc[UR18][R6.64] ;  /* 0x00000012062c2981 */ /* 0x0000e2000c1e1100 */
[----:B------:R-:W-:Y:S02]  /*14fb0*/  ISETP.GT.AND P2, PT, R8, 0x6a, PT ;  /* 0x0000006a0800780c */ /* 0x000fe40003f44270 */
[----:B----4-:R-:W-:Y:S02]  /*14fc0*/  IADD3 R9, P1, PT, R3, R9, RZ ;  /* 0x0000000903097210 */ /* 0x010fe40007f3e0ff */
[----:B------:R-:W-:-:S03]  /*14fd0*/  PRMT R73, RZ, 0x7610, R73 ;  /* 0x00007610ff497816 */ /* 0x000fc60000000049 */
[----:B--2---:R-:W-:-:S06]  /*14fe0*/  IMAD.X R14, R5, 0x1, R14, P1 ;  /* 0x00000001050e7824 */ /* 0x004fcc00008e060e */
[----:B0-----:R-:W-:Y:S02]  /*14ff0*/  @P2 IMAD.MOV.U32 R6, RZ, RZ, R9 ;  /* 0x000000ffff062224 */ /* 0x001fe400078e0009 */
[----:B------:R-:W-:-:S05]  /*15000*/  @P2 IMAD.MOV.U32 R7, RZ, RZ, R14 ;  /* 0x000000ffff072224 */ /* 0x000fca00078e000e */
[----:B------:R0:W2:Y:S01]  /*15010*/  @P2 LDG.E.U8 R73, desc[UR18][R6.64] ;  /* 0x0000001206492981 */ /* 0x0000a2000c1e1100 */
[----:B------:R-:W-:Y:S02]  /*15020*/  ISETP.GT.AND P2, PT, R8, 0x6b, PT ;  /* 0x0000006b0800780c */ /* 0x000fe40003f44270 */
[----:B------:R-:W-:Y:S01]  /*15030*/  PRMT R80, RZ, 0x7610, R80 ;  /* 0x00007610ff507816 */ /* 0x000fe20000000050 */
[----:B------:R-:W-:Y:S04]  /*15040*/  STL [R1+0x618], R9 ;  /* 0x0006180901007387 */ /* 0x000fe80000100800 */
[----:B------:R1:W-:Y:S01]  /*15050*/  STL [R1+0x614], R14 ;  /* 0x0006140e01007387 */ /* 0x0003e20000100800 */
[----:B------:R-:W-:-:S03]  /*15060*/  PRMT R79, RZ, 0x7610, R79 ;  /* 0x00007610ff4f7816 */ /* 0x000fc6000000004f */
[----:B-1----:R-:W4:Y:S04]  /*15070*/  LDL.LU R14, [R1+0x62c] ;  /* 0x00062c00010e7983 */ /* 0x002f280000300800 */
[----:B------:R-:W2:Y:S01]  /*15080*/  LDL.LU R9, [R1+0x630] ;  /* 0x0006300001097983 */ /* 0x000ea20000300800 */
[----:B---3--:R-:W-:-:S05]  /*15090*/  IADD3 R10, P1, PT, R3, R10, RZ ;  /* 0x0000000a030a7210 */ /* 0x008fca0007f3e0ff */
[----:B------:R-:W-:Y:S02]  /*150a0*/  IMAD.X R11, R5, 0x1, R11, P1 ;  /* 0x00000001050b7824 */ /* 0x000fe400008e060b */
[----:B0-----:R-:W-:Y:S02]  /*150b0*/  @P2 IMAD.MOV.U32 R6, RZ, RZ, R10 ;  /* 0x000000ffff062224 */ /* 0x001fe400078e000a */
[----:B------:R-:W-:-:S05]  /*150c0*/  @P2 IMAD.MOV.U32 R7, RZ, RZ, R11 ;  /* 0x000000ffff072224 */ /* 0x000fca00078e000b */
[----:B------:R0:W3:Y:S01]  /*150d0*/  @P2 LDG.E.U8 R80, desc[UR18][R6.64] ;  /* 0x0000001206502981 */ /* 0x0000e2000c1e1100 */
[----:B------:R-:W-:Y:S02]  /*150e0*/  ISETP.GT.AND P2, PT, R8, 0x6c, PT ;  /* 0x0000006c0800780c */ /* 0x000fe40003f44270 */
[----:B------:R-:W-:-:S05]  /*150f0*/  IADD3 R15, P1, PT, R3, R15, RZ ;  /* 0x0000000f030f7210 */ /* 0x000fca0007f3e0ff */
[----:B------:R-:W-:-:S06]  /*15100*/  IMAD.X R68, R5, 0x1, R68, P1 ;  /* 0x0000000105447824 */ /* 0x000fcc00008e0644 */
[----:B0-----:R-:W-:Y:S02]  /*15110*/  @P2 IMAD.MOV.U32 R6, RZ, RZ, R15 ;  /* 0x000000ffff062224 */ /* 0x001fe400078e000f */
[----:B------:R-:W-:-:S05]  /*15120*/  @P2 IMAD.MOV.U32 R7, RZ, RZ, R68 ;  /* 0x000000ffff072224 */ /* 0x000fca00078e0044 */
[----:B------:R0:W3:Y:S04]  /*15130*/  @P2 LDG.E.U8 R79, desc[UR18][R6.64] ;  /* 0x00000012064f2981 */ /* 0x0000e8000c1e1100 */
[----:B------:R-:W-:Y:S04]  /*15140*/  STL [R1+0x620], R10 ;  /* 0x0006200a01007387 */ /* 0x000fe80000100800 */
[----:B------:R1:W-:Y:S04]  /*15150*/  STL [R1+0x61c], R11 ;  /* 0x00061c0b01007387 */ /* 0x0003e80000100800 */
[----:B-1----:R-:W3:Y:S04]  /*15160*/  LDL.LU R11, [R1+0x1a8] ;  /* 0x0001a800010b7983 */ /* 0x002ee80000300800 */
[----:B------:R-:W3:Y:S01]  /*15170*/  LDL.LU R10, [R1+0x1ac] ;  /* 0x0001ac00010a7983 */ /* 0x000ee20000300800 */
[----:B------:R-:W-:-:S03]  /*15180*/  ISETP.GT.AND P2, PT, R8, 0x6d, PT ;  /* 0x0000006d0800780c */ /* 0x000fc60003f44270 */
[----:B------:R1:W-:Y:S01]  /*15190*/  STL [R1+0x628], R15 ;  /* 0x0006280f01007387 */ /* 0x0003e20000100800 */
[----:B------:R-:W-:-:S03]  /*151a0*/  PRMT R78, RZ, 0x7610, R78 ;  /* 0x00007610ff4e7816 */ /* 0x000fc6000000004e */
[----:B------:R0:W-:Y:S01]  /*151b0*/  STL [R1+0x624], R68 ;  /* 0x0006244401007387 */ /* 0x0001e20000100800 */
[----:B--2---:R-:W-:-:S03]  /*151c0*/  IADD3 R9, P1, PT, R3, R9, RZ ;  /* 0x0000000903097210 */ /* 0x004fc60007f3e0ff */
[----:B-1----:R-:W2:Y:S02]  /*151d0*/  LDL.LU R15, [R1+0x1b4] ;  /* 0x0001b400010f7983 */ /* 0x002ea40000300800 */
[----:B----4-:R-:W-:Y:S02]  /*151e0*/  IMAD.X R14, R5, 0x1, R14, P1 ;  /* 0x00000001050e7824 */ /* 0x010fe400008e060e */
[----:B0-----:R-:W-:Y:S02]  /*151f0*/  @P2 IMAD.MOV.U32 R6, RZ, RZ, R9 ;  /* 0x000000ffff062224 */ /* 0x001fe400078e0009 */
[----:B------:R-:W-:-:S05]  /*15200*/  @P2 IMAD.MOV.U32 R7, RZ, RZ, R14 ;  /* 0x000000ffff072224 */ /* 0x000fca00078e000e */
[----:B------:R0:W4:Y:S01]  /*15210*/  @P2 LDG.E.U8 R78, desc[UR18][R6.64] ;  /* 0x00000012064e2981 */ /* 0x000122000c1e1100 */
[----:B------:R-:W-:Y:S02]  /*15220*/  ISETP.GT.AND P2, PT, R8, 0x6e, PT ;  /* 0x0000006e0800780c */ /* 0x000fe40003f44270 */
[----:B------:R-:W-:Y:S01]  /*15230*/  PRMT R77, RZ, 0x7610, R77 ;  /* 0x00007610ff4d7816 */ /* 0x000fe2000000004d */
[----:B---3--:R-:W-:Y:S04]  /*15240*/  STL [R1+0x844], R79 ;  /* 0x0008444f01007387 */ /* 0x008fe80000100800 */
[----:B------:R1:W-:Y:S04]  /*15250*/  STL [R1+0x630], R9 ;  /* 0x0006300901007387 */ /* 0x0003e80000100800 */
[----:B------:R-:W-:Y:S04]  /*15260*/  STL [R1+0x62c], R14 ;  /* 0x00062c0e01007387 */ /* 0x000fe80000100800 */
[----:B------:R-:W3:Y:S01]  /*15270*/  LDL.LU R68, [R1+0x1b0] ;  /* 0x0001b00001447983 */ /* 0x000ee20000300800 */
[----:B------:R-:W-:-:S03]  /*15280*/  PRMT R76, RZ, 0x7610, R76 ;  /* 0x00007610ff4c7816 */ /* 0x000fc6000000004c */
[----:B-1----:R-:W3:Y:S01]  /*15290*/  LDL.LU R9, [R1+0x638] ;  /* 0x0006380001097983 */ /* 0x002ee20000300800 */
[----:B------:R-:W-:-:S05]  /*152a0*/  IADD3 R10, P1, PT, R3, R10, RZ ;  /* 0x0000000a030a7210 */ /* 0x000fca0007f3e0ff */
[----:B------:R-:W-:Y:S02]  /*152b0*/  IMAD.X R11, R5, 0x1, R11, P1 ;  /* 0x00000001050b7824 */ /* 0x000fe400008e060b */
[----:B0-----:R-:W-:Y:S02]  /*152c0*/  @P2 IMAD.MOV.U32 R6, RZ, RZ, R10 ;  /* 0x000000ffff062224 */ /* 0x001fe400078e000a */
[----:B------:R-:W-:-:S05]  /*152d0*/  @P2 IMAD.MOV.U32 R7, RZ, RZ, R11 ;  /* 0x000000ffff072224 */ /* 0x000fca00078e000b */
[----:B------:R0:W3:Y:S01]  /*152e0*/  @P2 LDG.E.U8 R77, desc[UR18][R6.64] ;  /* 0x00000012064d2981 */ /* 0x0000e2000c1e1100 */
[----:B------:R-:W-:Y:S02]  /*152f0*/  ISETP.GT.AND P2, PT, R8, 0x6f, PT ;  /* 0x0000006f0800780c */ /* 0x000fe40003f44270 */
[----:B--2---:R-:W-:Y:S01]  /*15300*/  IADD3 R15, P1, PT, R3, R15, RZ ;  /* 0x0000000f030f7210 */ /* 0x004fe20007f3e0ff */
[----:B----4-:R-:W-:Y:S10]  /*15310*/  STL [R1+0x838], R78 ;  /* 0x0008384e01007387 */ /* 0x010ff40000100800 */
[----:B0-----:R-:W-:Y:S01]  /*15320*/  @P2 IMAD.MOV.U32 R6, RZ, RZ, R15 ;  /* 0x000000ffff062224 */ /* 0x001fe200078e000f */
[----:B------:R0:W-:Y:S04]  /*15330*/  STL [R1+0x1ac], R10 ;  /* 0x0001ac0a01007387 */ /* 0x0001e80000100800 */
[----:B------:R1:W-:Y:S04]  /*15340*/  STL [R1+0x1a8], R11 ;  /* 0x0001a80b01007387 */ /* 0x0003e80000100800 */
[----:B0-----:R-:W2:Y:S04]  /*15350*/  LDL.LU R10, [R1+0x634] ;  /* 0x00063400010a7983 */ /* 0x001ea80000300800 */
[----:B------:R-:W4:Y:S04]  /*15360*/  LDL.LU R14, [R1+0x63c] ;  /* 0x00063c00010e7983 */ /* 0x000f280000300800 */
[----:B-1----:R-:W4:Y:S01]  /*15370*/  LDL.LU R11, [R1+0x640] ;  /* 0x00064000010b7983 */ /* 0x002f220000300800 */
[----:B---3--:R-:W-:-:S04]  /*15380*/  IMAD.X R68, R5, 0x1, R68, P1 ;  /* 0x0000000105447824 */ /* 0x008fc800008e0644 */
[----:B------:R-:W-:-:S05]  /*15390*/  @P2 IMAD.MOV.U32 R7, RZ, RZ, R68 ;  /* 0x000000ffff072224 */ /* 0x000fca00078e0044 */
[----:B------:R0:W3:Y:S04]  /*153a0*/  @P2 LDG.E.U8 R76, desc[UR18][R6.64] ;  /* 0x00000012064c2981 */ /* 0x0000e8000c1e1100 */
[----:B------:R-:W-:Y:S04]  /*153b0*/  STL [R1+0x828], R77 ;  /* 0x0008284d01007387 */ /* 0x000fe80000100800 */
[----:B------:R-:W-:Y:S04]  /*153c0*/  STL [R1+0x1b4], R15 ;  /* 0x0001b40f01007387 */ /* 0x000fe80000100800 */
[----:B------:R1:W-:Y:S04]  /*153d0*/  STL [R1+0x1b0], R68 ;  /* 0x0001b04401007387 */ /* 0x0003e80000100800 */
[----:B-1----:R-:W3:Y:S04]  /*153e0*/  LDL.LU R68, [R1+0x644] ;  /* 0x0006440001447983 */ /* 0x002ee80000300800 */
[----:B------:R-:W3:Y:S01]  /*153f0*/  LDL.LU R15, [R1+0x648] ;  /* 0x00064800010f7983 */ /* 0x000ee20000300800 */
[----:B------:R-:W-:-:S02]  /*15400*/  ISETP.GT.AND P2, PT, R8, 0x70, PT ;  /* 0x000000700800780c */ /* 0x000fc40003f44270 */
[----:B------:R-:W-:Y:S02]  /*15410*/  IADD3 R9, P1, PT, R3, R9, RZ ;  /* 0x0000000903097210 */ /* 0x000fe40007f3e0ff */
[----:B------:R-:W-:-:S03]  /*15420*/  PRMT R31, RZ, 0x7610, R31 ;  /* 0x00007610ff1f7816 */ /* 0x000fc6000000001f */
[----:B--2---:R-:W-:-:S06]  /*15430*/  IMAD.X R10, R5, 0x1, R10, P1 ;  /* 0x00000001050a7824 */ /* 0x004fcc00008e060a */
[----:B0-----:R-:W-:Y:S02]  /*15440*/  @P2 IMAD.MOV.U32 R6, RZ, RZ, R9 ;  /* 0x000000ffff062224 */ /* 0x001fe400078e0009 */
[----:B------:R-:W-:-:S05]  /*15450*/  @P2 IMAD.MOV.U32 R7, RZ, RZ, R10 ;  /* 0x000000ffff072224 */ /* 0x000fca00078e000a */
[----:B------:R0:W2:Y:S01]  /*15460*/  @P2 LDG.E.U8 R31, desc[UR18][R6.64] ;  /* 0x00000012061f2981 */ /* 0x0000a2000c1e1100 */
[----:B------:R-:W-:Y:S02]  /*15470*/  ISETP.GT.AND P2, PT, R8, 0x71, PT ;  /* 0x000000710800780c */ /* 0x000fe40003f44270 */
[----:B----4-:R-:W-:Y:S02]  /*15480*/  IADD3 R11, P1, PT, R3, R11, RZ ;  /* 0x0000000b030b7210 */ /* 0x010fe40007f3e0ff */
[----:B------:R-:W-:-:S03]  /*15490*/  PRMT R47, RZ, 0x7610, R47 ;  /* 0x00007610ff2f7816 */ /* 0x000fc6000000002f */
[----:B------:R-:W-:-:S06]  /*154a0*/  IMAD.X R14, R5, 0x1, R14, P1 ;  /* 0x00000001050e7824 */ /* 0x000fcc00008e060e */
[----:B0-----:R-:W-:Y:S02]  /*154b0*/  @P2 IMAD.MOV.U32 R6, RZ, RZ, R11 ;  /* 0x000000ffff062224 */ /* 0x001fe400078e000b */
[----:B------:R-:W-:-:S05]  /*154c0*/  @P2 IMAD.MOV.U32 R7, RZ, RZ, R14 ;  /* 0x000000ffff072224 */ /* 0x000fca00078e000e */
[----:B------:R0:W4:Y:S01]  /*154d0*/  @P2 LDG.E.U8 R47, desc[UR18][R6.64] ;  /* 0x00000012062f2981 */ /* 0x000122000c1e1100 */
[----:B------:R-:W-:Y:S02]  /*154e0*/  ISETP.GT.AND P2, PT, R8, RZ, PT ;  /* 0x000000ff0800720c */ /* 0x000fe40003f44270 */
[----:B------:R-:W-:Y:S02]  /*154f0*/  IADD3 R0, P1, PT, R3, R0, RZ ;  /* 0x0000000003007210 */ /* 0x000fe40007f3e0ff */
[----:B------:R-:W-:-:S03]  /*15500*/  PRMT R17, RZ, 0x7610, R17 ;  /* 0x00007610ff117816 */ /* 0x000fc60000000011 */
[----:B------:R-:W-:-:S06]  /*15510*/  IMAD.X R2, R5, 0x1, R2, P1 ;  /* 0x0000000105027824 */ /* 0x000fcc00008e0602 */
[----:B0-----:R-:W-:Y:S02]  /*15520*/  @P2 IMAD.MOV.U32 R6, RZ, RZ, R0 ;  /* 0x000000ffff062224 */ /* 0x001fe400078e0000 */
[----:B------:R-:W-:-:S05]  /*15530*/  @P2 IMAD.MOV.U32 R7, RZ, RZ, R2 ;  /* 0x000000ffff072224 */ /* 0x000fca00078e0002 */
[----:B------:R0:W2:Y:S01]  /*15540*/  @P2 LDG.E.U8 R17, desc[UR18][R6.64] ;  /* 0x0000001206112981 */ /* 0x0000a2000c1e1100 */
[----:B------:R-:W-:-:S03]  /*15550*/  ISETP.GT.AND P2, PT, R8, 0x72, PT ;  /* 0x000000720800780c */ /* 0x000fc60003f44270 */
[----:B---3--:R-:W-:Y:S04]  /*15560*/  STL [R1+0x82c], R76 ;  /* 0x00082c4c01007387 */ /* 0x008fe80000100800 */
[----:B------:R-:W-:Y:S04]  /*15570*/  STL [R1+0x638], R9 ;  /* 0x0006380901007387 */ /* 0x000fe80000100800 */
[----:B------:R1:W-:Y:S04]  /*15580*/  STL [R1+0x634], R10 ;  /* 0x0006340a01007387 */ /* 0x0003e80000100800 */
[----:B-1----:R-:W3:Y:S04]  /*15590*/  LDL.LU R10, [R1+0x64c] ;  /* 0x00064c00010a7983 */ /* 0x002ee80000300800 */
[----:B------:R-:W2:Y:S04]  /*155a0*/  LDL.LU R9, [R1+0x650] ;  /* 0x0006500001097983 */ /* 0x000ea80000300800 */
[----:B------:R-:W-:Y:S04]  /*155b0*/  STL [R1+0x640], R11 ;  /* 0x0006400b01007387 */ /* 0x000fe80000100800 */
[----:B------:R1:W-:Y:S04]  /*155c0*/  STL [R1+0x63c], R14 ;  /* 0x00063c0e01007387 */ /* 0x0003e80000100800 */
[----:B-1----:R-:W4:Y:S04]  /*155d0*/  LDL.LU R14, [R1+0x654] ;  /* 0x00065400010e7983 */ /* 0x002f280000300800 */
[----:B------:R-:W4:Y:S01]  /*155e0*/  LDL.LU R11, [R1+0x658] ;  /* 0x00065800010b7983 */ /* 0x000f220000300800 */
[----:B------:R-:W-:-:S03]  /*155f0*/  IADD3 R15, P1, PT, R3, R15, RZ ;  /* 0x0000000f030f7210 */ /* 0x000fc60007f3e0ff */
[----:B------:R-:W-:Y:S02]  /*15600*/  STL [R1+0x83c], R0 ;  /* 0x00083c0001007387 */ /* 0x000fe40000100800 */
[----:B------:R-:W-:Y:S02]  /*15610*/  IMAD.X R68, R5, 0x1, R68, P1 ;  /* 0x0000000105447824 */ /* 0x000fe400008e0644 */
[----:B------:R-:W-:Y:S01]  /*15620*/  STL [R1+0x830], R2 ;  /* 0x0008300201007387 */ /* 0x000fe20000100800 */
[----:B0-----:R-:W-:-:S03]  /*15630*/  @P2 IMAD.MOV.U32 R6, RZ, RZ, R15 ;  /* 0x000000ffff062224 */ /* 0x001fc600078e000f */
[----:B------:R0:W-:Y:S04]  /*15640*/  STL [R1+0x648], R15 ;  /* 0x0006480f01007387 */ /* 0x0001e80000100800 */
[----:B------:R-:W-:Y:S04]  /*15650*/  STL [R1+0x644], R68 ;  /* 0x0006444401007387 */ /* 0x000fe80000100800 */
[----:B0-----:R-:W4:Y:S04]  /*15660*/  LDL.LU R15, [R1+0x65c] ;  /* 0x00065c00010f7983 */ /* 0x001f280000300800 */
[----:B------:R-:W4:Y:S01]  /*15670*/  LDL.LU R0, [R1+0x660] ;  /* 0x0006600001007983 */ /* 0x000f220000300800 */
[----:B------:R-:W-:Y:S01]  /*15680*/  PRMT R65, RZ, 0x7610, R65 ;  /* 0x00007610ff417816 */ /* 0x000fe20000000041 */
[----:B------:R-:W-:-:S05]  /*15690*/  @P2 IMAD.MOV.U32 R7, RZ, RZ, R68 ;  /* 0x000000ffff072224 */ /* 0x000fca00078e0044 */
[----:B------:R0:W4:Y:S01]  /*156a0*/  @P2 LDG.E.U8 R65, desc[UR18][R6.64] ;  /* 0x0000001206412981 */ /* 0x000122000c1e1100 */
[----:B------:R-:W-:Y:S02]  /*156b0*/  ISETP.GT.AND P2, PT, R8, 0x73, PT ;  /* 0x000000730800780c */ /* 0x000fe40003f44270 */
[----:B------:R-:W-:Y:S02]  /*156c0*/  PRMT R75, RZ, 0x7610, R75 ;  /* 0x00007610ff4b7816 */ /* 0x000fe4000000004b */
[----:B------:R-:W-:Y:S02]  /*156d0*/  PRMT R72, RZ, 0x7610, R72 ;  /* 0x00007610ff487816 */ /* 0x000fe40000000048 */
[----:B------:R-:W-:Y:S02]  /*156e0*/  PRMT R71, RZ, 0x7610, R71 ;  /* 0x00007610ff477816 */ /* 0x000fe40000000047 */
[----:B--2---:R-:W-:-:S05]  /*156f0*/  IADD3 R9, P1, PT, R3, R9, RZ ;  /* 0x0000000903097210 */ /* 0x004fca0007f3e0ff */
[----:B---3--:R-:W-:Y:S02]  /*15700*/  IMAD.X R10, R5, 0x1, R10, P1 ;  /* 0x00000001050a7824 */ /* 0x008fe400008e060a */
[----:B0-----:R-:W-:Y:S02]  /*15710*/  @P2 IMAD.MOV.U32 R6, RZ, RZ, R9 ;  /* 0x000000ffff062224 */ /* 0x001fe400078e0009 */
[----:B------:R-:W-:-:S05]  /*15720*/  @P2 IMAD.MOV.U32 R7, RZ, RZ, R10 ;  /* 0x000000ffff072224 */ /* 0x000fca00078e000a */
[----:B------:R0:W2:Y:S01]  /*15730*/  @P2 LDG.E.U8 R75, desc[UR18][R6.64] ;  /* 0x00000012064b2981 */ /* 0x0000a2000c1e1100 */
[----:B------:R-:W-:Y:S02]  /*15740*/  ISETP.GT.AND P2, PT, R8, 0x74, PT ;  /* 0x000000740800780c */ /* 0x000fe40003f44270 */
[----:B----4-:R-:W-:-:S05]  /*15750*/  IADD3 R11, P1, PT, R3, R11, RZ ;  /* 0x0000000b030b7210 */ /* 0x010fca0007f3e0ff */
[----:B------:R-:W-:-:S06]  /*15760*/  IMAD.X R14, R5, 0x1, R14, P1 ;  /* 0x00000001050e7824 */ /* 0x000fcc00008e060e */
[----:B0-----:R-:W-:Y:S02]  /*15770*/  @P2 IMAD.MOV.U32 R6, RZ, RZ, R11 ;  /* 0x000000ffff062224 */ /* 0x001fe400078e000b */
[----:B------:R-:W-:-:S05]  /*15780*/  @P2 IMAD.MOV.U32 R7, RZ, RZ, R14 ;  /* 0x000000ffff072224 */ /* 0x000fca00078e000e */
[----:B------:R0:W3:Y:S01]  /*15790*/  @P2 LDG.E.U8 R72, desc[UR18][R6.64] ;  /* 0x0000001206482981 */ /* 0x0000e2000c1e1100 */
[----:B------:R-:W-:-:S03]  /*157a0*/  ISETP.GT.AND P2, PT, R8, 0x75, PT ;  /* 0x000000750800780c */ /* 0x000fc60003f44270 */
[----:B------:R-:W-:Y:S04]  /*157b0*/  STL [R1+0x650], R9 ;  /* 0x0006500901007387 */ /* 0x000fe80000100800 */
[----:B------:R1:W-:Y:S01]  /*157c0*/  STL [R1+0x64c], R10 ;  /* 0x00064c0a01007387 */ /* 0x0003e20000100800 */
[----:B------:R-:W-:-:S05]  /*157d0*/  IADD3 R0, P1, PT, R3, R0, RZ ;  /* 0x0000000003007210 */ /* 0x000fca0007f3e0ff */
[----:B------:R-:W-:Y:S01]  /*157e0*/  IMAD.X R15, R5, 0x1, R15, P1 ;  /* 0x00000001050f7824 */ /* 0x000fe200008e060f */
[----:B-1----:R-:W4:Y:S01]  /*157f0*/  LDL.LU R10, [R1+0x1b8] ;  /* 0x0001b800010a7983 */ /* 0x002f220000300800 */
[----:B0-----:R-:W-:-:S03]  /*15800*/  @P2 IMAD.MOV.U32 R6, RZ, RZ, R0 ;  /* 0x000000ffff062224 */ /* 0x001fc600078e0000 */
[----:B------:R-:W2:Y:S01]  /*15810*/  LDL.LU R9, [R1+0x1bc] ;  /* 0x0001bc0001097983 */ /* 0x000ea20000300800 */
[----:B------:R-:W-:-:S05]  /*15820*/  @P2 IMAD.MOV.U32 R7, RZ, RZ, R15 ;  /* 0x000000ffff072224 */ /* 0x000fca00078e000f */
[----:B------:R-:W4:Y:S04]  /*15830*/  @P2 LDG.E.U8 R71, desc[UR18][R6.64] ;  /* 0x0000001206472981 */ /* 0x000f28000c1e1100 */
[----:B------:R-:W-:Y:S04]  /*15840*/  STL [R1+0x658], R11 ;  /* 0x0006580b01007387 */ /* 0x000fe80000100800 */
[----:B------:R0:W-:Y:S04]  /*15850*/  STL [R1+0x654], R14 ;  /* 0x0006540e01007387 */ /* 0x0001e80000100800 */
[----:B0-----:R-:W4:Y:S04]  /*15860*/  LDL.LU R14, [R1+0x1c0] ;  /* 0x0001c000010e7983 */ /* 0x001f280000300800 */
[----:B------:R-:W4:Y:S04]  /*15870*/  LDL.LU R2, [R1+0x1c4] ;  /* 0x0001c40001027983 */ /* 0x000f280000300800 */
[----:B------:R-:W4:Y:S01]  /*15880*/  LDL.LU R11, [R1+0x664] ;  /* 0x00066400010b7983 */ /* 0x000f220000300800 */
[----:B------:R-:W-:-:S03]  /*15890*/  ISETP.GT.AND P2, PT, R8, 0x76, PT ;  /* 0x000000760800780c */ /* 0x000fc60003f44270 */
[----:B---3--:R-:W-:Y:S04]  /*158a0*/  STL [R1+0x848], R72 ;  /* 0x0008484801007387 */ /* 0x008fe80000100800 */
[----:B------:R0:W-:Y:S04]  /*158b0*/  STL [R1+0x660], R0 ;  /* 0x0006600001007387 */ /* 0x0001e80000100800 */
[----:B------:R-:W-:Y:S04]  /*158c0*/  STL [R1+0x65c], R15 ;  /* 0x00065c0f01007387 */ /* 0x000fe80000100800 */
[----:B0-----:R-:W3:Y:S01]  /*158d0*/  LDL.LU R0, [R1+0x668] ;  /* 0x0006680001007983 */ /* 0x001ee20000300800 */
[----:B--2---:R-:W-:-:S05]  /*158e0*/  IADD3 R9, P1, PT, R3, R9, RZ ;  /* 0x0000000903097210 */ /* 0x004fca0007f3e0ff */
[----:B----4-:R-:W-:Y:S01]  /*158f0*/  IMAD.X R10, R5, 0x1, R10, P1 ;  /* 0x00000001050a7824 */ /* 0x010fe200008e060a */
[----:B------:R-:W-:Y:S01]  /*15900*/  STL [R1+0x840], R71 ;  /* 0x0008404701007387 */ /* 0x000fe20000100800 */
[----:B------:R-:W-:Y:S02]  /*15910*/  @P2 IMAD.MOV.U32 R6, RZ, RZ, R9 ;  /* 0x000000ffff062224 */ /* 0x000fe400078e0009 */
[----:B------:R-:W-:Y:S01]  /*15920*/  @P2 IMAD.MOV.U32 R7, RZ, RZ, R10 ;  /* 0x000000ffff072224 */ /* 0x000fe200078e000a */
[----:B------:R-:W-:Y:S04]  /*15930*/  STL [R1+0x1bc], R9 ;  /* 0x0001bc0901007387 */ /* 0x000fe80000100800 */
[----:B------:R0:W-:Y:S04]  /*15940*/  STL [R1+0x1b8], R10 ;  /* 0x0001b80a01007387 */ /* 0x0001e80000100800 */
[----:B0-----:R-:W2:Y:S04]  /*15950*/  LDL.LU R10, [R1+0x66c] ;  /* 0x00066c00010a7983 */ /* 0x001ea80000300800 */
[----:B------:R-:W4:Y:S01]  /*15960*/  LDL.LU R9, [R1+0x670] ;  /* 0x0006700001097983 */ /* 0x000f220000300800 */
[----:B------:R-:W-:-:S02]  /*15970*/  PRMT R69, RZ, 0x7610, R69 ;  /* 0x00007610ff457816 */ /* 0x000fc40000000045 */
[----:B------:R-:W-:-:S04]  /*15980*/  IADD3 R2, P1, PT, R3, R2, RZ ;  /* 0x0000000203027210 */ /* 0x000fc80007f3e0ff */
[----:B------:R0:W2:Y:S01]  /*15990*/  @P2 LDG.E.U8 R69, desc[UR18][R6.64] ;  /* 0x0000001206452981 */ /* 0x0000a2000c1e1100 */
[----:B------:R-:W-:Y:S01]  /*159a0*/  ISETP.GT.AND P2, PT, R8, 0x77, PT ;  /* 0x000000770800780c */ /* 0x000fe20003f44270 */
[----:B------:R-:W-:Y:S02]  /*159b0*/  IMAD.X R14, R5, 0x1, R14, P1 ;  /* 0x00000001050e7824 */ /* 0x000fe400008e060e */
[----:B------:R-:W-:Y:S04]  /*159c0*/  STL [R1+0x1c4], R2 ;  /* 0x0001c40201007387 */ /* 0x000fe80000100800 */
[----:B------:R1:W-:Y:S06]  /*159d0*/  STL [R1+0x1c0], R14 ;  /* 0x0001c00e01007387 */ /* 0x0003ec0000100800 */
[----:B0-----:R-:W-:-:S02]  /*159e0*/  @P2 IMAD.MOV.U32 R7, RZ, RZ, R14 ;  /* 0x000000ffff072224 */ /* 0x001fc400078e000e */
[----:B------:R-:W-:Y:S01]  /*159f0*/  @P2 IMAD.MOV.U32 R6, RZ, RZ, R2 ;  /* 0x000000ffff062224 */ /* 0x000fe200078e0002 */
[----:B-1----:R-:W2:Y:S04]  /*15a00*/  LDL.LU R14, [R1+0x674] ;  /* 0x00067400010e7983 */ /* 0x002ea80000300800 */
[----:B------:R-:W2:Y:S01]  /*15a10*/  LDL.LU R2, [R1+0x678] ;  /* 0x0006780001027983 */ /* 0x000ea20000300800 */
[----:B------:R-:W-:-:S06]  /*15a20*/  PRMT R67, RZ, 0x7610, R67 ;  /* 0x00007610ff437816 */ /* 0x000fcc0000000043 */
[----:B------:R0:W2:Y:S01]  /*15a30*/  @P2 LDG.E.U8 R67, desc[UR18][R6.64] ;  /* 0x0000001206432981 */ /* 0x0000a2000c1e1100 */
[----:B------:R-:W-:Y:S02]  /*15a40*/  ISETP.GT.AND P2, PT, R8, 0x78, PT ;  /* 0x000000780800780c */ /* 0x000fe40003f44270 */
[----:B------:R-:W-:Y:S02]  /*15a50*/  PRMT R30, RZ, 0x7610, R30 ;  /* 0x00007610ff1e7816 */ /* 0x000fe4000000001e */
[----:B---3--:R-:W-:-:S05]  /*15a60*/  IADD3 R0, P1, PT, R3, R0, RZ ;  /* 0x0000000003007210 */ /* 0x008fca0007f3e0ff */
[----:B------:R-:W-:Y:S01]  /*15a70*/  IMAD.X R11, R5, 0x1, R11, P1 ;  /* 0x00000001050b7824 */ /* 0x000fe200008e060b */
[----:B------:R-:W-:Y:S04]  /*15a80*/  STL [R1+0x668], R0 ;  /* 0x0006680001007387 */ /* 0x000fe80000100800 */
[----:B------:R1:W-:Y:S04]  /*15a90*/  STL [R1+0x664], R11 ;  /* 0x0006640b01007387 */ /* 0x0003e80000100800 */
[----:B------:R-:W3:Y:S04]  /*15aa0*/  LDL.LU R68, [R1+0x67c] ;  /* 0x00067c0001447983 */ /* 0x000ee80000300800 */
[----:B------:R-:W3:Y:S01]  /*15ab0*/  LDL.LU R15, [R1+0x680] ;  /* 0x00068000010f7983 */ /* 0x000ee20000300800 */
[----:B0-----:R-:W-:-:S02]  /*15ac0*/  @P2 IMAD.MOV.U32 R6, RZ, RZ, R0 ;  /* 0x000000ffff062224 */ /* 0x001fc400078e0000 */
[----:B------:R-:W-:Y:S02]  /*15ad0*/  @P2 IMAD.MOV.U32 R7, RZ, RZ, R11 ;  /* 0x000000ffff072224 */ /* 0x000fe400078e000b */
[----:B-1----:R-:W3:Y:S04]  /*15ae0*/  LDL.LU R11, [R1+0x684] ;  /* 0x00068400010b7983 */ /* 0x002ee80000300800 */
[----:B------:R-:W3:Y:S04]  /*15af0*/  LDL.LU R0, [R1+0x688] ;  /* 0x0006880001007983 */ /* 0x000ee80000300800 */
[----:B------:R0:W3:Y:S01]  /*15b00*/  @P2 LDG.E.U8 R30, desc[UR18][R6.64] ;  /* 0x00000012061e2981 */ /* 0x0000e2000c1e1100 */
[----:B------:R-:W-:-:S02]  /*15b10*/  ISETP.GT.AND P2, PT, R8, 0x79, PT ;  /* 0x000000790800780c */ /* 0x000fc40003f44270 */
[----:B----4-:R-:W-:-:S05]  /*15b20*/  IADD3 R9, P1, PT, R3, R9, RZ ;  /* 0x0000000903097210 */ /* 0x010fca0007f3e0ff */
[----:B--2---:R-:W-:Y:S01]  /*15b30*/  IMAD.X R10, R5, 0x1, R10, P1 ;  /* 0x00000001050a7824 */ /* 0x004fe200008e060a */
[----:B------:R-:W-:Y:S05]  /*15b40*/  STL [R1+0x670], R9 ;  /* 0x0006700901007387 */ /* 0x000fea0000100800 */
[----:B0-----:R-:W-:Y:S01]  /*15b50*/  @P2 IMAD.MOV.U32 R7, RZ, RZ, R10 ;  /* 0x000000ffff072224 */ /* 0x001fe200078e000a */
[----:B------:R0:W-:Y:S01]  /*15b60*/  STL [R1+0x66c], R10 ;  /* 0x00066c0a01007387 */ /* 0x0001e20000100800 */
[----:B------:R-:W-:-:S03]  /*15b70*/  @P2 IMAD.MOV.U32 R6, RZ, RZ, R9 ;  /* 0x000000ffff062224 */ /* 0x000fc600078e0009 */
[----:B0-----:R-:W2:Y:S04]  /*15b80*/  LDL.LU R10, [R1+0x68c] ;  /* 0x00068c00010a7983 */ /* 0x001ea80000300800 */
[----:B------:R-:W4:Y:S01]  /*15b90*/  LDL.LU R9, [R1+0x690] ;  /* 0x0006900001097983 */ /* 0x000f220000300800 */
[----:B------:R-:W-:-:S06]  /*15ba0*/  PRMT R46, RZ, 0x7610, R46 ;  /* 0x00007610ff2e7816 */ /* 0x000fcc000000002e */
[----:B------:R0:W2:Y:S01]  /*15bb0*/  @P2 LDG.E.U8 R46, desc[UR18][R6.64] ;  /* 0x00000012062e2981 */ /* 0x0000a2000c1e1100 */
[----:B------:R-:W-:Y:S02]  /*15bc0*/  ISETP.GT.AND P2, PT, R8, 0x7a, PT ;  /* 0x0000007a0800780c */ /* 0x000fe40003f44270 */
[----:B------:R-:W-:Y:S02]  /*15bd0*/  IADD3 R2, P1, PT, R3, R2, RZ ;  /* 0x0000000203027210 */ /* 0x000fe40007f3e0ff */
[----:B------:R-:W-:-:S03]  /*15be0*/  PRMT R54, RZ, 0x7610, R54 ;  /* 0x00007610ff367816 */ /* 0x000fc60000000036 */
[----:B------:R-:W-:-:S06]  /*15bf0*/  IMAD.X R14, R5, 0x1, R14, P1 ;  /* 0x00000001050e7824 */ /* 0x000fcc00008e060e */
[----:B0-----:R-:W-:Y:S02]  /*15c00*/  @P2 IMAD.MOV.U32 R6, RZ, RZ, R2 ;  /* 0x000000ffff062224 */ /* 0x001fe400078e0002 */
[----:B------:R-:W-:-:S05]  /*15c10*/  @P2 IMAD.MOV.U32 R7, RZ, RZ, R14 ;  /* 0x000000ffff072224 */ /* 0x000fca00078e000e */
[----:B------:R0:W2:Y:S01]  /*15c20*/  @P2 LDG.E.U8 R54, desc[UR18][R6.64] ;  /* 0x0000001206362981 */ /* 0x0000a2000c1e1100 */
[----:B------:R-:W-:-:S03]  /*15c30*/  ISETP.GT.AND P2, PT, R8, 0x7b, PT ;  /* 0x0000007b0800780c */ /* 0x000fc60003f44270 */
[----:B------:R-:W-:Y:S04]  /*15c40*/  STL [R1+0x678], R2 ;  /* 0x0006780201007387 */ /* 0x000fe80000100800 */
[----:B------:R1:W-:Y:S01]  /*15c50*/  STL [R1+0x674], R14 ;  /* 0x0006740e01007387 */ /* 0x0003e20000100800 */
[----:B------:R-:W-:-:S03]  /*15c60*/  PRMT R66, RZ, 0x7610, R66 ;  /* 0x00007610ff427816 */ /* 0x000fc60000000042 */
[----:B-1----:R-:W2:Y:S04]  /*15c70*/  LDL.LU R14, [R1+0x1c8] ;  /* 0x0001c800010e7983 */ /* 0x002ea80000300800 */
[----:B------:R-:W2:Y:S01]  /*15c80*/  LDL.LU R2, [R1+0x1cc] ;  /* 0x0001cc0001027983 */ /* 0x000ea20000300800 */
[----:B------:R-:W-:Y:S02]  /*15c90*/  PRMT R64, RZ, 0x7610, R64 ;  /* 0x00007610ff407816 */ /* 0x000fe40000000040 */
        /* <DEDUP_REMOVED lines=9> */
[----:B------:R-:W-:Y:S01]  /*15d30*/  @P2 IMAD.MOV.U32 R7, RZ, RZ, R11 ;  /* 0x000000ffff072224 */ /* 0x000fe200078e000b */
[----:B------:R-:W-:Y:S04]  /*15d40*/  STL [R1+0x680], R15 ;  /* 0x0006800f01007387 */ /* 0x000fe80000100800 */
[----:B------:R0:W3:Y:S01]  /*15d50*/  @P2 LDG.E.U8 R64, desc[UR18][R6.64] ;  /* 0x0000001206402981 */ /* 0x0000e2000c1e1100 */
[----:B------:R-:W-:-:S03]  /*15d60*/  ISETP.GT.AND P2, PT, R8, 0x7d, PT ;  /* 0x0000007d0800780c */ /* 0x000fc60003f44270 */
[----:B------:R-:W-:Y:S01]  /*15d70*/  STL [R1+0x67c], R68 ;  /* 0x00067c4401007387 */ /* 0x000fe20000100800 */
[----:B----4-:R-:W-:-:S03]  /*15d80*/  IADD3 R9, P1, PT, R3, R9, RZ ;  /* 0x0000000903097210 */ /* 0x010fc60007f3e0ff */
[----:B------:R-:W-:Y:S04]  /*15d90*/  STL [R1+0x688], R0 ;  /* 0x0006880001007387 */ /* 0x000fe80000100800 */
[----:B------:R1:W-:Y:S01]  /*15da0*/  STL [R1+0x684], R11 ;  /* 0x0006840b01007387 */ /* 0x0003e20000100800 */
[----:B--2---:R-:W-:-:S03]  /*15db0*/  IMAD.X R10, R5, 0x1, R10, P1 ;  /* 0x00000001050a7824 */ /* 0x004fc600008e060a */
[----:B-1----:R-:W2:Y:S04]  /*15dc0*/  LDL.LU R11, [R1+0x1d0] ;  /* 0x0001d000010b7983 */ /* 0x002ea80000300800 */
[----:B------:R-:W4:Y:S01]  /*15dd0*/  LDL.LU R0, [R1+0x1d4] ;  /* 0x0001d40001007983 */ /* 0x000f220000300800 */
[----:B0-----:R-:W-:-:S03]  /*15de0*/  @P2 IMAD.MOV.U32 R7, RZ, RZ, R10 ;  /* 0x000000ffff072224 */ /* 0x001fc600078e000a */
[----:B------:R-:W-:Y:S01]  /*15df0*/  STL [R1+0x690], R9 ;  /* 0x0006900901007387 */ /* 0x000fe20000100800 */
[----:B------:R-:W-:-:S03]  /*15e00*/  @P2 IMAD.MOV.U32 R6, RZ, RZ, R9 ;  /* 0x000000ffff062224 */ /* 0x000fc600078e0009 */
[----:B------:R0:W-:Y:S04]  /*15e10*/  STL [R1+0x68c], R10 ;  /* 0x00068c0a01007387 */ /* 0x0001e80000100800 */
[----:B0-----:R-:W3:Y:S04]  /*15e20*/  LDL.LU R10, [R1+0x1f8] ;  /* 0x0001f800010a7983 */ /* 0x001ee80000300800 */
[----:B------:R-:W3:Y:S01]  /*15e30*/  LDL.LU R9, [R1+0x20c] ;  /* 0x00020c0001097983 */ /* 0x000ee20000300800 */
[----:B------:R-:W-:-:S06]  /*15e40*/  PRMT R63, RZ, 0x7610, R63 ;  /* 0x00007610ff3f7816 */ /* 0x000fcc000000003f */
[----:B------:R0:W3:Y:S01]  /*15e50*/  @P2 LDG.E.U8 R63, desc[UR18][R6.64] ;  /* 0x00000012063f2981 */ /* 0x0000e2000c1e1100 */
[----:B------:R-:W-:Y:S02]  /*15e60*/  ISETP.GT.AND P2, PT, R8, 0x7e, PT ;  /* 0x0000007e0800780c */ /* 0x000fe40003f44270 */
[----:B------:R-:W-:-:S05]  /*15e70*/  IADD3 R2, P1, PT, R3, R2, RZ ;  /* 0x0000000203027210 */ /* 0x000fca0007f3e0ff */
[----:B------:R1:W-:Y:S06]  /*15e80*/  STL [R1+0x1cc], R2 ;  /* 0x0001cc0201007387 */ /* 0x0003ec0000100800 */
[----:B0-----:R-:W-:Y:S02]  /*15e90*/  @P2 IMAD.MOV.U32 R6, RZ, RZ, R2 ;  /* 0x000000ffff062224 */ /* 0x001fe400078e0002 */
[----:B-1----:R-:W0:Y:S01]  /*15ea0*/  S2R R2, SR_TID.X ;  /* 0x0000000000027919 */ /* 0x002e220000002100 */
[----:B------:R-:W-:Y:S01]  /*15eb0*/  IMAD.X R14, R5, 0x1, R14, P1 ;  /* 0x00000001050e7824 */ /* 0x000fe200008e060e */
[----:B------:R-:W-:-:S03]  /*15ec0*/  PRMT R61, RZ, 0x7610, R61 ;  /* 0x00007610ff3d7816 */ /* 0x000fc6000000003d */
[----:B------:R-:W-:Y:S01]  /*15ed0*/  @P2 IMAD.MOV.U32 R7, RZ, RZ, R14 ;  /* 0x000000ffff072224 */ /* 0x000fe200078e000e */
[----:B------:R-:W-:-:S04]  /*15ee0*/  ISETP.GT.AND P4, PT, R8, 0x7f, PT ;  /* 0x0000007f0800780c */ /* 0x000fc80003f84270 */
[----:B------:R1:W3:Y:S04]  /*15ef0*/  @P2 LDG.E.U8 R61, desc[UR18][R6.64] ;  /* 0x00000012063d2981 */ /* 0x0002e8000c1e1100 */
[----:B------:R1:W-:Y:S01]  /*15f00*/  STL [R1+0x1c8], R14 ;  /* 0x0001c80e01007387 */ /* 0x0003e20000100800 */
[----:B------:R-:W-:-:S03]  /*15f10*/  SHF.R.S32.HI R88, RZ, 0x1f, R4 ;  /* 0x0000001fff587819 */ /* 0x000fc60000011404 */
[----:B------:R-:W3:Y:S01]  /*15f20*/  LDL.LU R15, [R1+0x1d8] ;  /* 0x0001d800010f7983 */ /* 0x000ee20000300800 */
[----:B------:R-:W-:-:S03]  /*15f30*/  IMAD.MOV.U32 R84, RZ, RZ, R12 ;  /* 0x000000ffff547224 */ /* 0x000fc600078e000c */
[----:B-1----:R-:W3:Y:S01]  /*15f40*/  LDL.LU R14, [R1+0x1dc] ;  /* 0x0001dc00010e7983 */ /* 0x002ee20000300800 */
[----:B0-----:R-:W-:-:S04]  /*15f50*/  LOP3.LUT R2, R2, 0x7f, RZ, 0xc0, !PT ;  /* 0x0000007f02027812 */ /* 0x001fc800078ec0ff */
[----:B------:R-:W-:Y:S02]  /*15f60*/  ISETP.GE.AND P1, PT, R2, R8, PT ;  /* 0x000000080200720c */ /* 0x000fe40003f26270 */
[----:B----4-:R-:W-:-:S05]  /*15f70*/  IADD3 R0, P2, PT, R3, R0, RZ ;  /* 0x0000000003007210 */ /* 0x010fca0007f5e0ff */
[----:B--2---:R-:W-:Y:S01]  /*15f80*/  IMAD.X R11, R5, 0x1, R11, P2 ;  /* 0x00000001050b7824 */ /* 0x004fe200010e060b */
[----:B------:R0:W-:Y:S01]  /*15f90*/  STL [R1+0x1d4], R0 ;  /* 0x0001d40001007387 */ /* 0x0001e20000100800 */
[----:B------:R-:W-:-:S03]  /*15fa0*/  @P4 IMAD.MOV.U32 R6, RZ, RZ, R0 ;  /* 0x000000ffff064224 */ /* 0x000fc600078e0000 */
[----:B------:R1:W-:Y:S04]  /*15fb0*/  STL [R1+0x1d0], R11 ;  /* 0x0001d00b01007387 */ /* 0x0003e80000100800 */
[----:B------:R-:W2:Y:S04]  /*15fc0*/  LDL.LU R12, [R1+0x234] ;  /* 0x00023400010c7983 */ /* 0x000ea80000300800 */
[----:B0-----:R-:W4:Y:S01]  /*15fd0*/  LDL.LU R0, [R1+0x238] ;  /* 0x0002380001007983 */ /* 0x001f220000300800 */
[----:B---3--:R-:W-:-:S05]  /*15fe0*/  IADD3 R9, P2, PT, R4, R9, RZ ;  /* 0x0000000904097210 */ /* 0x008fca0007f5e0ff */
[----:B------:R-:W-:Y:S01]  /*15ff0*/  IMAD.X R10, R88, 0x1, R10, P2 ;  /* 0x00000001580a7824 */ /* 0x000fe200010e060a */
[----:B------:R0:W-:Y:S01]  /*16000*/  STL [R1+0x20c], R9 ;  /* 0x00020c0901007387 */ /* 0x0001e20000100800 */
[----:B------:R-:W-:Y:S02]  /*16010*/  @P4 IMAD.MOV.U32 R7, RZ, RZ, R11 ;  /* 0x000000ffff074224 */ /* 0x000fe400078e000b */
[----:B------:R-:W-:Y:S01]  /*16020*/  @!P1 IMAD.MOV.U32 R8, RZ, RZ, R9 ;  /* 0x000000ffff089224 */ /* 0x000fe200078e0009 */
[----:B------:R3:W-:Y:S04]  /*16030*/  STL [R1+0x1f8], R10 ;  /* 0x0001f80a01007387 */ /* 0x0007e80000100800 */
[----:B-1----:R-:W2:Y:S01]  /*16040*/  LDL.LU R11, [R1+0x274] ;  /* 0x00027400010b7983 */ /* 0x002ea20000300800 */
[----:B0-----:R-:W-:-:S03]  /*16050*/  @!P1 IMAD.MOV.U32 R9, RZ, RZ, R10 ;  /* 0x000000ffff099224 */ /* 0x001fc600078e000a */
[----:B---3--:R-:W3:Y:S01]  /*16060*/  LDL.LU R10, [R1+0x278] ;  /* 0x00027800010a7983 */ /* 0x008ee20000300800 */
[----:B------:R-:W-:-:S06]  /*16070*/  PRMT R60, RZ, 0x7610, R60 ;  /* 0x00007610ff3c7816 */ /* 0x000fcc000000003c */
[----:B------:R0:W3:Y:S01]  /*16080*/  @P4 LDG.E.U8 R60, desc[UR18][R6.64] ;  /* 0x00000012063c4981 */ /* 0x0000e2000c1e1100 */
[----:B------:R-:W-:Y:S01]  /*16090*/  BAR.SYNC.DEFER_BLOCKING 0x0 ;  /* 0x0000000000007b1d */ /* 0x000fe20000010000 */
[----:B0-----:R-:W-:Y:S02]  /*160a0*/  PRMT R6, RZ, 0x7610, R6 ;  /* 0x00007610ff067816 */ /* 0x001fe40000000006 */
[----:B------:R-:W-:Y:S02]  /*160b0*/  PRMT R48, RZ, 0x7610, R48 ;  /* 0x00007610ff307816 */ /* 0x000fe40000000030 */
[----:B------:R-:W-:-:S05]  /*160c0*/  IADD3 R14, P2, PT, R4, R14, RZ ;  /* 0x0000000e040e7210 */ /* 0x000fca0007f5e0ff */
[----:B------:R-:W-:Y:S01]  /*160d0*/  IMAD.X R15, R88, 0x1, R15, P2 ;  /* 0x00000001580f7824 */ /* 0x000fe200010e060f */
[----:B------:R0:W3:Y:S04]  /*160e0*/  @!P1 LDG.E.U8 R6, desc[UR18][R8.64] ;  /* 0x0000001208069981 */ /* 0x0000e8000c1e1100 */
[----:B------:R-:W-:Y:S04]  /*160f0*/  STL [R1+0x1dc], R14 ;  /* 0x0001dc0e01007387 */ /* 0x000fe80000100800 */
[----:B------:R1:W-:Y:S01]  /*16100*/  STL [R1+0x1d8], R15 ;  /* 0x0001d80f01007387 */ /* 0x0003e20000100800 */
[----:B0-----:R-:W-:-:S02]  /*16110*/  @!P1 IMAD.MOV.U32 R8, RZ, RZ, R14 ;  /* 0x000000ffff089224 */ /* 0x001fc400078e000e */
[----:B------:R-:W-:-:S05]  /*16120*/  @!P1 IMAD.MOV.U32 R9, RZ, RZ, R15 ;  /* 0x000000ffff099224 */ /* 0x000fca00078e000f */
[----:B------:R0:W3:Y:S04]  /*16130*/  @!P1 LDG.E.U8 R48, desc[UR18][R8.64] ;  /* 0x0000001208309981 */ /* 0x0000e8000c1e1100 */
[----:B-1----:R-:W3:Y:S04]  /*16140*/  LDL.LU R15, [R1+0x2b4] ;  /* 0x0002b400010f7983 */ /* 0x002ee80000300800 */
[----:B------:R-:W3:Y:S01]  /*16150*/  LDL.LU R14, [R1+0x2b8] ;  /* 0x0002b800010e7983 */ /* 0x000ee20000300800 */
[----:B----4-:R-:W-:-:S05]  /*16160*/  IADD3 R0, P2, PT, R4, R0, RZ ;  /* 0x0000000004007210 */ /* 0x010fca0007f5e0ff */
[----:B--2---:R-:W-:Y:S01]  /*16170*/  IMAD.X R12, R88, 0x1, R12, P2 ;  /* 0x00000001580c7824 */ /* 0x004fe200010e060c */
[----:B------:R-:W-:Y:S01]  /*16180*/  STL [R1+0x238], R0 ;  /* 0x0002380001007387 */ /* 0x000fe20000100800 */
[----:B0-----:R-:W-:Y:S02]  /*16190*/  @!P1 IMAD.MOV.U32 R8, RZ, RZ, R0 ;  /* 0x000000ffff089224 */ /* 0x001fe400078e0000 */
[----:B------:R-:W-:Y:S01]  /*161a0*/  @!P1 IMAD.MOV.U32 R9, RZ, RZ, R12 ;  /* 0x000000ffff099224 */ /* 0x000fe200078e000c */
[----:B------:R0:W-:Y:S04]  /*161b0*/  STL [R1+0x234], R12 ;  /* 0x0002340c01007387 */ /* 0x0001e80000100800 */
[----:B0-----:R-:W2:Y:S01]  /*161c0*/  LDL.LU R12, [R1+0x2f4] ;  /* 0x0002f400010c7983 */ /* 0x001ea20000300800 */
[----:B---3--:R-:W-:-:S03]  /*161d0*/  IADD3 R10, P2, PT, R4, R10, RZ ;  /* 0x0000000a040a7210 */ /* 0x008fc60007f5e0ff */
[----:B------:R-:W3:Y:S02]  /*161e0*/  LDL.LU R0, [R1+0x2f8] ;  /* 0x0002f80001007983 */ /* 0x000ee40000300800 */
[----:B------:R-:W-:Y:S02]  /*161f0*/  IMAD.X R11, R88, 0x1, R11, P2 ;  /* 0x00000001580b7824 */ /* 0x000fe400010e060b */
[----:B------:R0:W-:Y:S04]  /*16200*/  STL [R1+0x278], R10 ;  /* 0x0002780a01007387 */ /* 0x0001e80000100800 */
[----:B------:R1:W-:Y:S04]  /*16210*/  STL [R1+0x274], R11 ;  /* 0x0002740b01007387 */ /* 0x0003e80000100800 */
[----:B------:R-:W4:Y:S04]  /*16220*/  LDL.LU R71, [R1+0x334] ;  /* 0x0003340001477983 */ /* 0x000f280000300800 */
[----:B------:R-:W4:Y:S01]  /*16230*/  LDL.LU R68, [R1+0x338] ;  /* 0x0003380001447983 */ /* 0x000f220000300800 */
[----:B------:R-:W-:-:S06]  /*16240*/  PRMT R7, RZ, 0x7610, R7 ;  /* 0x00007610ff077816 */ /* 0x000fcc0000000007 */
[----:B------:R0:W4:Y:S02]  /*16250*/  @!P1 LDG.E.U8 R7, desc[UR18][R8.64] ;  /* 0x0000001208079981 */ /* 0x000124000c1e1100 */
[----:B0-----:R-:W-:Y:S02]  /*16260*/  PRMT R8, RZ, 0x7610, R8 ;  /* 0x00007610ff087816 */ /* 0x001fe40000000008 */
[----:B------:R-:W-:-:S04]  /*16270*/  PRMT R9, RZ, 0x7610, R9 ;  /* 0x00007610ff097816 */ /* 0x000fc80000000009 */
[----:B------:R0:W4:Y:S01]  /*16280*/  @!P1 LDG.E.U8 R8, desc[UR18][R10.64] ;  /* 0x000000120a089981 */ /* 0x000122000c1e1100 */
[----:B------:R-:W-:Y:S01]  /*16290*/  IMAD.MOV.U32 R86, RZ, RZ, R13 ;  /* 0x000000ffff567224 */ /* 0x000fe200078e000d */
[----:B------:R-:W-:-:S05]  /*162a0*/  IADD3 R14, P2, PT, R4, R14, RZ ;  /* 0x0000000e040e7210 */ /* 0x000fca0007f5e0ff */
[----:B------:R-:W-:Y:S01]  /*162b0*/  IMAD.X R15, R88, 0x1, R15, P2 ;  /* 0x00000001580f7824 */ /* 0x000fe200010e060f */
[----:B------:R-:W-:Y:S01]  /*162c0*/  STL [R1+0x2b8], R14 ;  /* 0x0002b80e01007387 */ /* 0x000fe20000100800 */
[----:B0-----:R-:W-:Y:S02]  /*162d0*/  @!P1 IMAD.MOV.U32 R10, RZ, RZ, R14 ;  /* 0x000000ffff0a9224 */ /* 0x001fe400078e000e */
[----:B-1----:R-:W-:Y:S01]  /*162e0*/  @!P1 IMAD.MOV.U32 R11, RZ, RZ, R15 ;  /* 0x000000ffff0b9224 */ /* 0x002fe200078e000f */
[----:B------:R0:W-:Y:S04]  /*162f0*/  STL [R1+0x2b4], R15 ;  /* 0x0002b40f01007387 */ /* 0x0001e80000100800 */
[----:B------:R1:W4:Y:S04]  /*16300*/  @!P1 LDG.E.U8 R9, desc[UR18][R10.64] ;  /* 0x000000120a099981 */ /* 0x000328000c1e1100 */
[----:B0-----:R-:W4:Y:S04]  /*16310*/  LDL.LU R15, [R1+0x374] ;  /* 0x00037400010f7983 */ /* 0x001f280000300800 */
[----:B------:R-:W4:Y:S01]  /*16320*/  LDL.LU R14, [R1+0x378] ;  /* 0x00037800010e7983 */ /* 0x000f220000300800 */
[----:B-1----:R-:W-:-:S02]  /*16330*/  PRMT R10, RZ, 0x7610, R10 ;  /* 0x00007610ff0a7816 */ /* 0x002fc4000000000a */
[----:B---3--:R-:W-:-:S05]  /*16340*/  IADD3 R0, P2, PT, R4, R0, RZ ;  /* 0x0000000004007210 */ /* 0x008fca0007f5e0ff */
[----:B--2---:R-:W-:Y:S01]  /*16350*/  IMAD.X R12, R88, 0x1, R12, P2 ;  /* 0x00000001580c7824 */ /* 0x004fe200010e060c */
[----:B------:R-:W-:Y:S03]  /*16360*/  STL [R1+0x2f8], R0 ;  /* 0x0002f80001007387 */ /* 0x000fe60000100800 */
[----:B------:R-:W-:Y:S01]  /*16370*/  @!P1 IMAD.MOV.U32 R13, RZ, RZ, R12 ;  /* 0x000000ffff0d9224 */ /* 0x000fe200078e000c */
[----:B------:R0:W-:Y:S04]  /*16380*/  STL [R1+0x2f4], R12 ;  /* 0x0002f40c01007387 */ /* 0x0001e80000100800 */
[----:B------:R-:W2:Y:S01]  /*16390*/  LDL.LU R72, [R1+0x3b4] ;  /* 0x0003b40001487983 */ /* 0x000ea20000300800 */
[----:B----4-:R-:W-:Y:S01]  /*163a0*/  IADD3 R68, P2, PT, R4, R68, RZ ;  /* 0x0000004404447210 */ /* 0x010fe20007f5e0ff */
[----:B0-----:R-:W-:-:S02]  /*163b0*/  @!P1 IMAD.MOV.U32 R12, RZ, RZ, R0 ;  /* 0x000000ffff0c9224 */ /* 0x001fc400078e0000 */
[----:B------:R-:W3:Y:S02]  /*163c0*/  LDL.LU R0, [R1+0x3b8] ;  /* 0x0003b80001007983 */ /* 0x000ee40000300800 */
[----:B------:R-:W-:Y:S02]  /*163d0*/  IMAD.X R71, R88, 0x1, R71, P2 ;  /* 0x0000000158477824 */ /* 0x000fe400010e0647 */
[----:B------:R-:W-:Y:S04]  /*163e0*/  STL [R1+0x338], R68 ;  /* 0x0003384401007387 */ /* 0x000fe80000100800 */
[----:B------:R0:W4:Y:S04]  /*163f0*/  @!P1 LDG.E.U8 R10, desc[UR18][R12.64] ;  /* 0x000000120c0a9981 */ /* 0x000128000c1e1100 */
[----:B------:R1:W-:Y:S04]  /*16400*/  STL [R1+0x334], R71 ;  /* 0x0003344701007387 */ /* 0x0003e80000100800 */
[----:B------:R-:W4:Y:S01]  /*16410*/  LDL.LU R76, [R1+0x1e0] ;  /* 0x0001e000014c7983 */ /* 0x000f220000300800 */
[----:B0-----:R-:W-:-:S03]  /*16420*/  @!P1 IMAD.MOV.U32 R13, RZ, RZ, R71 ;  /* 0x000000ffff0d9224 */ /* 0x001fc600078e0047 */
[----:B-1----:R-:W4:Y:S01]  /*16430*/  LDL.LU R71, [R1+0x1e4] ;  /* 0x0001e40001477983 */ /* 0x002f220000300800 */
[----:B------:R-:W-:Y:S01]  /*16440*/  PRMT R11, RZ, 0x7610, R11 ;  /* 0x00007610ff0b7816 */ /* 0x000fe2000000000b */
[----:B------:R-:W-:-:S05]  /*16450*/  @!P1 IMAD.MOV.U32 R12, RZ, RZ, R68 ;  /* 0x000000ffff0c9224 */ /* 0x000fca00078e0044 */
[----:B------:R0:W4:Y:S02]  /*16460*/  @!P1 LDG.E.U8 R11, desc[UR18][R12.64] ;  /* 0x000000120c0b9981 */ /* 0x000124000c1e1100 */
[----:B0-----:R-:W-:Y:S02]  /*16470*/  PRMT R12, RZ, 0x7610, R12 ;  /* 0x00007610ff0c7816 */ /* 0x001fe4000000000c */
[----:B------:R-:W-:-:S05]  /*16480*/  IADD3 R14, P2, PT, R4, R14, RZ ;  /* 0x0000000e040e7210 */ /* 0x000fca0007f5e0ff */
[----:B------:R-:W-:Y:S01]  /*16490*/  IMAD.X R15, R88, 0x1, R15, P2 ;  /* 0x00000001580f7824 */ /* 0x000fe200010e060f */
[----:B------:R0:W-:Y:S04]  /*164a0*/  STL [R1+0x378], R14 ;  /* 0x0003780e01007387 */ /* 0x0001e80000100800 */
[----:B------:R1:W-:Y:S04]  /*164b0*/  STL [R1+0x374], R15 ;  /* 0x0003740f01007387 */ /* 0x0003e80000100800 */
[----:B------:R-:W4:Y:S04]  /*164c0*/  LDL.LU R77, [R1+0x23c] ;  /* 0x00023c00014d7983 */ /* 0x000f280000300800 */
[----:B------:R-:W4:Y:S04]  /*164d0*/  LDL.LU R68, [R1+0x240] ;  /* 0x0002400001447983 */ /* 0x000f280000300800 */
[----:B------:R0:W4:Y:S04]  /*164e0*/  @!P1 LDG.E.U8 R12, desc[UR18][R14.64] ;  /* 0x000000120e0c9981 */ /* 0x000128000c1e1100 */
[----:B------:R-:W-:Y:S04]  /*164f0*/  STS.U8 [R2+UR9+0x4000], R17 ;  /* 0x0040001102007988 */ /* 0x000fe80008000009 */
[----:B------:R-:W-:Y:S01]  /*16500*/  STS.U8 [R2+UR9+0x4400], R16 ;  /* 0x0044001002007988 */ /* 0x000fe20008000009 */
[----:B---3--:R-:W-:-:S05]  /*16510*/  IADD3 R0, P2, PT, R4, R0, RZ ;  /* 0x0000000004007210 */ /* 0x008fca0007f5e0ff */
[----:B--2---:R-:W-:Y:S01]  /*16520*/  IMAD.X R72, R88, 0x1, R72, P2 ;  /* 0x0000000158487824 */ /* 0x004fe200010e0648 */
[----:B------:R-:W-:Y:S01]  /*16530*/  STL [R1+0x3b8], R0 ;  /* 0x0003b80001007387 */ /* 0x000fe20000100800 */
[----:B0-----:R-:W-:Y:S02]  /*16540*/  @!P1 IMAD.MOV.U32 R14, RZ, RZ, R0 ;  /* 0x000000ffff0e9224 */ /* 0x001fe400078e0000 */
[----:B-1----:R-:W-:Y:S01]  /*16550*/  @!P1 IMAD.MOV.U32 R15, RZ, RZ, R72 ;  /* 0x000000ffff0f9224 */ /* 0x002fe200078e0048 */
[----:B------:R0:W-:Y:S04]  /*16560*/  STL [R1+0x3b4], R72 ;  /* 0x0003b44801007387 */ /* 0x0001e80000100800 */
[----:B0-----:R-:W2:Y:S01]  /*16570*/  LDL.LU R72, [R1+0x27c] ;  /* 0x00027c0001487983 */ /* 0x001ea20000300800 */
[----:B----4-:R-:W-:-:S03]  /*16580*/  IADD3 R71, P2, PT, R4, R71, RZ ;  /* 0x0000004704477210 */ /* 0x010fc60007f5e0ff */
[----:B------:R-:W3:Y:S02]  /*16590*/  LDL.LU R0, [R1+0x280] ;  /* 0x0002800001007983 */ /* 0x000ee40000300800 */
[----:B------:R-:W-:Y:S02]  /*165a0*/  IMAD.X R76, R88, 0x1, R76, P2 ;  /* 0x00000001584c7824 */ /* 0x000fe400010e064c */
[----:B------:R-:W-:Y:S01]  /*165b0*/  STL [R1+0x1e4], R71 ;  /* 0x0001e44701007387 */ /* 0x000fe20000100800 */
[----:B------:R-:W-:Y:S02]  /*165c0*/  @!P1 IMAD.MOV.U32 R16, RZ, RZ, R71 ;  /* 0x000000ffff109224 */ /* 0x000fe400078e0047 */
[----:B------:R-:W-:Y:S01]  /*165d0*/  @!P1 IMAD.MOV.U32 R17, RZ, RZ, R76 ;  /* 0x000000ffff119224 */ /* 0x000fe200078e004c */
[----:B------:R0:W-:Y:S04]  /*165e0*/  STL [R1+0x1e0], R76 ;  /* 0x0001e04c01007387 */ /* 0x0001e80000100800 */
[----:B0-----:R-:W4:Y:S04]  /*165f0*/  LDL.LU R76, [R1+0x2bc] ;  /* 0x0002bc00014c7983 */ /* 0x001f280000300800 */
[----:B------:R-:W4:Y:S01]  /*16600*/  LDL.LU R71, [R1+0x2c0] ;  /* 0x0002c00001477983 */ /* 0x000f220000300800 */
[----:B------:R-:W-:-:S06]  /*16610*/  PRMT R13, RZ, 0x7610, R13 ;  /* 0x00007610ff0d7816 */ /* 0x000fcc000000000d */
[----:B------:R0:W4:Y:S02]  /*16620*/  @!P1 LDG.E.U8 R13, desc[UR18][R14.64] ;  /* 0x000000120e0d9981 */ /* 0x000124000c1e1100 */
[----:B0-----:R-:W-:Y:S02]  /*16630*/  PRMT R14, RZ, 0x7610, R14 ;  /* 0x00007610ff0e7816 */ /* 0x001fe4000000000e */
[----:B------:R-:W-:-:S04]  /*16640*/  PRMT R15, RZ, 0x7610, R15 ;  /* 0x00007610ff0f7816 */ /* 0x000fc8000000000f */
[----:B------:R0:W4:Y:S01]  /*16650*/  @!P1 LDG.E.U8 R14, desc[UR18][R16.64] ;  /* 0x00000012100e9981 */ /* 0x000122000c1e1100 */
[----:B------:R-:W-:-:S05]  /*16660*/  IADD3 R68, P2, PT, R4, R68, RZ ;  /* 0x0000004404447210 */ /* 0x000fca0007f5e0ff */
[----:B------:R-:W-:Y:S01]  /*16670*/  IMAD.X R77, R88, 0x1, R77, P2 ;  /* 0x00000001584d7824 */ /* 0x000fe200010e064d */
[----:B------:R-:W-:Y:S01]  /*16680*/  STL [R1+0x240], R68 ;  /* 0x0002404401007387 */ /* 0x000fe20000100800 */
[----:B0-----:R-:W-:Y:S02]  /*16690*/  @!P1 IMAD.MOV.U32 R16, RZ, RZ, R68 ;  /* 0x000000ffff109224 */ /* 0x001fe400078e0044 */
[----:B------:R-:W-:Y:S01]  /*166a0*/  @!P1 IMAD.MOV.U32 R17, RZ, RZ, R77 ;  /* 0x000000ffff119224 */ /* 0x000fe200078e004d */
[----:B------:R0:W-:Y:S04]  /*166b0*/  STL [R1+0x23c], R77 ;  /* 0x00023c4d01007387 */ /* 0x0001e80000100800 */
[----:B------:R-:W-:Y:S04]  /*166c0*/  STS.U8 [R2+UR9+0x4800], R19 ;  /* 0x0048001302007988 */ /* 0x000fe80008000009 */
[----:B------:R1:W4:Y:S04]  /*166d0*/  @!P1 LDG.E.U8 R15, desc[UR18][R16.64] ;  /* 0x00000012100f9981 */ /* 0x000328000c1e1100 */
[----:B0-----:R-:W4:Y:S04]  /*166e0*/  LDL.LU R77, [R1+0x2fc] ;  /* 0x0002fc00014d7983 */ /* 0x001f280000300800 */
[----:B------:R-:W4:Y:S01]  /*166f0*/  LDL.LU R68, [R1+0x300] ;  /* 0x0003000001447983 */ /* 0x000f220000300800 */
[----:B-1----:R-:W-:-:S03]  /*16700*/  PRMT R16, RZ, 0x7610, R16 ;  /* 0x00007610ff107816 */ /* 0x002fc60000000010 */
[----:B------:R0:W-:Y:S01]  /*16710*/  STS.U8 [R2+UR9+0x4c00], R18 ;  /* 0x004c001202007988 */ /* 0x0001e20008000009 */
[----:B---3--:R-:W-:-:S05]  /*16720*/  IADD3 R0, P2, PT, R4, R0, RZ ;  /* 0x0000000004007210 */ /* 0x008fca0007f5e0ff */
[----:B--2---:R-:W-:Y:S01]  /*16730*/  IMAD.X R72, R88, 0x1, R72, P2 ;  /* 0x0000000158487824 */ /* 0x004fe200010e0648 */
[----:B------:R-:W-:Y:S01]  /*16740*/  STL [R1+0x280], R0 ;  /* 0x0002800001007387 */ /* 0x000fe20000100800 */
[----:B0-----:R-:W-:Y:S02]  /*16750*/  @!P1 IMAD.MOV.U32 R18, RZ, RZ, R0 ;  /* 0x000000ffff129224 */ /* 0x001fe400078e0000 */
[----:B------:R-:W-:Y:S01]  /*16760*/  @!P1 IMAD.MOV.U32 R19, RZ, RZ, R72 ;  /* 0x000000ffff139224 */ /* 0x000fe200078e0048 */
[----:B------:R0:W-:Y:S04]  /*16770*/  STL [R1+0x27c], R72 ;  /* 0x00027c4801007387 */ /* 0x0001e80000100800 */
[----:B------:R1:W2:Y:S04]  /*16780*/  @!P1 LDG.E.U8 R16, desc[UR18][R18.64] ;  /* 0x0000001212109981 */ /* 0x0002a8000c1e1100 */
[----:B0-----:R-:W3:Y:S01]  /*16790*/  LDL.LU R72, [R1+0x33c] ;  /* 0x00033c0001487983 */ /* 0x001ee20000300800 */
[----:B----4-:R-:W-:-:S03]  /*167a0*/  IADD3 R71, P2, PT, R4, R71, RZ ;  /* 0x0000004704477210 */ /* 0x010fc60007f5e0ff */
[----:B------:R-:W4:Y:S02]  /*167b0*/  LDL.LU R0, [R1+0x340] ;  /* 0x0003400001007983 */ /* 0x000f240000300800 */
[----:B------:R-:W-:Y:S02]  /*167c0*/  IMAD.X R76, R88, 0x1, R76, P2 ;  /* 0x00000001584c7824 */ /* 0x000fe400010e064c */
[----:B------:R-:W-:Y:S01]  /*167d0*/  STL [R1+0x2c0], R71 ;  /* 0x0002c04701007387 */ /* 0x000fe20000100800 */
[----:B-1----:R-:W-:Y:S02]  /*167e0*/  @!P1 IMAD.MOV.U32 R18, RZ, RZ, R71 ;  /* 0x000000ffff129224 */ /* 0x002fe400078e0047 */
[----:B------:R-:W-:Y:S01]  /*167f0*/  @!P1 IMAD.MOV.U32 R19, RZ, RZ, R76 ;  /* 0x000000ffff139224 */ /* 0x000fe200078e004c */
[----:B------:R0:W-:Y:S04]  /*16800*/  STL [R1+0x2bc], R76 ;  /* 0x0002bc4c01007387 */ /* 0x0001e80000100800 */
[----:B0-----:R-:W2:Y:S04]  /*16810*/  LDL.LU R76, [R1+0x37c] ;  /* 0x00037c00014c7983 */ /* 0x001ea80000300800 */
[----:B------:R-:W2:Y:S01]  /*16820*/  LDL.LU R71, [R1+0x380] ;  /* 0x0003800001477983 */ /* 0x000ea20000300800 */
[----:B------:R-:W-:-:S03]  /*16830*/  PRMT R17, RZ, 0x7610, R17 ;  /* 0x00007610ff117816 */ /* 0x000fc60000000011 */
[----:B------:R-:W-:Y:S04]  /*16840*/  STS.U8 [R2+UR9+0x5000], R21 ;  /* 0x0050001502007988 */ /* 0x000fe80008000009 */
[----:B------:R0:W2:Y:S04]  /*16850*/  @!P1 LDG.E.U8 R17, desc[UR18][R18.64] ;  /* 0x0000001212119981 */ /* 0x0000a8000c1e1100 */
[----:B------:R1:W-:Y:S01]  /*16860*/  STS.U8 [R2+UR9+0x5400], R20 ;  /* 0x0054001402007988 */ /* 0x0003e20008000009 */
[----:B0-----:R-:W-:Y:S02]  /*16870*/  PRMT R18, RZ, 0x7610, R18 ;  /* 0x00007610ff127816 */ /* 0x001fe40000000012 */
[----:B------:R-:W-:-:S05]  /*16880*/  IADD3 R68, P2, PT, R4, R68, RZ ;  /* 0x0000004404447210 */ /* 0x000fca0007f5e0ff */
[----:B------:R-:W-:Y:S01]  /*16890*/  IMAD.X R77, R88, 0x1, R77, P2 ;  /* 0x00000001584d7824 */ /* 0x000fe200010e064d */
[----:B------:R0:W-:Y:S01]  /*168a0*/  STL [R1+0x300], R68 ;  /* 0x0003004401007387 */ /* 0x0001e20000100800 */
[----:B-1----:R-:W-:Y:S02]  /*168b0*/  @!P1 IMAD.MOV.U32 R20, RZ, RZ, R68 ;  /* 0x000000ffff149224 */ /* 0x002fe400078e0044 */
[----:B------:R-:W-:Y:S01]  /*168c0*/  @!P1 IMAD.MOV.U32 R21, RZ, RZ, R77 ;  /* 0x000000ffff159224 */ /* 0x000fe200078e004d */
[----:B------:R-:W-:Y:S04]  /*168d0*/  STL [R1+0x2fc], R77 ;  /* 0x0002fc4d01007387 */ /* 0x000fe80000100800 */
[----:B------:R1:W2:Y:S04]  /*168e0*/  @!P1 LDG.E.U8 R18, desc[UR18][R20.64] ;  /* 0x0000001214129981 */ /* 0x0002a8000c1e1100 */
[----:B0-----:R-:W2:Y:S04]  /*168f0*/  LDL.LU R68, [R1+0x3c0] ;  /* 0x0003c00001447983 */ /* 0x001ea80000300800 */
[----:B------:R-:W-:Y:S04]  /*16900*/  STS.U8 [R2+UR9+0x5800], R23 ;  /* 0x0058001702007988 */ /* 0x000fe80008000009 */
[----:B------:R-:W-:Y:S01]  /*16910*/  STS.U8 [R2+UR9+0x5c00], R22 ;  /* 0x005c001602007988 */ /* 0x000fe20008000009 */
[----:B----4-:R-:W-:-:S05]  /*16920*/  IADD3 R0, P2, PT, R4, R0, RZ ;  /* 0x0000000004007210 */ /* 0x010fca0007f5e0ff */
[----:B---3--:R-:W-:Y:S01]  /*16930*/  IMAD.X R72, R88, 0x1, R72, P2 ;  /* 0x0000000158487824 */ /* 0x008fe200010e0648 */
[----:B------:R-:W-:Y:S03]  /*16940*/  STL [R1+0x340], R0 ;  /* 0x0003400001007387 */ /* 0x000fe60000100800 */
[----:B-1----:R-:W-:Y:S01]  /*16950*/  @!P1 IMAD.MOV.U32 R21, RZ, RZ, R72 ;  /* 0x000000ffff159224 */ /* 0x002fe200078e0048 */
[----:B------:R0:W-:Y:S01]  /*16960*/  STL [R1+0x33c], R72 ;  /* 0x00033c4801007387 */ /* 0x0001e20000100800 */
[----:B------:R-:W-:-:S03]  /*16970*/  @!P1 IMAD.MOV.U32 R20, RZ, RZ, R0 ;  /* 0x000000ffff149224 */ /* 0x000fc600078e0000 */
[----:B0-----:R-:W3:Y:S01]  /*16980*/  LDL.LU R72, [R1+0x3bc] ;  /* 0x0003bc0001487983 */ /* 0x001ee20000300800 */
[----:B--2---:R-:W-:-:S03]  /*16990*/  IADD3 R71, P2, PT, R4, R71, RZ ;  /* 0x0000004704477210 */ /* 0x004fc60007f5e0ff */
[----:B------:R-:W2:Y:S02]  /*169a0*/  LDL.LU R77, [R1+0x1e8] ;  /* 0x0001e800014d7983 */ /* 0x000ea40000300800 */
[----:B------:R-:W-:Y:S02]  /*169b0*/  IMAD.X R76, R88, 0x1, R76, P2 ;  /* 0x00000001584c7824 */ /* 0x000fe400010e064c */
[----:B------:R-:W4:Y:S01]  /*169c0*/  LDL.LU R0, [R1+0x1ec] ;  /* 0x0001ec0001007983 */ /* 0x000f220000300800 */
[----:B------:R-:W-:Y:S02]  /*169d0*/  @!P1 IMAD.MOV.U32 R22, RZ, RZ, R71 ;  /* 0x000000ffff169224 */ /* 0x000fe400078e0047 */
[----:B------:R-:W-:Y:S01]  /*169e0*/  @!P1 IMAD.MOV.U32 R23, RZ, RZ, R76 ;  /* 0x000000ffff179224 */ /* 0x000fe200078e004c */
[----:B------:R-:W-:Y:S04]  /*169f0*/  STL [R1+0x380], R71 ;  /* 0x0003804701007387 */ /* 0x000fe80000100800 */
[----:B------:R0:W-:Y:S04]  /*16a00*/  STL [R1+0x37c], R76 ;  /* 0x00037c4c01007387 */ /* 0x0001e80000100800 */
[----:B0-----:R-:W2:Y:S04]  /*16a10*/  LDL.LU R76, [R1+0x244] ;  /* 0x00024400014c7983 */ /* 0x001ea80000300800 */
[----:B------:R-:W2:Y:S01]  /*16a20*/  LDL.LU R71, [R1+0x248] ;  /* 0x0002480001477983 */ /* 0x000ea20000300800 */
[----:B------:R-:W-:-:S06]  /*16a30*/  PRMT R19, RZ, 0x7610, R19 ;  /* 0x00007610ff137816 */ /* 0x000fcc0000000013 */
[----:B------:R0:W2:Y:S02]  /*16a40*/  @!P1 LDG.E.U8 R19, desc[UR18][R20.64] ;  /* 0x0000001214139981 */ /* 0x0000a4000c1e1100 */
[----:B0-----:R-:W-:Y:S02]  /*16a50*/  PRMT R20, RZ, 0x7610, R20 ;  /* 0x00007610ff147816 */ /* 0x001fe40000000014 */
[----:B------:R-:W-:-:S04]  /*16a60*/  IADD3 R68, P2, PT, R4, R68, RZ ;  /* 0x0000004404447210 */ /* 0x000fc80007f5e0ff */
[----:B------:R0:W2:Y:S01]  /*16a70*/  @!P1 LDG.E.U8 R20, desc[UR18][R22.64] ;  /* 0x0000001216149981 */ /* 0x0000a2000c1e1100 */
[----:B------:R-:W-:-:S03]  /*16a80*/  PRMT R21, RZ, 0x7610, R21 ;  /* 0x00007610ff157816 */ /* 0x000fc60000000015 */
[----:B------:R-:W-:Y:S01]  /*16a90*/  STL [R1+0x3c0], R68 ;  /* 0x0003c04401007387 */ /* 0x000fe20000100800 */
[----:B0-----:R-:W-:-:S03]  /*16aa0*/  @!P1 IMAD.MOV.U32 R22, RZ, RZ, R68 ;  /* 0x000000ffff169224 */ /* 0x001fc600078e0044 */
[----:B------:R-:W-:Y:S04]  /*16ab0*/  STS.U8 [R2+UR9+0x6000], R25 ;  /* 0x0060001902007988 */ /* 0x000fe80008000009 */
[----:B------:R-:W-:Y:S01]  /*16ac0*/  STS.U8 [R2+UR9+0x6400], R24 ;  /* 0x0064001802007988 */ /* 0x000fe20008000009 */
[----:B---3--:R-:W-:-:S04]  /*16ad0*/  IMAD.X R72, R88, 0x1, R72, P2 ;  /* 0x0000000158487824 */ /* 0x008fc800010e0648 */
[----:B------:R-:W-:Y:S01]  /*16ae0*/  @!P1 IMAD.MOV.U32 R23, RZ, RZ, R72 ;  /* 0x000000ffff179224 */ /* 0x000fe200078e0048 */
[----:B------:R0:W-:Y:S01]  /*16af0*/  STL [R1+0x3bc], R72 ;  /* 0x0003bc4801007387 */ /* 0x0001e20000100800 */
[----:B----4-:R-:W-:-:S03]  /*16b00*/  IADD3 R0, P2, PT, R4, R0, RZ ;  /* 0x0000000004007210 */ /* 0x010fc60007f5e0ff */
[----:B------:R1:W3:Y:S02]  /*16b10*/  @!P1 LDG.E.U8 R21, desc[UR18][R22.64] ;  /* 0x0000001216159981 */ /* 0x0002e4000c1e1100 */
[----:B--2---:R-:W-:Y:S02]  /*16b20*/  IMAD.X R77, R88, 0x1, R77, P2 ;  /* 0x00000001584d7824 */ /* 0x004fe400010e064d */
[----:B0-----:R-:W2:Y:S04]  /*16b30*/  LDL.LU R72, [R1+0x284] ;  /* 0x0002840001487983 */ /* 0x001ea80000300800 */
[----:B------:R-:W4:Y:S01]  /*16b40*/  LDL.LU R68, [R1+0x288] ;  /* 0x0002880001447983 */ /* 0x000f220000300800 */
[----:B-1----:R-:W-:Y:S01]  /*16b50*/  PRMT R22, RZ, 0x7610, R22 ;  /* 0x00007610ff167816 */ /* 0x002fe20000000016 */
[----:B------:R-:W-:-:S02]  /*16b60*/  @!P1 IMAD.MOV.U32 R24, RZ, RZ, R0 ;  /* 0x000000ffff189224 */ /* 0x000fc400078e0000 */
[----:B------:R0:W-:Y:S01]  /*16b70*/  STL [R1+0x1ec], R0 ;  /* 0x0001ec0001007387 */ /* 0x0001e20000100800 */
[----:B------:R-:W-:Y:S01]  /*16b80*/  @!P1 IMAD.MOV.U32 R25, RZ, RZ, R77 ;  /* 0x000000ffff199224 */ /* 0x000fe200078e004d */
[----:B------:R-:W-:Y:S02]  /*16b90*/  IADD3 R71, P2, PT, R4, R71, RZ ;  /* 0x0000004704477210 */ /* 0x000fe40007f5e0ff */
[----:B------:R-:W-:Y:S03]  /*16ba0*/  STL [R1+0x1e8], R77 ;  /* 0x0001e84d01007387 */ /* 0x000fe60000100800 */
[----:B------:R-:W-:Y:S01]  /*16bb0*/  IMAD.X R76, R88, 0x1, R76, P2 ;  /* 0x00000001584c7824 */ /* 0x000fe200010e064c */
[----:B0-----:R-:W3:Y:S04]  /*16bc0*/  LDL.LU R0, [R1+0x2c8] ;  /* 0x0002c80001007983 */ /* 0x001ee80000300800 */
[----:B------:R0:W3:Y:S04]  /*16bd0*/  @!P1 LDG.E.U8 R22, desc[UR18][R24.64] ;  /* 0x0000001218169981 */ /* 0x0000e8000c1e1100 */
[----:B------:R-:W-:Y:S04]  /*16be0*/  STL [R1+0x248], R71 ;  /* 0x0002484701007387 */ /* 0x000fe80000100800 */
[----:B------:R1:W-:Y:S01]  /*16bf0*/  STL [R1+0x244], R76 ;  /* 0x0002444c01007387 */ /* 0x0003e20000100800 */
[----:B0-----:R-:W-:-:S03]  /*16c00*/  @!P1 IMAD.MOV.U32 R25, RZ, RZ, R76 ;  /* 0x000000ffff199224 */ /* 0x001fc600078e004c */
[----:B-1----:R-:W3:Y:S01]  /*16c10*/  LDL.LU R76, [R1+0x2c4] ;  /* 0x0002c400014c7983 */ /* 0x002ee20000300800 */
[----:B------:R-:W-:Y:S01]  /*16c20*/  PRMT R23, RZ, 0x7610, R23 ;  /* 0x00007610ff177816 */ /* 0x000fe20000000017 */
[----:B------:R-:W-:Y:S02]  /*16c30*/  @!P1 IMAD.MOV.U32 R24, RZ, RZ, R71 ;  /* 0x000000ffff189224 */ /* 0x000fe400078e0047 */
[----:B------:R-:W3:Y:S04]  /*16c40*/  LDL.LU R71, [R1+0x308] ;  /* 0x0003080001477983 */ /* 0x000ee80000300800 */
[----:B------:R-:W-:Y:S04]  /*16c50*/  STS.U8 [R2+UR9+0x6800], R27 ;  /* 0x0068001b02007988 */ /* 0x000fe80008000009 */
[----:B------:R0:W3:Y:S04]  /*16c60*/  @!P1 LDG.E.U8 R23, desc[UR18][R24.64] ;  /* 0x0000001218179981 */ /* 0x0000e8000c1e1100 */
[----:B------:R1:W-:Y:S01]  /*16c70*/  STS.U8 [R2+UR9+0x6c00], R26 ;  /* 0x006c001a02007988 */ /* 0x0003e20008000009 */
[----:B0-----:R-:W-:-:S02]  /*16c80*/  PRMT R24, RZ, 0x7610, R24 ;  /* 0x00007610ff187816 */ /* 0x001fc40000000018 */
[----:B----4-:R-:W-:-:S05]  /*16c90*/  IADD3 R68, P2, PT, R4, R68, RZ ;  /* 0x0000004404447210 */ /* 0x010fca0007f5e0ff */
[----:B--2---:R-:W-:Y:S01]  /*16ca0*/  IMAD.X R72, R88, 0x1, R72, P2 ;  /* 0x0000000158487824 */ /* 0x004fe200010e0648 */
[----:B------:R-:W-:Y:S01]  /*16cb0*/  STL [R1+0x288], R68 ;  /* 0x0002884401007387 */ /* 0x000fe20000100800 */
[----:B-1----:R-:W-:Y:S02]  /*16cc0*/  @!P1 IMAD.MOV.U32 R26, RZ, RZ, R68 ;  /* 0x000000ffff1a9224 */ /* 0x002fe400078e0044 */
[----:B------:R-:W-:Y:S01]  /*16cd0*/  @!P1 IMAD.MOV.U32 R27, RZ, RZ, R72 ;  /* 0x000000ffff1b9224 */ /* 0x000fe200078e0048 */
[----:B------:R0:W-:Y:S04]  /*16ce0*/  STL [R1+0x284], R72 ;  /* 0x0002844801007387 */ /* 0x0001e80000100800 */
[----:B------:R-:W2:Y:S01]  /*16cf0*/  LDL.LU R77, [R1+0x304] ;  /* 0x00030400014d7983 */ /* 0x000ea20000300800 */
[----:B---3--:R-:W-:-:S03]  /*16d00*/  IADD3 R0, P2, PT, R4, R0, RZ ;  /* 0x0000000004007210 */ /* 0x008fc60007f5e0ff */
[----:B------:R1:W3:Y:S04]  /*16d10*/  @!P1 LDG.E.U8 R24, desc[UR18][R26.64] ;  /* 0x000000121a189981 */ /* 0x0002e8000c1e1100 */
[----:B0-----:R-:W4:Y:S04]  /*16d20*/  LDL.LU R72, [R1+0x344] ;  /* 0x0003440001487983 */ /* 0x001f280000300800 */
[----:B------:R-:W3:Y:S01]  /*16d30*/  LDL.LU R68, [R1+0x348] ;  /* 0x0003480001447983 */ /* 0x000ee20000300800 */
[----:B-1----:R-:W-:-:S03]  /*16d40*/  @!P1 IMAD.MOV.U32 R26, RZ, RZ, R0 ;  /* 0x000000ffff1a9224 */ /* 0x002fc600078e0000 */
[----:B------:R-:W-:Y:S01]  /*16d50*/  STL [R1+0x2c8], R0 ;  /* 0x0002c80001007387 */ /* 0x000fe20000100800 */
[----:B------:R-:W-:-:S04]  /*16d60*/  IMAD.X R76, R88, 0x1, R76, P2 ;  /* 0x00000001584c7824 */ /* 0x000fc800010e064c */
[----:B------:R-:W-:Y:S01]  /*16d70*/  @!P1 IMAD.MOV.U32 R27, RZ, RZ, R76 ;  /* 0x000000ffff1b9224 */ /* 0x000fe200078e004c */
[----:B------:R0:W-:Y:S04]  /*16d80*/  STL [R1+0x2c4], R76 ;  /* 0x0002c44c01007387 */ /* 0x0001e80000100800 */
[----:B0-----:R-:W4:Y:S04]  /*16d90*/  LDL.LU R76, [R1+0x384] ;  /* 0x00038400014c7983 */ /* 0x001f280000300800 */
[----:B------:R-:W4:Y:S01]  /*16da0*/  LDL.LU R0, [R1+0x388] ;  /* 0x0003880001007983 */ /* 0x000f220000300800 */
[----:B------:R-:W-:-:S02]  /*16db0*/  IADD3 R71, P2, PT, R4, R71, RZ ;  /* 0x0000004704477210 */ /* 0x000fc40007f5e0ff */
[----:B------:R-:W-:Y:S01]  /*16dc0*/  PRMT R25, RZ, 0x7610, R25 ;  /* 0x00007610ff197816 */ /* 0x000fe20000000019 */
[----:B------:R-:W-:Y:S04]  /*16dd0*/  STS.U8 [R2+UR9+0x7000], R29 ;  /* 0x0070001d02007988 */ /* 0x000fe80008000009 */
[----:B------:R0:W-:Y:S04]  /*16de0*/  STS.U8 [R2+UR9+0x7400], R28 ;  /* 0x0074001c02007988 */ /* 0x0001e80008000009 */
[----:B------:R1:W-:Y:S04]  /*16df0*/  STL [R1+0x308], R71 ;  /* 0x0003084701007387 */ /* 0x0003e80000100800 */
[----:B------:R1:W4:Y:S01]  /*16e00*/  @!P1 LDG.E.U8 R25, desc[UR18][R26.64] ;  /* 0x000000121a199981 */ /* 0x000322000c1e1100 */
[----:B0-----:R-:W-:Y:S01]  /*16e10*/  @!P1 IMAD.MOV.U32 R28, RZ, RZ, R71 ;  /* 0x000000ffff1c9224 */ /* 0x001fe200078e0047 */
[----:B-1----:R-:W-:-:S02]  /*16e20*/  PRMT R26, RZ, 0x7610, R26 ;  /* 0x00007610ff1a7816 */ /* 0x002fc4000000001a */
[----:B------:R-:W-:Y:S04]  /*16e30*/  STS.U8 [R2+UR9+0x7800], R31 ;  /* 0x0078001f02007988 */ /* 0x000fe80008000009 */
[----:B------:R-:W-:Y:S01]  /*16e40*/  STS.U8 [R2+UR9+0x7c00], R30 ;  /* 0x007c001e02007988 */ /* 0x000fe20008000009 */
[----:B--2---:R-:W-:-:S05]  /*16e50*/  IMAD.X R77, R88, 0x1, R77, P2 ;  /* 0x00000001584d7824 */ /* 0x004fca00010e064d */
[----:B------:R0:W-:Y:S01]  /*16e60*/  STL [R1+0x304], R77 ;  /* 0x0003044d01007387 */ /* 0x0001e20000100800 */
[----:B---3--:R-:W-:-:S03]  /*16e70*/  IADD3 R68, P2, PT, R4, R68, RZ ;  /* 0x0000004404447210 */ /* 0x008fc60007f5e0ff */
[----:B------:R-:W2:Y:S01]  /*16e80*/  LDL.LU R71, [R1+0x3c4] ;  /* 0x0003c40001477983 */ /* 0x000ea20000300800 */
[----:B------:R-:W-:Y:S02]  /*16e90*/  @!P1 IMAD.MOV.U32 R29, RZ, RZ, R77 ;  /* 0x000000ffff1d9224 */ /* 0x000fe400078e004d */
[----:B----4-:R-:W-:Y:S01]  /*16ea0*/  IMAD.X R72, R88, 0x1, R72, P2 ;  /* 0x0000000158487824 */ /* 0x010fe200010e0648 */
[----:B------:R-:W-:Y:S04]  /*16eb0*/  STL [R1+0x348], R68 ;  /* 0x0003484401007387 */ /* 0x000fe80000100800 */
[----:B------:R1:W-:Y:S04]  /*16ec0*/  STL [R1+0x344], R72 ;  /* 0x0003444801007387 */ /* 0x0003e80000100800 */
[----:B0-----:R-:W3:Y:S04]  /*16ed0*/  LDL.LU R77, [R1+0x1f4] ;  /* 0x0001f400014d7983 */ /* 0x001ee80000300800 */
[----:B------:R0:W4:Y:S01]  /*16ee0*/  @!P1 LDG.E.U8 R26, desc[UR18][R28.64] ;  /* 0x000000121c1a9981 */ /* 0x000122000c1e1100 */
[----:B------:R-:W-:Y:S01]  /*16ef0*/  IADD3 R0, P2, PT, R4, R0, RZ ;  /* 0x0000000004007210 */ /* 0x000fe20007f5e0ff */
[----:B0-----:R-:W-:-:S02]  /*16f00*/  @!P1 IMAD.MOV.U32 R29, RZ, RZ, R72 ;  /* 0x000000ffff1d9224 */ /* 0x001fc400078e0048 */
[----:B-1----:R-:W4:Y:S02]  /*16f10*/  LDL.LU R72, [R1+0x210] ;  /* 0x0002100001487983 */ /* 0x002f240000300800 */
[----:B------:R-:W-:Y:S02]  /*16f20*/  IMAD.X R76, R88, 0x1, R76, P2 ;  /* 0x00000001584c7824 */ /* 0x000fe400010e064c */
[----:B------:R-:W-:Y:S01]  /*16f30*/  STL [R1+0x388], R0 ;  /* 0x0003880001007387 */ /* 0x000fe20000100800 */
[----:B------:R-:W-:Y:S02]  /*16f40*/  @!P1 IMAD.MOV.U32 R30, RZ, RZ, R0 ;  /* 0x000000ffff1e9224 */ /* 0x000fe400078e0000 */
[----:B------:R-:W-:Y:S01]  /*16f50*/  @!P1 IMAD.MOV.U32 R31, RZ, RZ, R76 ;  /* 0x000000ffff1f9224 */ /* 0x000fe200078e004c */
[----:B------:R0:W-:Y:S04]  /*16f60*/  STL [R1+0x384], R76 ;  /* 0x0003844c01007387 */ /* 0x0001e80000100800 */
[----:B------:R-:W4:Y:S04]  /*16f70*/  LDL.LU R78, [R1+0x1f0] ;  /* 0x0001f000014e7983 */ /* 0x000f280000300800 */
[----:B0-----:R-:W4:Y:S04]  /*16f80*/  LDL.LU R76, [R1+0x24c] ;  /* 0x00024c00014c7983 */ /* 0x001f280000300800 */
[----:B------:R-:W4:Y:S01]  /*16f90*/  LDL.LU R0, [R1+0x250] ;  /* 0x0002500001007983 */ /* 0x000f220000300800 */
[----:B------:R-:W-:-:S02]  /*16fa0*/  @!P1 IMAD.MOV.U32 R28, RZ, RZ, R68 ;  /* 0x000000ffff1c9224 */ /* 0x000fc400078e0044 */
[----:B------:R-:W0:Y:S01]  /*16fb0*/  S2R R68, SR_TID.X ;  /* 0x0000000000447919 */ /* 0x000e220000002100 */
[----:B------:R-:W-:-:S06]  /*16fc0*/  PRMT R27, RZ, 0x7610, R27 ;  /* 0x00007610ff1b7816 */ /* 0x000fcc000000001b */
[----:B------:R1:W4:Y:S02]  /*16fd0*/  @!P1 LDG.E.U8 R27, desc[UR18][R28.64] ;  /* 0x000000121c1b9981 */ /* 0x000324000c1e1100 */
[----:B-1----:R-:W-:Y:S02]  /*16fe0*/  PRMT R28, RZ, 0x7610, R28 ;  /* 0x00007610ff1c7816 */ /* 0x002fe4000000001c */
[----:B------:R-:W-:-:S04]  /*16ff0*/  PRMT R29, RZ, 0x7610, R29 ;  /* 0x00007610ff1d7816 */ /* 0x000fc8000000001d */
[----:B------:R1:W4:Y:S01]  /*17000*/  @!P1 LDG.E.U8 R28, desc[UR18][R30.64] ;  /* 0x000000121e1c9981 */ /* 0x000322000c1e1100 */
[----:B0-----:R-:W-:-:S04]  /*17010*/  LOP3.LUT R68, R68, 0x7f, RZ, 0xc0, !PT ;  /* 0x0000007f44447812 */ /* 0x001fc800078ec0ff */
[----:B------:R-:W-:-:S05]  /*17020*/  LOP3.LUT R68, R68, 0x10, RZ, 0x3c, !PT ;  /* 0x0000001044447812 */ /* 0x000fca00078e3cff */
[----:B------:R-:W-:Y:S04]  /*17030*/  STS.U8 [R68+UR9+0x4080], R33 ;  /* 0x0040802144007988 */ /* 0x000fe80008000009 */
[----:B------:R-:W-:Y:S01]  /*17040*/  STS.U8 [R68+UR9+0x4480], R32 ;  /* 0x0044802044007988 */ /* 0x000fe20008000009 */
[----:B--2---:R-:W-:-:S05]  /*17050*/  IADD3 R71, P2, PT, R4, R71, RZ ;  /* 0x0000004704477210 */ /* 0x004fca0007f5e0ff */
[----:B------:R-:W-:Y:S01]  /*17060*/  STL [R1+0x3c4], R71 ;  /* 0x0003c44701007387 */ /* 0x000fe20000100800 */
[----:B-1----:R-:W-:Y:S02]  /*17070*/  @!P1 IMAD.MOV.U32 R30, RZ, RZ, R71 ;  /* 0x000000ffff1e9224 */ /* 0x002fe400078e0047 */
[----:B---3--:R-:W-:-:S04]  /*17080*/  IMAD.X R77, R88, 0x1, R77, P2 ;  /* 0x00000001584d7824 */ /* 0x008fc800010e064d */
[----:B------:R-:W-:Y:S01]  /*17090*/  @!P1 IMAD.MOV.U32 R31, RZ, RZ, R77 ;  /* 0x000000ffff1f9224 */ /* 0x000fe200078e004d */
[----:B------:R0:W-:Y:S04]  /*170a0*/  STL [R1+0x1f4], R77 ;  /* 0x0001f44d01007387 */ /* 0x0001e80000100800 */
[----:B------:R1:W2:Y:S04]  /*170b0*/  @!P1 LDG.E.U8 R29, desc[UR18][R30.64] ;  /* 0x000000121e1d9981 */ /* 0x0002a8000c1e1100 */
[----:B0-----:R-:W3:Y:S04]  /*170c0*/  LDL.LU R77, [R1+0x28c] ;  /* 0x00028c00014d7983 */ /* 0x001ee80000300800 */
[----:B------:R-:W2:Y:S01]  /*170d0*/  LDL.LU R71, [R1+0x290] ;  /* 0x0002900001477983 */ /* 0x000ea20000300800 */
[----:B----4-:R-:W-:-:S02]  /*170e0*/  IADD3 R72, P2, PT, R4, R72, RZ ;  /* 0x0000004804487210 */ /* 0x010fc40007f5e0ff */
[----:B-1----:R-:W-:-:S03]  /*170f0*/  PRMT R30, RZ, 0x7610, R30 ;  /* 0x00007610ff1e7816 */ /* 0x002fc6000000001e */
[----:B------:R0:W-:Y:S01]  /*17100*/  STL [R1+0x210], R72 ;  /* 0x0002104801007387 */ /* 0x0001e20000100800 */
[----:B------:R-:W-:Y:S02]  /*17110*/  @!P1 IMAD.MOV.U32 R32, RZ, RZ, R72 ;  /* 0x000000ffff209224 */ /* 0x000fe400078e0048 */
[----:B------:R-:W-:-:S04]  /*17120*/  IMAD.X R78, R88, 0x1, R78, P2 ;  /* 0x00000001584e7824 */ /* 0x000fc800010e064e */
[----:B------:R-:W-:Y:S01]  /*17130*/  @!P1 IMAD.MOV.U32 R33, RZ, RZ, R78 ;  /* 0x000000ffff219224 */ /* 0x000fe200078e004e */
[----:B------:R-:W-:Y:S04]  /*17140*/  STL [R1+0x1f0], R78 ;  /* 0x0001f04e01007387 */ /* 0x000fe80000100800 */
[----:B0-----:R-:W4:Y:S01]  /*17150*/  LDL.LU R72, [R1+0x2d0] ;  /* 0x0002d00001487983 */ /* 0x001f220000300800 */
[----:B------:R-:W-:-:S03]  /*17160*/  IADD3 R0, P2, PT, R4, R0, RZ ;  /* 0x0000000004007210 */ /* 0x000fc60007f5e0ff */
[----:B------:R0:W4:Y:S02]  /*17170*/  @!P1 LDG.E.U8 R30, desc[UR18][R32.64] ;  /* 0x00000012201e9981 */ /* 0x000124000c1e1100 */
[----:B------:R-:W-:Y:S02]  /*17180*/  IMAD.X R76, R88, 0x1, R76, P2 ;  /* 0x00000001584c7824 */ /* 0x000fe400010e064c */
[----:B------:R-:W-:Y:S04]  /*17190*/  STL [R1+0x250], R0 ;  /* 0x0002500001007387 */ /* 0x000fe80000100800 */
[----:B------:R1:W-:Y:S01]  /*171a0*/  STL [R1+0x24c], R76 ;  /* 0x00024c4c01007387 */ /* 0x0003e20000100800 */
[----:B0-----:R-:W-:-:S03]  /*171b0*/  @!P1 IMAD.MOV.U32 R33, RZ, RZ, R76 ;  /* 0x000000ffff219224 */ /* 0x001fc600078e004c */
[----:B-1----:R-:W4:Y:S01]  /*171c0*/  LDL.LU R76, [R1+0x2cc] ;  /* 0x0002cc00014c7983 */ /* 0x002f220000300800 */
[----:B------:R-:W-:Y:S01]  /*171d0*/  PRMT R31, RZ, 0x7610, R31 ;  /* 0x00007610ff1f7816 */ /* 0x000fe2000000001f */
[----:B------:R-:W-:Y:S02]  /*171e0*/  @!P1 IMAD.MOV.U32 R32, RZ, RZ, R0 ;  /* 0x000000ffff209224 */ /* 0x000fe400078e0000 */
[----:B------:R-:W4:Y:S04]  /*171f0*/  LDL.LU R0, [R1+0x310] ;  /* 0x0003100001007983 */ /* 0x000f280000300800 */
[----:B------:R-:W-:Y:S04]  /*17200*/  STS.U8 [R68+UR9+0x4880], R35 ;  /* 0x0048802344007988 */ /* 0x000fe80008000009 */
[----:B------:R0:W4:Y:S04]  /*17210*/  @!P1 LDG.E.U8 R31, desc[UR18][R32.64] ;  /* 0x00000012201f9981 */ /* 0x000128000c1e1100 */
[----:B------:R1:W-:Y:S01]  /*17220*/  STS.U8 [R68+UR9+0x4c80], R34 ;  /* 0x004c802244007988 */ /* 0x0003e20008000009 */
[----:B0-----:R-:W-:-:S02]  /*17230*/  PRMT R32, RZ, 0x7610, R32 ;  /* 0x00007610ff207816 */ /* 0x001fc40000000020 */
[----:B--2---:R-:W-:-:S05]  /*17240*/  IADD3 R71, P2, PT, R4, R71, RZ ;  /* 0x0000004704477210 */ /* 0x004fca0007f5e0ff */
[----:B---3--:R-:W-:Y:S01]  /*17250*/  IMAD.X R77, R88, 0x1, R77, P2 ;  /* 0x00000001584d7824 */ /* 0x008fe200010e064d */
[----:B------:R-:W-:Y:S01]  /*17260*/  STL [R1+0x290], R71 ;  /* 0x0002904701007387 */ /* 0x000fe20000100800 */
[----:B-1----:R-:W-:Y:S02]  /*17270*/  @!P1 IMAD.MOV.U32 R34, RZ, RZ, R71 ;  /* 0x000000ffff229224 */ /* 0x002fe400078e0047 */
[----:B------:R-:W-:Y:S01]  /*17280*/  @!P1 IMAD.MOV.U32 R35, RZ, RZ, R77 ;  /* 0x000000ffff239224 */ /* 0x000fe200078e004d */
[----:B------:R0:W-:Y:S04]  /*17290*/  STL [R1+0x28c], R77 ;  /* 0x00028c4d01007387 */ /* 0x0001e80000100800 */
[----:B------:R1:W2:Y:S04]  /*172a0*/  @!P1 LDG.E.U8 R32, desc[UR18][R34.64] ;  /* 0x0000001222209981 */ /* 0x0002a8000c1e1100 */
[----:B0-----:R-:W3:Y:S01]  /*172b0*/  LDL.LU R77, [R1+0x30c] ;  /* 0x00030c00014d7983 */ /* 0x001ee20000300800 */
[----:B----4-:R-:W-:-:S03]  /*172c0*/  IADD3 R72, P2, PT, R4, R72, RZ ;  /* 0x0000004804487210 */ /* 0x010fc60007f5e0ff */
[----:B------:R-:W4:Y:S04]  /*172d0*/  LDL.LU R78, [R1+0x34c] ;  /* 0x00034c00014e7983 */ /* 0x000f280000300800 */
[----:B------:R-:W2:Y:S01]  /*172e0*/  LDL.LU R71, [R1+0x350] ;  /* 0x0003500001477983 */ /* 0x000ea20000300800 */
        /* <DEDUP_REMOVED lines=10> */
[----:B------:R-:W-:Y:S04]  /*17390*/  STL [R1+0x310], R0 ;  /* 0x0003100001007387 */ /* 0x000fe80000100800 */
[----:B------:R0:W-:Y:S04]  /*173a0*/  STS.U8 [R68+UR9+0x5480], R36 ;  /* 0x0054802444007988 */ /* 0x0001e80008000009 */
[----:B------:R1:W4:Y:S01]  /*173b0*/  @!P1 LDG.E.U8 R33, desc[UR18][R34.64] ;  /* 0x0000001222219981 */ /* 0x000322000c1e1100 */
[----:B0-----:R-:W-:Y:S01]  /*173c0*/  @!P1 IMAD.MOV.U32 R36, RZ, RZ, R0 ;  /* 0x000000ffff249224 */ /* 0x001fe200078e0000 */
[----:B-1----:R-:W-:-:S02]  /*173d0*/  PRMT R34, RZ, 0x7610, R34 ;  /* 0x00007610ff227816 */ /* 0x002fc40000000022 */
[----:B------:R-:W-:Y:S01]  /*173e0*/  STS.U8 [R68+UR9+0x5880], R39 ;  /* 0x0058802744007988 */ /* 0x000fe20008000009 */
[----:B---3--:R-:W-:-:S04]  /*173f0*/  IMAD.X R77, R88, 0x1, R77, P2 ;  /* 0x00000001584d7824 */ /* 0x008fc800010e064d */
[----:B------:R-:W-:Y:S01]  /*17400*/  @!P1 IMAD.MOV.U32 R37, RZ, RZ, R77 ;  /* 0x000000ffff259224 */ /* 0x000fe200078e004d */
[----:B------:R0:W-:Y:S01]  /*17410*/  STL [R1+0x30c], R77 ;  /* 0x00030c4d01007387 */ /* 0x0001e20000100800 */
[----:B--2---:R-:W-:-:S03]  /*17420*/  IADD3 R71, P2, PT, R4, R71, RZ ;  /* 0x0000004704477210 */ /* 0x004fc60007f5e0ff */
[----:B------:R1:W2:Y:S02]  /*17430*/  @!P1 LDG.E.U8 R34, desc[UR18][R36.64] ;  /* 0x0000001224229981 */ /* 0x0002a4000c1e1100 */
[----:B----4-:R-:W-:Y:S02]  /*17440*/  IMAD.X R78, R88, 0x1, R78, P2 ;  /* 0x00000001584e7824 */ /* 0x010fe400010e064e */
[----:B0-----:R-:W3:Y:S04]  /*17450*/  LDL.LU R77, [R1+0x1fc] ;  /* 0x0001fc00014d7983 */ /* 0x001ee80000300800 */
[----:B------:R-:W4:Y:S01]  /*17460*/  LDL.LU R0, [R1+0x3c8] ;  /* 0x0003c80001007983 */ /* 0x000f220000300800 */
[----:B-1----:R-:W-:-:S03]  /*17470*/  @!P1 IMAD.MOV.U32 R36, RZ, RZ, R71 ;  /* 0x000000ffff249224 */ /* 0x002fc600078e0047 */
[----:B------:R0:W-:Y:S04]  /*17480*/  STL [R1+0x350], R71 ;  /* 0x0003504701007387 */ /* 0x0001e80000100800 */
[----:B------:R-:W-:Y:S04]  /*17490*/  STL [R1+0x34c], R78 ;  /* 0x00034c4e01007387 */ /* 0x000fe80000100800 */
[----:B0-----:R-:W2:Y:S01]  /*174a0*/  LDL.LU R71, [R1+0x218] ;  /* 0x0002180001477983 */ /* 0x001ea20000300800 */
[----:B------:R-:W-:-:S05]  /*174b0*/  IADD3 R72, P2, PT, R4, R72, RZ ;  /* 0x0000004804487210 */ /* 0x000fca0007f5e0ff */
[----:B------:R-:W-:Y:S01]  /*174c0*/  IMAD.X R76, R88, 0x1, R76, P2 ;  /* 0x00000001584c7824 */ /* 0x000fe200010e064c */
[----:B------:R-:W-:Y:S03]  /*174d0*/  STL [R1+0x390], R72 ;  /* 0x0003904801007387 */ /* 0x000fe60000100800 */
[----:B------:R-:W-:Y:S01]  /*174e0*/  @!P1 IMAD.MOV.U32 R39, RZ, RZ, R76 ;  /* 0x000000ffff279224 */ /* 0x000fe200078e004c */
[----:B------:R0:W-:Y:S04]  /*174f0*/  STL [R1+0x38c], R76 ;  /* 0x00038c4c01007387 */ /* 0x0001e80000100800 */
[----:B0-----:R-:W2:Y:S01]  /*17500*/  LDL.LU R76, [R1+0x214] ;  /* 0x00021400014c7983 */ /* 0x001ea20000300800 */
[----:B------:R-:W-:Y:S01]  /*17510*/  PRMT R35, RZ, 0x7610, R35 ;  /* 0x00007610ff237816 */ /* 0x000fe20000000023 */
[----:B------:R-:W-:-:S02]  /*17520*/  @!P1 IMAD.MOV.U32 R37, RZ, RZ, R78 ;  /* 0x000000ffff259224 */ /* 0x000fc400078e004e */
[----:B------:R0:W-:Y:S04]  /*17530*/  STS.U8 [R68+UR9+0x5c80], R38 ;  /* 0x005c802644007988 */ /* 0x0001e80008000009 */
[----:B------:R1:W2:Y:S01]  /*17540*/  @!P1 LDG.E.U8 R35, desc[UR18][R36.64] ;  /* 0x0000001224239981 */ /* 0x0002a2000c1e1100 */
[----:B0-----:R-:W-:-:S03]  /*17550*/  @!P1 IMAD.MOV.U32 R38, RZ, RZ, R72 ;  /* 0x000000ffff269224 */ /* 0x001fc600078e0048 */
[----:B------:R-:W2:Y:S01]  /*17560*/  LDL.LU R72, [R1+0x258] ;  /* 0x0002580001487983 */ /* 0x000ea20000300800 */
[----:B-1----:R-:W-:-:S06]  /*17570*/  PRMT R36, RZ, 0x7610, R36 ;  /* 0x00007610ff247816 */ /* 0x002fcc0000000024 */
[----:B------:R0:W2:Y:S04]  /*17580*/  @!P1 LDG.E.U8 R36, desc[UR18][R38.64] ;  /* 0x0000001226249981 */ /* 0x0000a8000c1e1100 */
[----:B------:R-:W-:Y:S04]  /*17590*/  STS.U8 [R68+UR9+0x6080], R41 ;  /* 0x0060802944007988 */ /* 0x000fe80008000009 */
[----:B------:R-:W-:Y:S01]  /*175a0*/  STS.U8 [R68+UR9+0x6480], R40 ;  /* 0x0064802844007988 */ /* 0x000fe20008000009 */
[----:B----4-:R-:W-:-:S05]  /*175b0*/  IADD3 R0, P2, PT, R4, R0, RZ ;  /* 0x0000000004007210 */ /* 0x010fca0007f5e0ff */
[----:B---3--:R-:W-:Y:S01]  /*175c0*/  IMAD.X R77, R88, 0x1, R77, P2 ;  /* 0x00000001584d7824 */ /* 0x008fe200010e064d */
[----:B------:R-:W-:Y:S03]  /*175d0*/  STL [R1+0x3c8], R0 ;  /* 0x0003c80001007387 */ /* 0x000fe60000100800 */
[----:B0-----:R-:W-:Y:S01]  /*175e0*/  @!P1 IMAD.MOV.U32 R39, RZ, RZ, R77 ;  /* 0x000000ffff279224 */ /* 0x001fe200078e004d */
[----:B------:R0:W-:Y:S01]  /*175f0*/  STL [R1+0x1fc], R77 ;  /* 0x0001fc4d01007387 */ /* 0x0001e20000100800 */
[----:B--2---:R-:W-:Y:S01]  /*17600*/  IADD3 R71, P2, PT, R4, R71, RZ ;  /* 0x0000004704477210 */ /* 0x004fe20007f5e0ff */
[----:B------:R-:W-:Y:S02]  /*17610*/  @!P1 IMAD.MOV.U32 R38, RZ, RZ, R0 ;  /* 0x000000ffff269224 */ /* 0x000fe400078e0000 */
[----:B0-----:R-:W2:Y:S04]  /*17620*/  LDL.LU R77, [R1+0x254] ;  /* 0x00025400014d7983 */ /* 0x001ea80000300800 */
[----:B------:R-:W3:Y:S04]  /*17630*/  LDL.LU R78, [R1+0x294] ;  /* 0x00029400014e7983 */ /* 0x000ee80000300800 */
[----:B------:R-:W4:Y:S01]  /*17640*/  LDL.LU R0, [R1+0x298] ;  /* 0x0002980001007983 */ /* 0x000f220000300800 */
[----:B------:R-:W-:-:S03]  /*17650*/  @!P1 IMAD.MOV.U32 R40, RZ, RZ, R71 ;  /* 0x000000ffff289224 */ /* 0x000fc600078e0047 */
[----:B------:R-:W-:Y:S01]  /*17660*/  STL [R1+0x218], R71 ;  /* 0x0002184701007387 */ /* 0x000fe20000100800 */
[----:B------:R-:W-:-:S04]  /*17670*/  IMAD.X R76, R88, 0x1, R76, P2 ;  /* 0x00000001584c7824 */ /* 0x000fc800010e064c */
[----:B------:R-:W-:Y:S01]  /*17680*/  @!P1 IMAD.MOV.U32 R41, RZ, RZ, R76 ;  /* 0x000000ffff299224 */ /* 0x000fe200078e004c */
[----:B------:R0:W-:Y:S04]  /*17690*/  STL [R1+0x214], R76 ;  /* 0x0002144c01007387 */ /* 0x0001e80000100800 */
[----:B0-----:R-:W3:Y:S04]  /*176a0*/  LDL.LU R76, [R1+0x2d4] ;  /* 0x0002d400014c7983 */ /* 0x001ee80000300800 */
[----:B------:R-:W3:Y:S01]  /*176b0*/  LDL.LU R71, [R1+0x2d8] ;  /* 0x0002d80001477983 */ /* 0x000ee20000300800 */
[----:B------:R-:W-:-:S02]  /*176c0*/  PRMT R37, RZ, 0x7610, R37 ;  /* 0x00007610ff257816 */ /* 0x000fc40000000025 */
[----:B------:R-:W-:-:S04]  /*176d0*/  IADD3 R72, P2, PT, R4, R72, RZ ;  /* 0x0000004804487210 */ /* 0x000fc80007f5e0ff */
[----:B------:R0:W3:Y:S04]  /*176e0*/  @!P1 LDG.E.U8 R37, desc[UR18][R38.64] ;  /* 0x0000001226259981 */ /* 0x0000e8000c1e1100 */
[----:B------:R-:W-:Y:S01]  /*176f0*/  STL [R1+0x258], R72 ;  /* 0x0002584801007387 */ /* 0x000fe20000100800 */
[----:B0-----:R-:W-:Y:S02]  /*17700*/  PRMT R38, RZ, 0x7610, R38 ;  /* 0x00007610ff267816 */ /* 0x001fe40000000026 */
[----:B------:R-:W-:-:S04]  /*17710*/  PRMT R39, RZ, 0x7610, R39 ;  /* 0x00007610ff277816 */ /* 0x000fc80000000027 */
[----:B------:R0:W3:Y:S04]  /*17720*/  @!P1 LDG.E.U8 R38, desc[UR18][R40.64] ;  /* 0x0000001228269981 */ /* 0x0000e8000c1e1100 */
[----:B------:R-:W-:Y:S01]  /*17730*/  STS.U8 [R68+UR9+0x6880], R43 ;  /* 0x0068802b44007988 */ /* 0x000fe20008000009 */
[----:B0-----:R-:W-:-:S03]  /*17740*/  @!P1 IMAD.MOV.U32 R40, RZ, RZ, R72 ;  /* 0x000000ffff289224 */ /* 0x001fc600078e0048 */
[----:B------:R-:W-:Y:S01]  /*17750*/  STS.U8 [R68+UR9+0x6c80], R42 ;  /* 0x006c802a44007988 */ /* 0x000fe20008000009 */
[----:B--2---:R-:W-:-:S04]  /*17760*/  IMAD.X R77, R88, 0x1, R77, P2 ;  /* 0x00000001584d7824 */ /* 0x004fc800010e064d */
[----:B------:R-:W-:Y:S01]  /*17770*/  @!P1 IMAD.MOV.U32 R41, RZ, RZ, R77 ;  /* 0x000000ffff299224 */ /* 0x000fe200078e004d */
[----:B------:R0:W-:Y:S01]  /*17780*/  STL [R1+0x254], R77 ;  /* 0x0002544d01007387 */ /* 0x0001e20000100800 */
[----:B----4-:R-:W-:-:S03]  /*17790*/  IADD3 R0, P2, PT, R4, R0, RZ ;  /* 0x0000000004007210 */ /* 0x010fc60007f5e0ff */
[----:B------:R1:W2:Y:S02]  /*177a0*/  @!P1 LDG.E.U8 R39, desc[UR18][R40.64] ;  /* 0x0000001228279981 */ /* 0x0002a4000c1e1100 */
[----:B---3--:R-:W-:Y:S02]  /*177b0*/  IMAD.X R78, R88, 0x1, R78, P2 ;  /* 0x00000001584e7824 */ /* 0x008fe400010e064e */
[----:B0-----:R-:W3:Y:S04]  /*177c0*/  LDL.LU R77, [R1+0x314] ;  /* 0x00031400014d7983 */ /* 0x001ee80000300800 */
[----:B------:R-:W4:Y:S01]  /*177d0*/  LDL.LU R72, [R1+0x318] ;  /* 0x0003180001487983 */ /* 0x000f220000300800 */
[----:B-1----:R-:W-:Y:S01]  /*177e0*/  PRMT R40, RZ, 0x7610, R40 ;  /* 0x00007610ff287816 */ /* 0x002fe20000000028 */
[----:B------:R-:W-:-:S02]  /*177f0*/  @!P1 IMAD.MOV.U32 R42, RZ, RZ, R0 ;  /* 0x000000ffff2a9224 */ /* 0x000fc400078e0000 */
[----:B------:R0:W-:Y:S01]  /*17800*/  STL [R1+0x298], R0 ;  /* 0x0002980001007387 */ /* 0x0001e20000100800 */
[----:B------:R-:W-:-:S03]  /*17810*/  @!P1 IMAD.MOV.U32 R43, RZ, RZ, R78 ;  /* 0x000000ffff2b9224 */ /* 0x000fc600078e004e */
[----:B------:R-:W-:Y:S04]  /*17820*/  STL [R1+0x294], R78 ;  /* 0x0002944e01007387 */ /* 0x000fe80000100800 */
[----:B------:R1:W2:Y:S04]  /*17830*/  @!P1 LDG.E.U8 R40, desc[UR18][R42.64] ;  /* 0x000000122a289981 */ /* 0x0002a8000c1e1100 */
[----:B0-----:R-:W2:Y:S01]  /*17840*/  LDL.LU R0, [R1+0x358] ;  /* 0x0003580001007983 */ /* 0x001ea20000300800 */
[----:B------:R-:W-:-:S05]  /*17850*/  IADD3 R71, P2, PT, R4, R71, RZ ;  /* 0x0000004704477210 */ /* 0x000fca0007f5e0ff */
[----:B------:R-:W-:Y:S01]  /*17860*/  IMAD.X R76, R88, 0x1, R76, P2 ;  /* 0x00000001584c7824 */ /* 0x000fe200010e064c */
[----:B------:R-:W-:Y:S03]  /*17870*/  STL [R1+0x2d8], R71 ;  /* 0x0002d84701007387 */ /* 0x000fe60000100800 */
[----:B-1----:R-:W-:Y:S01]  /*17880*/  @!P1 IMAD.MOV.U32 R43, RZ, RZ, R76 ;  /* 0x000000ffff2b9224 */ /* 0x002fe200078e004c */
[----:B------:R0:W-:Y:S04]  /*17890*/  STL [R1+0x2d4], R76 ;  /* 0x0002d44c01007387 */ /* 0x0001e80000100800 */
[----:B0-----:R-:W2:Y:S01]  /*178a0*/  LDL.LU R76, [R1+0x354] ;  /* 0x00035400014c7983 */ /* 0x001ea20000300800 */
[----:B------:R-:W-:Y:S01]  /*178b0*/  PRMT R41, RZ, 0x7610, R41 ;  /* 0x00007610ff297816 */ /* 0x000fe20000000029 */
[----:B------:R-:W-:-:S02]  /*178c0*/  @!P1 IMAD.MOV.U32 R42, RZ, RZ, R71 ;  /* 0x000000ffff2a9224 */ /* 0x000fc400078e0047 */
[----:B------:R-:W2:Y:S04]  /*178d0*/  LDL.LU R71, [R1+0x398] ;  /* 0x0003980001477983 */ /* 0x000ea80000300800 */
[----:B------:R-:W-:Y:S04]  /*178e0*/  STS.U8 [R68+UR9+0x7080], R45 ;  /* 0x0070802d44007988 */ /* 0x000fe80008000009 */
[----:B------:R0:W2:Y:S04]  /*178f0*/  @!P1 LDG.E.U8 R41, desc[UR18][R42.64] ;  /* 0x000000122a299981 */ /* 0x0000a8000c1e1100 */
[----:B------:R1:W-:Y:S01]  /*17900*/  STS.U8 [R68+UR9+0x7480], R44 ;  /* 0x0074802c44007988 */ /* 0x0003e20008000009 */
[----:B0-----:R-:W-:-:S02]  /*17910*/  PRMT R42, RZ, 0x7610, R42 ;  /* 0x00007610ff2a7816 */ /* 0x001fc4000000002a */
[----:B----4-:R-:W-:-:S05]  /*17920*/  IADD3 R72, P2, PT, R4, R72, RZ ;  /* 0x0000004804487210 */ /* 0x010fca0007f5e0ff */
[----:B---3--:R-:W-:Y:S01]  /*17930*/  IMAD.X R77, R88, 0x1, R77, P2 ;  /* 0x00000001584d7824 */ /* 0x008fe200010e064d */
[----:B------:R-:W-:Y:S01]  /*17940*/  STL [R1+0x318], R72 ;  /* 0x0003184801007387 */ /* 0x000fe20000100800 */
[----:B-1----:R-:W-:Y:S02]  /*17950*/  @!P1 IMAD.MOV.U32 R44, RZ, RZ, R72 ;  /* 0x000000ffff2c9224 */ /* 0x002fe400078e0048 */
[----:B------:R-:W-:Y:S01]  /*17960*/  @!P1 IMAD.MOV.U32 R45, RZ, RZ, R77 ;  /* 0x000000ffff2d9224 */ /* 0x000fe200078e004d */
[----:B------:R0:W-:Y:S04]  /*17970*/  STL [R1+0x314], R77 ;  /* 0x0003144d01007387 */ /* 0x0001e80000100800 */
[----:B------:R-:W3:Y:S01]  /*17980*/  LDL.LU R78, [R1+0x394] ;  /* 0x00039400014e7983 */ /* 0x000ee20000300800 */
[----:B--2---:R-:W-:-:S03]  /*17990*/  IADD3 R0, P2, PT, R4, R0, RZ ;  /* 0x0000000004007210 */ /* 0x004fc60007f5e0ff */
[----:B------:R1:W2:Y:S04]  /*179a0*/  @!P1 LDG.E.U8 R42, desc[UR18][R44.64] ;  /* 0x000000122c2a9981 */ /* 0x0002a8000c1e1100 */
[----:B0-----:R-:W4:Y:S04]  /*179b0*/  LDL.LU R77, [R1+0x200] ;  /* 0x00020000014d7983 */ /* 0x001f280000300800 */
[----:B------:R-:W2:Y:S01]  /*179c0*/  LDL.LU R72, [R1+0x3cc] ;  /* 0x0003cc0001487983 */ /* 0x000ea20000300800 */
[----:B-1----:R-:W-:-:S03]  /*179d0*/  @!P1 IMAD.MOV.U32 R44, RZ, RZ, R0 ;  /* 0x000000ffff2c9224 */ /* 0x002fc600078e0000 */
[----:B------:R0:W-:Y:S01]  /*179e0*/  STL [R1+0x358], R0 ;  /* 0x0003580001007387 */ /* 0x0001e20000100800 */
[----:B------:R-:W-:-:S05]  /*179f0*/  IMAD.X R76, R88, 0x1, R76, P2 ;  /* 0x00000001584c7824 */ /* 0x000fca00010e064c */
[----:B------:R1:W-:Y:S04]  /*17a00*/  STL [R1+0x354], R76 ;  /* 0x0003544c01007387 */ /* 0x0003e80000100800 */
[----:B0-----:R-:W4:Y:S01]  /*17a10*/  LDL.LU R0, [R1+0x220] ;  /* 0x0002200001007983 */ /* 0x001f220000300800 */
[----:B------:R-:W-:-:S03]  /*17a20*/  @!P1 IMAD.MOV.U32 R45, RZ, RZ, R76 ;  /* 0x000000ffff2d9224 */ /* 0x000fc600078e004c */
[----:B-1----:R-:W4:Y:S01]  /*17a30*/  LDL.LU R76, [R1+0x21c] ;  /* 0x00021c00014c7983 */ /* 0x002f220000300800 */
[----:B------:R-:W-:Y:S02]  /*17a40*/  IADD3 R71, P2, PT, R4, R71, RZ ;  /* 0x0000004704477210 */ /* 0x000fe40007f5e0ff */
[----:B------:R-:W-:Y:S01]  /*17a50*/  PRMT R43, RZ, 0x7610, R43 ;  /* 0x00007610ff2b7816 */ /* 0x000fe2000000002b */
[----:B------:R-:W-:Y:S04]  /*17a60*/  STS.U8 [R68+UR9+0x7880], R47 ;  /* 0x0078802f44007988 */ /* 0x000fe80008000009 */
[----:B------:R0:W-:Y:S04]  /*17a70*/  STS.U8 [R68+UR9+0x7c80], R46 ;  /* 0x007c802e44007988 */ /* 0x0001e80008000009 */
[----:B------:R1:W4:Y:S04]  /*17a80*/  @!P1 LDG.E.U8 R43, desc[UR18][R44.64] ;  /* 0x000000122c2b9981 */ /* 0x000328000c1e1100 */
[----:B------:R3:W-:Y:S01]  /*17a90*/  STL [R1+0x398], R71 ;  /* 0x0003984701007387 */ /* 0x0007e20000100800 */
[----:B0-----:R-:W-:Y:S01]  /*17aa0*/  @!P1 IMAD.MOV.U32 R46, RZ, RZ, R71 ;  /* 0x000000ffff2e9224 */ /* 0x001fe200078e0047 */
[----:B-1----:R-:W-:-:S02]  /*17ab0*/  PRMT R44, RZ, 0x7610, R44 ;  /* 0x00007610ff2c7816 */ /* 0x002fc4000000002c */
[----:B------:R-:W-:Y:S01]  /*17ac0*/  PRMT R45, RZ, 0x7610, R45 ;  /* 0x00007610ff2d7816 */ /* 0x000fe2000000002d */
[----:B---3--:R-:W-:-:S04]  /*17ad0*/  IMAD.X R78, R88, 0x1, R78, P2 ;  /* 0x00000001584e7824 */ /* 0x008fc800010e064e */
[----:B------:R-:W-:Y:S01]  /*17ae0*/  @!P1 IMAD.MOV.U32 R47, RZ, RZ, R78 ;  /* 0x000000ffff2f9224 */ /* 0x000fe200078e004e */
[----:B------:R-:W-:Y:S04]  /*17af0*/  STL [R1+0x394], R78 ;  /* 0x0003944e01007387 */ /* 0x000fe80000100800 */
[----:B------:R-:W3:Y:S01]  /*17b00*/  LDL.LU R71, [R1+0x260] ;  /* 0x0002600001477983 */ /* 0x000ee20000300800 */
[----:B--2---:R-:W-:-:S03]  /*17b10*/  IADD3 R72, P2, PT, R4, R72, RZ ;  /* 0x0000004804487210 */ /* 0x004fc60007f5e0ff */
[----:B------:R0:W2:Y:S02]  /*17b20*/  @!P1 LDG.E.U8 R44, desc[UR18][R46.64] ;  /* 0x000000122e2c9981 */ /* 0x0000a4000c1e1100 */
[----:B----4-:R-:W-:Y:S02]  /*17b30*/  IMAD.X R77, R88, 0x1, R77, P2 ;  /* 0x00000001584d7824 */ /* 0x010fe400010e064d */
[----:B------:R-:W-:Y:S04]  /*17b40*/  STL [R1+0x3cc], R72 ;  /* 0x0003cc4801007387 */ /* 0x000fe80000100800 */
[----:B------:R1:W-:Y:S01]  /*17b50*/  STL [R1+0x200], R77 ;  /* 0x0002004d01007387 */ /* 0x0003e20000100800 */
[----:B0-----:R-:W-:Y:S02]  /*17b60*/  @!P1 IMAD.MOV.U32 R46, RZ, RZ, R72 ;  /* 0x000000ffff2e9224 */ /* 0x001fe400078e0048 */
[----:B------:R-:W-:-:S05]  /*17b70*/  @!P1 IMAD.MOV.U32 R47, RZ, RZ, R77 ;  /* 0x000000ffff2f9224 */ /* 0x000fca00078e004d */
[----:B------:R0:W4:Y:S04]  /*17b80*/  @!P1 LDG.E.U8 R45, desc[UR18][R46.64] ;  /* 0x000000122e2d9981 */ /* 0x000128000c1e1100 */
[----:B-1----:R-:W2:Y:S04]  /*17b90*/  LDL.LU R77, [R1+0x25c] ;  /* 0x00025c00014d7983 */ /* 0x002ea80000300800 */
[----:B------:R-:W4:Y:S01]  /*17ba0*/  LDL.LU R72, [R1+0x2a0] ;  /* 0x0002a00001487983 */ /* 0x000f220000300800 */
[----:B------:R-:W-:-:S05]  /*17bb0*/  IADD3 R0, P2, PT, R4, R0, RZ ;  /* 0x0000000004007210 */ /* 0x000fca0007f5e0ff */
[----:B------:R-:W-:Y:S01]  /*17bc0*/  IMAD.X R76, R88, 0x1, R76, P2 ;  /* 0x00000001584c7824 */ /* 0x000fe200010e064c */
[----:B------:R-:W-:Y:S03]  /*17bd0*/  STL [R1+0x220], R0 ;  /* 0x0002200001007387 */ /* 0x000fe60000100800 */
[----:B0-----:R-:W-:Y:S01]  /*17be0*/  @!P1 IMAD.MOV.U32 R47, RZ, RZ, R76 ;  /* 0x000000ffff2f9224 */ /* 0x001fe200078e004c */
[----:B------:R0:W-:Y:S04]  /*17bf0*/  STL [R1+0x21c], R76 ;  /* 0x00021c4c01007387 */ /* 0x0001e80000100800 */
[----:B0-----:R-:W4:Y:S01]  /*17c00*/  LDL.LU R76, [R1+0x29c] ;  /* 0x00029c00014c7983 */ /* 0x001f220000300800 */
[----:B------:R-:W0:Y:S01]  /*17c10*/  S2R R68, SR_TID.X ;  /* 0x0000000000447919 */ /* 0x000e220000002100 */
[----:B------:R-:W-:-:S02]  /*17c20*/  @!P1 IMAD.MOV.U32 R46, RZ, RZ, R0 ;  /* 0x000000ffff2e9224 */ /* 0x000fc400078e0000 */
[----:B------:R-:W4:Y:S04]  /*17c30*/  LDL.LU R78, [R1+0x2dc] ;  /* 0x0002dc00014e7983 */ /* 0x000f280000300800 */
[----:B------:R-:W4:Y:S01]  /*17c40*/  LDL.LU R0, [R1+0x2e0] ;  /* 0x0002e00001007983 */ /* 0x000f220000300800 */
[----:B0-----:R-:W-:-:S04]  /*17c50*/  LOP3.LUT R68, R68, 0x7f, RZ, 0xc0, !PT ;  /* 0x0000007f44447812 */ /* 0x001fc800078ec0ff */
[----:B------:R-:W-:-:S05]  /*17c60*/  LOP3.LUT R68, R68, 0x20, RZ, 0x3c, !PT ;  /* 0x0000002044447812 */ /* 0x000fca00078e3cff */
[----:B------:R-:W-:Y:S04]  /*17c70*/  STS.U8 [R68+UR9+0x4100], R59 ;  /* 0x0041003b44007988 */ /* 0x000fe80008000009 */
[----:B------:R0:W-:Y:S04]  /*17c80*/  STS.U8 [R68+UR9+0x4500], R49 ;  /* 0x0045003144007988 */ /* 0x0001e80008000009 */
[----:B------:R1:W-:Y:S01]  /*17c90*/  STS.U8 [R68+UR9+0x4900], R50 ;  /* 0x0049003244007988 */ /* 0x0003e20008000009 */
[----:B0-----:R-:W-:Y:S02]  /*17ca0*/  PRMT R49, RZ, 0x7610, R49 ;  /* 0x00007610ff317816 */ /* 0x001fe40000000031 */
[----:B-1----:R-:W-:-:S04]  /*17cb0*/  PRMT R50, RZ, 0x7610, R50 ;  /* 0x00007610ff327816 */ /* 0x002fc80000000032 */
[----:B------:R0:W4:Y:S01]  /*17cc0*/  @!P1 LDG.E.U8 R49, desc[UR18][R46.64] ;  /* 0x000000122e319981 */ /* 0x000122000c1e1100 */
[----:B---3--:R-:W-:-:S05]  /*17cd0*/  IADD3 R71, P2, PT, R4, R71, RZ ;  /* 0x0000004704477210 */ /* 0x008fca0007f5e0ff */
[----:B------:R-:W-:Y:S01]  /*17ce0*/  STL [R1+0x260], R71 ;  /* 0x0002604701007387 */ /* 0x000fe20000100800 */
[----:B0-----:R-:W-:Y:S02]  /*17cf0*/  @!P1 IMAD.MOV.U32 R46, RZ, RZ, R71 ;  /* 0x000000ffff2e9224 */ /* 0x001fe400078e0047 */
[----:B--2---:R-:W-:Y:S01]  /*17d00*/  IMAD.X R77, R88, 0x1, R77, P2 ;  /* 0x00000001584d7824 */ /* 0x004fe200010e064d */
[----:B----4-:R-:W-:-:S04]  /*17d10*/  IADD3 R72, P2, PT, R4, R72, RZ ;  /* 0x0000004804487210 */ /* 0x010fc80007f5e0ff */
[----:B------:R0:W-:Y:S01]  /*17d20*/  STL [R1+0x25c], R77 ;  /* 0x00025c4d01007387 */ /* 0x0001e20000100800 */
[----:B------:R-:W-:-:S05]  /*17d30*/  @!P1 IMAD.MOV.U32 R47, RZ, RZ, R77 ;  /* 0x000000ffff2f9224 */ /* 0x000fca00078e004d */
[----:B------:R1:W2:Y:S04]  /*17d40*/  @!P1 LDG.E.U8 R50, desc[UR18][R46.64] ;  /* 0x000000122e329981 */ /* 0x0002a8000c1e1100 */
[----:B0-----:R-:W3:Y:S04]  /*17d50*/  LDL.LU R77, [R1+0x31c] ;  /* 0x00031c00014d7983 */ /* 0x001ee80000300800 */
[----:B------:R-:W4:Y:S01]  /*17d60*/  LDL.LU R71, [R1+0x320] ;  /* 0x0003200001477983 */ /* 0x000f220000300800 */
[----:B-1----:R-:W-:-:S03]  /*17d70*/  @!P1 IMAD.MOV.U32 R46, RZ, RZ, R72 ;  /* 0x000000ffff2e9224 */ /* 0x002fc600078e0048 */
[----:B------:R-:W-:Y:S01]  /*17d80*/  STL [R1+0x2a0], R72 ;  /* 0x0002a04801007387 */ /* 0x000fe20000100800 */
[----:B------:R-:W-:-:S04]  /*17d90*/  IMAD.X R76, R88, 0x1, R76, P2 ;  /* 0x00000001584c7824 */ /* 0x000fc800010e064c */
[----:B------:R-:W-:Y:S01]  /*17da0*/  @!P1 IMAD.MOV.U32 R47, RZ, RZ, R76 ;  /* 0x000000ffff2f9224 */ /* 0x000fe200078e004c */
[----:B------:R0:W-:Y:S04]  /*17db0*/  STL [R1+0x29c], R76 ;  /* 0x00029c4c01007387 */ /* 0x0001e80000100800 */
[----:B0-----:R-:W2:Y:S04]  /*17dc0*/  LDL.LU R76, [R1+0x35c] ;  /* 0x00035c00014c7983 */ /* 0x001ea80000300800 */
[----:B------:R-:W2:Y:S01]  /*17dd0*/  LDL.LU R72, [R1+0x360] ;  /* 0x0003600001487983 */ /* 0x000ea20000300800 */
[----:B------:R-:W-:-:S03]  /*17de0*/  IADD3 R0, P2, PT, R4, R0, RZ ;  /* 0x0000000004007210 */ /* 0x000fc60007f5e0ff */
[----:B------:R0:W-:Y:S02]  /*17df0*/  STS.U8 [R68+UR9+0x4d00], R51 ;  /* 0x004d003344007988 */ /* 0x0001e40008000009 */
[----:B------:R-:W-:Y:S02]  /*17e00*/  IMAD.X R78, R88, 0x1, R78, P2 ;  /* 0x00000001584e7824 */ /* 0x000fe400010e064e */
[----:B------:R1:W-:Y:S01]  /*17e10*/  STS.U8 [R68+UR9+0x5100], R52 ;  /* 0x0051003444007988 */ /* 0x0003e20008000009 */
[----:B0-----:R-:W-:-:S03]  /*17e20*/  PRMT R51, RZ, 0x7610, R51 ;  /* 0x00007610ff337816 */ /* 0x001fc60000000033 */
[----:B------:R0:W-:Y:S01]  /*17e30*/  STL [R1+0x2e0], R0 ;  /* 0x0002e00001007387 */ /* 0x0001e20000100800 */
[----:B-1----:R-:W-:-:S03]  /*17e40*/  PRMT R52, RZ, 0x7610, R52 ;  /* 0x00007610ff347816 */ /* 0x002fc60000000034 */
[----:B------:R1:W2:Y:S04]  /*17e50*/  @!P1 LDG.E.U8 R51, desc[UR18][R46.64] ;  /* 0x000000122e339981 */ /* 0x0002a8000c1e1100 */
[----:B------:R-:W-:Y:S01]  /*17e60*/  STL [R1+0x2dc], R78 ;  /* 0x0002dc4e01007387 */ /* 0x000fe20000100800 */
[----:B-1----:R-:W-:Y:S02]  /*17e70*/  @!P1 IMAD.MOV.U32 R46, RZ, RZ, R0 ;  /* 0x000000ffff2e9224 */ /* 0x002fe400078e0000 */
[----:B------:R-:W-:Y:S01]  /*17e80*/  @!P1 IMAD.MOV.U32 R47, RZ, RZ, R78 ;  /* 0x000000ffff2f9224 */ /* 0x000fe200078e004e */
[----:B0-----:R-:W2:Y:S04]  /*17e90*/  LDL.LU R0, [R1+0x3a0] ;  /* 0x0003a00001007983 */ /* 0x001ea80000300800 */
[----:B------:R0:W-:Y:S04]  /*17ea0*/  STS.U8 [R68+UR9+0x5500], R53 ;  /* 0x0055003544007988 */ /* 0x0001e80008000009 */
[----:B------:R1:W2:Y:S01]  /*17eb0*/  @!P1 LDG.E.U8 R52, desc[UR18][R46.64] ;  /* 0x000000122e349981 */ /* 0x0002a2000c1e1100 */
[----:B0-----:R-:W-:-:S02]  /*17ec0*/  PRMT R53, RZ, 0x7610, R53 ;  /* 0x00007610ff357816 */ /* 0x001fc40000000035 */
[----:B----4-:R-:W-:-:S05]  /*17ed0*/  IADD3 R71, P2, PT, R4, R71, RZ ;  /* 0x0000004704477210 */ /* 0x010fca0007f5e0ff */
[----:B---3--:R-:W-:Y:S01]  /*17ee0*/  IMAD.X R77, R88, 0x1, R77, P2 ;  /* 0x00000001584d7824 */ /* 0x008fe200010e064d */
[----:B------:R-:W-:Y:S01]  /*17ef0*/  STL [R1+0x320], R71 ;  /* 0x0003204701007387 */ /* 0x000fe20000100800 */
[----:B-1----:R-:W-:Y:S02]  /*17f00*/  @!P1 IMAD.MOV.U32 R46, RZ, RZ, R71 ;  /* 0x000000ffff2e9224 */ /* 0x002fe400078e0047 */
[----:B------:R-:W-:Y:S01]  /*17f10*/  @!P1 IMAD.MOV.U32 R47, RZ, RZ, R77 ;  /* 0x000000ffff2f9224 */ /* 0x000fe200078e004d */
[----:B------:R0:W-:Y:S04]  /*17f20*/  STL [R1+0x31c], R77 ;  /* 0x00031c4d01007387 */ /* 0x0001e80000100800 */
[----:B------:R1:W3:Y:S04]  /*17f30*/  @!P1 LDG.E.U8 R53, desc[UR18][R46.64] ;  /* 0x000000122e359981 */ /* 0x0002e8000c1e1100 */
[----:B0-----:R-:W4:Y:S04]  /*17f40*/  LDL.LU R77, [R1+0x39c] ;  /* 0x00039c00014d7983 */ /* 0x001f280000300800 */
[----:B------:R-:W3:Y:S01]  /*17f50*/  LDL.LU R71, [R1+0x3d0] ;  /* 0x0003d00001477983 */ /* 0x000ee20000300800 */
[----:B--2---:R-:W-:-:S05]  /*17f60*/  IADD3 R72, P2, PT, R4, R72, RZ ;  /* 0x0000004804487210 */ /* 0x004fca0007f5e0ff */
[----:B------:R-:W-:Y:S01]  /*17f70*/  IMAD.X R76, R88, 0x1, R76, P2 ;  /* 0x00000001584c7824 */ /* 0x000fe200010e064c */
[----:B------:R-:W-:Y:S03]  /*17f80*/  STL [R1+0x360], R72 ;  /* 0x0003604801007387 */ /* 0x000fe60000100800 */
[----:B-1----:R-:W-:Y:S01]  /*17f90*/  @!P1 IMAD.MOV.U32 R47, RZ, RZ, R76 ;  /* 0x000000ffff2f9224 */ /* 0x002fe200078e004c */
[----:B------:R0:W-:Y:S04]  /*17fa0*/  STL [R1+0x35c], R76 ;  /* 0x00035c4c01007387 */ /* 0x0001e80000100800 */
[----:B0-----:R-:W2:Y:S01]  /*17fb0*/  LDL.LU R76, [R1+0x204] ;  /* 0x00020400014c7983 */ /* 0x001ea20000300800 */
[----:B------:R-:W-:-:S03]  /*17fc0*/  @!P1 IMAD.MOV.U32 R46, RZ, RZ, R72 ;  /* 0x000000ffff2e9224 */ /* 0x000fc600078e0048 */
[----:B------:R0:W-:Y:S04]  /*17fd0*/  STS.U8 [R68+UR9+0x5900], R58 ;  /* 0x0059003a44007988 */ /* 0x0001e80008000009 */
[----:B------:R-:W2:Y:S04]  /*17fe0*/  LDL.LU R78, [R1+0x224] ;  /* 0x00022400014e7983 */ /* 0x000ea80000300800 */
[----:B------:R-:W2:Y:S01]  /*17ff0*/  LDL.LU R72, [R1+0x228] ;  /* 0x0002280001487983 */ /* 0x000ea20000300800 */
[----:B------:R-:W-:Y:S02]  /*18000*/  IADD3 R0, P2, PT, R4, R0, RZ ;  /* 0x0000000004007210 */ /* 0x000fe40007f5e0ff */
[----:B0-----:R-:W-:Y:S01]  /*18010*/  PRMT R58, RZ, 0x7610, R58 ;  /* 0x00007610ff3a7816 */ /* 0x001fe2000000003a */
[----:B------:R0:W-:Y:S04]  /*18020*/  STS.U8 [R68+UR9+0x5d00], R57 ;  /* 0x005d003944007988 */ /* 0x0001e80008000009 */
[----:B------:R-:W-:Y:S04]  /*18030*/  STL [R1+0x3a0], R0 ;  /* 0x0003a00001007387 */ /* 0x000fe80000100800 */
[----:B------:R1:W2:Y:S01]  /*18040*/  @!P1 LDG.E.U8 R58, desc[UR18][R46.64] ;  /* 0x000000122e3a9981 */ /* 0x0002a2000c1e1100 */
[----:B0-----:R-:W-:Y:S01]  /*18050*/  PRMT R57, RZ, 0x7610, R57 ;  /* 0x00007610ff397816 */ /* 0x001fe20000000039 */
[----:B-1----:R-:W-:-:S02]  /*18060*/  @!P1 IMAD.MOV.U32 R46, RZ, RZ, R0 ;  /* 0x000000ffff2e9224 */ /* 0x002fc400078e0000 */
[----:B----4-:R-:W-:Y:S01]  /*18070*/  IMAD.X R77, R88, 0x1, R77, P2 ;  /* 0x00000001584d7824 */ /* 0x010fe200010e064d */
[----:B---3--:R-:W-:-:S04]  /*18080*/  IADD3 R71, P2, PT, R4, R71, RZ ;  /* 0x0000004704477210 */ /* 0x008fc80007f5e0ff */
[----:B------:R0:W-:Y:S01]  /*18090*/  STL [R1+0x39c], R77 ;  /* 0x00039c4d01007387 */ /* 0x0001e20000100800 */
[----:B------:R-:W-:-:S05]  /*180a0*/  @!P1 IMAD.MOV.U32 R47, RZ, RZ, R77 ;  /* 0x000000ffff2f9224 */ /* 0x000fca00078e004d */
[----:B------:R1:W3:Y:S04]  /*180b0*/  @!P1 LDG.E.U8 R57, desc[UR18][R46.64] ;  /* 0x000000122e399981 */ /* 0x0002e8000c1e1100 */
[----:B0-----:R-:W4:Y:S04]  /*180c0*/  LDL.LU R77, [R1+0x264] ;  /* 0x00026400014d7983 */ /* 0x001f280000300800 */
[----:B------:R-:W3:Y:S01]  /*180d0*/  LDL.LU R0, [R1+0x268] ;  /* 0x0002680001007983 */ /* 0x000ee20000300800 */
[----:B-1----:R-:W-:-:S03]  /*180e0*/  @!P1 IMAD.MOV.U32 R46, RZ, RZ, R71 ;  /* 0x000000ffff2e9224 */ /* 0x002fc600078e0047 */
[----:B------:R-:W-:Y:S01]  /*180f0*/  STL [R1+0x3d0], R71 ;  /* 0x0003d04701007387 */ /* 0x000fe20000100800 */
[----:B--2---:R-:W-:-:S04]  /*18100*/  IMAD.X R76, R88, 0x1, R76, P2 ;  /* 0x00000001584c7824 */ /* 0x004fc800010e064c */
        /* <DEDUP_REMOVED lines=13> */
[----:B------:R-:W-:Y:S01]  /*181e0*/  PRMT R59, RZ, 0x7610, R59 ;  /* 0x00007610ff3b7816 */ /* 0x000fe2000000003b */
[----:B-1----:R-:W-:Y:S02]  /*181f0*/  @!P1 IMAD.MOV.U32 R46, RZ, RZ, R72 ;  /* 0x000000ffff2e9224 */ /* 0x002fe400078e0048 */
[----:B------:R-:W-:Y:S01]  /*18200*/  @!P1 IMAD.MOV.U32 R47, RZ, RZ, R78 ;  /* 0x000000ffff2f9224 */ /* 0x000fe200078e004e */
[----:B0-----:R-:W2:Y:S04]  /*18210*/  LDL.LU R72, [R1+0x2e8] ;  /* 0x0002e80001487983 */ /* 0x001ea80000300800 */
[----:B------:R0:W2:Y:S01]  /*18220*/  @!P1 LDG.E.U8 R55, desc[UR18][R46.64] ;  /* 0x000000122e379981 */ /* 0x0000a2000c1e1100 */
[----:B---3--:R-:W-:-:S05]  /*18230*/  IADD3 R0, P2, PT, R4, R0, RZ ;  /* 0x0000000004007210 */ /* 0x008fca0007f5e0ff */
[----:B----4-:R-:W-:Y:S01]  /*18240*/  IMAD.X R77, R88, 0x1, R77, P2 ;  /* 0x00000001584d7824 */ /* 0x010fe200010e064d */
[----:B------:R-:W-:Y:S01]  /*18250*/  STL [R1+0x268], R0 ;  /* 0x0002680001007387 */ /* 0x000fe20000100800 */
[----:B0-----:R-:W-:Y:S02]  /*18260*/  @!P1 IMAD.MOV.U32 R46, RZ, RZ, R0 ;  /* 0x000000ffff2e9224 */ /* 0x001fe400078e0000 */
[----:B------:R-:W-:Y:S01]  /*18270*/  @!P1 IMAD.MOV.U32 R47, RZ, RZ, R77 ;  /* 0x000000ffff2f9224 */ /* 0x000fe200078e004d */
[----:B------:R0:W-:Y:S04]  /*18280*/  STL [R1+0x264], R77 ;  /* 0x0002644d01007387 */ /* 0x0001e80000100800 */
[----:B------:R1:W3:Y:S04]  /*18290*/  @!P1 LDG.E.U8 R59, desc[UR18][R46.64] ;  /* 0x000000122e3b9981 */ /* 0x0002e8000c1e1100 */
[----:B0-----:R-:W4:Y:S04]  /*182a0*/  LDL.LU R77, [R1+0x2e4] ;  /* 0x0002e400014d7983 */ /* 0x001f280000300800 */
[----:B------:R-:W3:Y:S01]  /*182b0*/  LDL.LU R0, [R1+0x328] ;  /* 0x0003280001007983 */ /* 0x000ee20000300800 */
[----:B--2---:R-:W-:-:S05]  /*182c0*/  IADD3 R71, P2, PT, R4, R71, RZ ;  /* 0x0000004704477210 */ /* 0x004fca0007f5e0ff */
[----:B------:R-:W-:Y:S01]  /*182d0*/  IMAD.X R76, R88, 0x1, R76, P2 ;  /* 0x00000001584c7824 */ /* 0x000fe200010e064c */
[----:B------:R-:W-:Y:S01]  /*182e0*/  STL [R1+0x2a8], R71 ;  /* 0x0002a84701007387 */ /* 0x000fe20000100800 */
[----:B-1----:R-:W-:Y:S02]  /*182f0*/  @!P1 IMAD.MOV.U32 R46, RZ, RZ, R71 ;  /* 0x000000ffff2e9224 */ /* 0x002fe400078e0047 */
[----:B------:R-:W-:Y:S01]  /*18300*/  @!P1 IMAD.MOV.U32 R47, RZ, RZ, R76 ;  /* 0x000000ffff2f9224 */ /* 0x000fe200078e004c */
[----:B------:R0:W-:Y:S04]  /*18310*/  STL [R1+0x2a4], R76 ;  /* 0x0002a44c01007387 */ /* 0x0001e80000100800 */
[----:B------:R-:W2:Y:S04]  /*18320*/  LDL.LU R78, [R1+0x324] ;  /* 0x00032400014e7983 */ /* 0x000ea80000300800 */
[----:B0-----:R-:W2:Y:S04]  /*18330*/  LDL.LU R76, [R1+0x364] ;  /* 0x00036400014c7983 */ /* 0x001ea80000300800 */
[----:B------:R-:W2:Y:S04]  /*18340*/  LDL.LU R71, [R1+0x368] ;  /* 0x0003680001477983 */ /* 0x000ea80000300800 */
[----:B------:R0:W-:Y:S01]  /*18350*/  STS.U8 [R68+UR9+0x6900], R62 ;  /* 0x0069003e44007988 */ /* 0x0001e20008000009 */
[----:B------:R-:W-:-:S02]  /*18360*/  IADD3 R72, P2, PT, R4, R72, RZ ;  /* 0x0000004804487210 */ /* 0x000fc40007f5e0ff */
[----:B0-----:R-:W-:Y:S01]  /*18370*/  PRMT R62, RZ, 0x7610, R62 ;  /* 0x00007610ff3e7816 */ /* 0x001fe2000000003e */
[----:B------:R0:W-:Y:S04]  /*18380*/  STS.U8 [R68+UR9+0x6d00], R70 ;  /* 0x006d004644007988 */ /* 0x0001e80008000009 */
[----:B------:R-:W-:Y:S04]  /*18390*/  STL [R1+0x2e8], R72 ;  /* 0x0002e84801007387 */ /* 0x000fe80000100800 */
[----:B------:R1:W2:Y:S01]  /*183a0*/  @!P1 LDG.E.U8 R62, desc[UR18][R46.64] ;  /* 0x000000122e3e9981 */ /* 0x0002a2000c1e1100 */
[----:B0-----:R-:W-:-:S03]  /*183b0*/  PRMT R70, RZ, 0x7610, R70 ;  /* 0x00007610ff467816 */ /* 0x001fc60000000046 */
[----:B------:R-:W-:Y:S01]  /*183c0*/  STS.U8 [R68+UR9+0x7100], R74 ;  /* 0x0071004a44007988 */ /* 0x000fe20008000009 */
[----:B-1----:R-:W-:-:S03]  /*183d0*/  @!P1 IMAD.MOV.U32 R46, RZ, RZ, R72 ;  /* 0x000000ffff2e9224 */ /* 0x002fc600078e0048 */
[----:B------:R0:W-:Y:S02]  /*183e0*/  STS.U8 [R68+UR9+0x7500], R73 ;  /* 0x0075004944007988 */ /* 0x0001e40008000009 */
[----:B0-----:R-:W-:Y:S01]  /*183f0*/  PRMT R73, RZ, 0x7610, R73 ;  /* 0x00007610ff497816 */ /* 0x001fe20000000049 */
[----:B----4-:R-:W-:Y:S01]  /*18400*/  IMAD.X R77, R88, 0x1, R77, P2 ;  /* 0x00000001584d7824 */ /* 0x010fe200010e064d */
[----:B---3--:R-:W-:-:S04]  /*18410*/  IADD3 R0, P2, PT, R4, R0, RZ ;  /* 0x0000000004007210 */ /* 0x008fc80007f5e0ff */
[----:B------:R0:W-:Y:S01]  /*18420*/  STL [R1+0x2e4], R77 ;  /* 0x0002e44d01007387 */ /* 0x0001e20000100800 */
[----:B------:R-:W-:-:S05]  /*18430*/  @!P1 IMAD.MOV.U32 R47, RZ, RZ, R77 ;  /* 0x000000ffff2f9224 */ /* 0x000fca00078e004d */
[----:B------:R1:W3:Y:S04]  /*18440*/  @!P1 LDG.E.U8 R70, desc[UR18][R46.64] ;  /* 0x000000122e469981 */ /* 0x0002e8000c1e1100 */
[----:B0-----:R-:W4:Y:S04]  /*18450*/  LDL.LU R77, [R1+0x3a4] ;  /* 0x0003a400014d7983 */ /* 0x001f280000300800 */
[----:B------:R-:W3:Y:S01]  /*18460*/  LDL.LU R72, [R1+0x3a8] ;  /* 0x0003a80001487983 */ /* 0x000ee20000300800 */
[----:B--2---:R-:W-:-:S03]  /*18470*/  IMAD.X R78, R88, 0x1, R78, P2 ;  /* 0x00000001584e7824 */ /* 0x004fc600010e064e */
[----:B------:R0:W-:Y:S01]  /*18480*/  STL [R1+0x328], R0 ;  /* 0x0003280001007387 */ /* 0x0001e20000100800 */
[----:B-1----:R-:W-:Y:S02]  /*18490*/  @!P1 IMAD.MOV.U32 R46, RZ, RZ, R0 ;  /* 0x000000ffff2e9224 */ /* 0x002fe400078e0000 */
[----:B------:R-:W-:Y:S01]  /*184a0*/  @!P1 IMAD.MOV.U32 R47, RZ, RZ, R78 ;  /* 0x000000ffff2f9224 */ /* 0x000fe200078e004e */
[----:B------:R-:W-:Y:S01]  /*184b0*/  IADD3 R71, P2, PT, R4, R71, RZ ;  /* 0x0000004704477210 */ /* 0x000fe20007f5e0ff */
[----:B------:R-:W-:Y:S04]  /*184c0*/  STL [R1+0x324], R78 ;  /* 0x0003244e01007387 */ /* 0x000fe80000100800 */
[----:B------:R-:W-:Y:S01]  /*184d0*/  IMAD.X R76, R88, 0x1, R76, P2 ;  /* 0x00000001584c7824 */ /* 0x000fe200010e064c */
[----:B0-----:R-:W2:Y:S04]  /*184e0*/  LDL.LU R0, [R1+0x3d4] ;  /* 0x0003d40001007983 */ /* 0x001ea80000300800 */
[----:B------:R0:W2:Y:S04]  /*184f0*/  @!P1 LDG.E.U8 R73, desc[UR18][R46.64] ;  /* 0x000000122e499981 */ /* 0x0000a8000c1e1100 */
[----:B------:R1:W-:Y:S04]  /*18500*/  STL [R1+0x368], R71 ;  /* 0x0003684701007387 */ /* 0x0003e80000100800 */
[----:B------:R1:W-:Y:S01]  /*18510*/  STL [R1+0x364], R76 ;  /* 0x0003644c01007387 */ /* 0x0003e20000100800 */
[----:B0-----:R-:W-:-:S03]  /*18520*/  @!P1 IMAD.MOV.U32 R46, RZ, RZ, R71 ;  /* 0x000000ffff2e9224 */ /* 0x001fc600078e0047 */
[----:B-1----:R-:W2:Y:S01]  /*18530*/  LDL.LU R71, [R1+0x208] ;  /* 0x0002080001477983 */ /* 0x002ea20000300800 */
[----:B------:R-:W-:-:S03]  /*18540*/  @!P1 IMAD.MOV.U32 R47, RZ, RZ, R76 ;  /* 0x000000ffff2f9224 */ /* 0x000fc600078e004c */
[----:B------:R0:W-:Y:S04]  /*18550*/  STS.U8 [R68+UR9+0x7900], R65 ;  /* 0x0079004144007988 */ /* 0x0001e80008000009 */
[----:B------:R-:W2:Y:S01]  /*18560*/  LDL.LU R76, [R1+0x230] ;  /* 0x00023000014c7983 */ /* 0x000ea20000300800 */
[----:B0-----:R-:W-:-:S03]  /*18570*/  PRMT R65, RZ, 0x7610, R65 ;  /* 0x00007610ff417816 */ /* 0x001fc60000000041 */
[----:B------:R0:W-:Y:S04]  /*18580*/  STS.U8 [R68+UR9+0x7d00], R54 ;  /* 0x007d003644007988 */ /* 0x0001e80008000009 */
[----:B------:R1:W2:Y:S01]  /*18590*/  @!P1 LDG.E.U8 R65, desc[UR18][R46.64] ;  /* 0x000000122e419981 */ /* 0x0002a2000c1e1100 */
[----:B0-----:R-:W-:Y:S02]  /*185a0*/  PRMT R54, RZ, 0x7610, R54 ;  /* 0x00007610ff367816 */ /* 0x001fe40000000036 */
[----:B---3--:R-:W-:-:S05]  /*185b0*/  IADD3 R72, P2, PT, R4, R72, RZ ;  /* 0x0000004804487210 */ /* 0x008fca0007f5e0ff */
[----:B----4-:R-:W-:Y:S01]  /*185c0*/  IMAD.X R77, R88, 0x1, R77, P2 ;  /* 0x00000001584d7824 */ /* 0x010fe200010e064d */
[----:B------:R0:W-:Y:S01]  /*185d0*/  STL [R1+0x3a8], R72 ;  /* 0x0003a84801007387 */ /* 0x0001e20000100800 */
[----:B-1----:R-:W-:Y:S02]  /*185e0*/  @!P1 IMAD.MOV.U32 R46, RZ, RZ, R72 ;  /* 0x000000ffff2e9224 */ /* 0x002fe400078e0048 */
[----:B------:R-:W-:Y:S01]  /*185f0*/  @!P1 IMAD.MOV.U32 R47, RZ, RZ, R77 ;  /* 0x000000ffff2f9224 */ /* 0x000fe200078e004d */
[----:B------:R1:W-:Y:S04]  /*18600*/  STL [R1+0x3a4], R77 ;  /* 0x0003a44d01007387 */ /* 0x0003e80000100800 */
[----:B------:R-:W3:Y:S01]  /*18610*/  LDL.LU R78, [R1+0x22c] ;  /* 0x00022c00014e7983 */ /* 0x000ee20000300800 */
[----:B--2---:R-:W-:-:S03]  /*18620*/  IADD3 R0, P2, PT, R4, R0, RZ ;  /* 0x0000000004007210 */ /* 0x004fc60007f5e0ff */
[----:B0-----:R-:W2:Y:S04]  /*18630*/  LDL.LU R72, [R1+0x270] ;  /* 0x0002700001487983 */ /* 0x001ea80000300800 */
[----:B------:R-:W-:Y:S04]  /*18640*/  STL [R1+0x3d4], R0 ;  /* 0x0003d40001007387 */ /* 0x000fe80000100800 */
[----:B------:R0:W4:Y:S04]  /*18650*/  @!P1 LDG.E.U8 R54, desc[UR18][R46.64] ;  /* 0x000000122e369981 */ /* 0x000128000c1e1100 */
[----:B-1----:R-:W4:Y:S01]  /*18660*/  LDL.LU R77, [R1+0x26c] ;  /* 0x00026c00014d7983 */ /* 0x002f220000300800 */
[----:B------:R-:W-:-:S02]  /*18670*/  IMAD.X R71, R88, 0x1, R71, P2 ;  /* 0x0000000158477824 */ /* 0x000fc400010e0647 */
[----:B0-----:R-:W-:Y:S02]  /*18680*/  @!P1 IMAD.MOV.U32 R46, RZ, RZ, R0 ;  /* 0x000000ffff2e9224 */ /* 0x001fe400078e0000 */
[----:B------:R-:W-:Y:S01]  /*18690*/  @!P1 IMAD.MOV.U32 R47, RZ, RZ, R71 ;  /* 0x000000ffff2f9224 */ /* 0x000fe200078e0047 */
[----:B------:R0:W-:Y:S04]  /*186a0*/  STL [R1+0x208], R71 ;  /* 0x0002084701007387 */ /* 0x0001e80000100800 */
[----:B0-----:R-:W4:Y:S04]  /*186b0*/  LDL.LU R71, [R1+0x2ac] ;  /* 0x0002ac0001477983 */ /* 0x001f280000300800 */
[----:B------:R-:W4:Y:S01]  /*186c0*/  LDL.LU R0, [R1+0x2b0] ;  /* 0x0002b00001007983 */ /* 0x000f220000300800 */
[----:B------:R-:W0:Y:S01]  /*186d0*/  S2R R68, SR_TID.X ;  /* 0x0000000000447919 */ /* 0x000e220000002100 */
[----:B------:R-:W-:-:S02]  /*186e0*/  IADD3 R76, P2, PT, R4, R76, RZ ;  /* 0x0000004c044c7210 */ /* 0x000fc40007f5e0ff */
[----:B------:R-:W-:-:S03]  /*186f0*/  PRMT R74, RZ, 0x7610, R74 ;  /* 0x00007610ff4a7816 */ /* 0x000fc6000000004a */
[----:B------:R-:W-:Y:S04]  /*18700*/  STL [R1+0x230], R76 ;  /* 0x0002304c01007387 */ /* 0x000fe80000100800 */
[----:B------:R1:W4:Y:S02]  /*18710*/  @!P1 LDG.E.U8 R74, desc[UR18][R46.64] ;  /* 0x000000122e4a9981 */ /* 0x000324000c1e1100 */
[----:B-1----:R-:W-:Y:S01]  /*18720*/  @!P1 IMAD.MOV.U32 R46, RZ, RZ, R76 ;  /* 0x000000ffff2e9224 */ /* 0x002fe200078e004c */
[----:B0-----:R-:W-:-:S04]  /*18730*/  LOP3.LUT R68, R68, 0x7f, RZ, 0xc0, !PT ;  /* 0x0000007f44447812 */ /* 0x001fc800078ec0ff */
[----:B------:R-:W-:-:S05]  /*18740*/  LOP3.LUT R68, R68, 0x30, RZ, 0x3c, !PT ;  /* 0x0000003044447812 */ /* 0x000fca00078e3cff */
[----:B------:R-:W-:Y:S04]  /*18750*/  STS.U8 [R68+UR9+0x4180], R86 ;  /* 0x0041805644007988 */ /* 0x000fe80008000009 */
[----:B------:R0:W-:Y:S02]  /*18760*/  STS.U8 [R68+UR9+0x4580], R81 ;  /* 0x0045805144007988 */ /* 0x0001e40008000009 */
[----:B0-----:R-:W-:Y:S01]  /*18770*/  PRMT R81, RZ, 0x7610, R81 ;  /* 0x00007610ff517816 */ /* 0x001fe20000000051 */
[----:B---3--:R-:W-:Y:S01]  /*18780*/  IMAD.X R78, R88, 0x1, R78, P2 ;  /* 0x00000001584e7824 */ /* 0x008fe200010e064e */
[----:B--2---:R-:W-:-:S04]  /*18790*/  IADD3 R72, P2, PT, R4, R72, RZ ;  /* 0x0000004804487210 */ /* 0x004fc80007f5e0ff */
[----:B------:R0:W-:Y:S01]  /*187a0*/  STL [R1+0x22c], R78 ;  /* 0x00022c4e01007387 */ /* 0x0001e20000100800 */
[----:B------:R-:W-:-:S05]  /*187b0*/  @!P1 IMAD.MOV.U32 R47, RZ, RZ, R78 ;  /* 0x000000ffff2f9224 */ /* 0x000fca00078e004e */
[----:B------:R1:W2:Y:S04]  /*187c0*/  @!P1 LDG.E.U8 R81, desc[UR18][R46.64] ;  /* 0x000000122e519981 */ /* 0x0002a8000c1e1100 */
[----:B0-----:R-:W3:Y:S01]  /*187d0*/  LDL.LU R78, [R1+0x2ec] ;  /* 0x0002ec00014e7983 */ /* 0x001ee20000300800 */
[----:B----4-:R-:W-:-:S03]  /*187e0*/  IMAD.X R77, R88, 0x1, R77, P2 ;  /* 0x00000001584d7824 */ /* 0x010fc600010e064d */
[----:B------:R-:W4:Y:S01]  /*187f0*/  LDL.LU R76, [R1+0x2f0] ;  /* 0x0002f000014c7983 */ /* 0x000f220000300800 */
[----:B-1----:R-:W-:-:S03]  /*18800*/  @!P1 IMAD.MOV.U32 R46, RZ, RZ, R72 ;  /* 0x000000ffff2e9224 */ /* 0x002fc600078e0048 */
[----:B------:R0:W-:Y:S04]  /*18810*/  STL [R1+0x270], R72 ;  /* 0x0002704801007387 */ /* 0x0001e80000100800 */
[----:B------:R1:W-:Y:S01]  /*18820*/  STL [R1+0x26c], R77 ;  /* 0x00026c4d01007387 */ /* 0x0003e20000100800 */
[----:B------:R-:W-:-:S03]  /*18830*/  @!P1 IMAD.MOV.U32 R47, RZ, RZ, R77 ;  /* 0x000000ffff2f9224 */ /* 0x000fc600078e004d */
[----:B0-----:R-:W2:Y:S01]  /*18840*/  LDL.LU R72, [R1+0x330] ;  /* 0x0003300001487983 */ /* 0x001ea20000300800 */
[----:B------:R-:W-:-:S05]  /*18850*/  IADD3 R0, P2, PT, R4, R0, RZ ;  /* 0x0000000004007210 */ /* 0x000fca0007f5e0ff */
[----:B------:R-:W-:Y:S01]  /*18860*/  IMAD.X R71, R88, 0x1, R71, P2 ;  /* 0x0000000158477824 */ /* 0x000fe200010e0647 */
[----:B------:R-:W-:Y:S04]  /*18870*/  STL [R1+0x2b0], R0 ;  /* 0x0002b00001007387 */ /* 0x000fe80000100800 */
[----:B------:R-:W-:Y:S04]  /*18880*/  STL [R1+0x2ac], R71 ;  /* 0x0002ac4701007387 */ /* 0x000fe80000100800 */
[----:B-1----:R-:W2:Y:S04]  /*18890*/  LDL.LU R77, [R1+0x32c] ;  /* 0x00032c00014d7983 */ /* 0x002ea80000300800 */
[----:B------:R0:W-:Y:S04]  /*188a0*/  STS.U8 [R68+UR9+0x4980], R83 ;  /* 0x0049805344007988 */ /* 0x0001e80008000009 */
[----:B------:R1:W-:Y:S01]  /*188b0*/  STS.U8 [R68+UR9+0x4d80], R85 ;  /* 0x004d805544007988 */ /* 0x0003e20008000009 */
[----:B0-----:R-:W-:-:S02]  /*188c0*/  PRMT R83, RZ, 0x7610, R83 ;  /* 0x00007610ff537816 */ /* 0x001fc40000000053 */
[----:B-1----:R-:W-:-:S04]  /*188d0*/  PRMT R85, RZ, 0x7610, R85 ;  /* 0x00007610ff557816 */ /* 0x002fc80000000055 */
[----:B------:R0:W2:Y:S04]  /*188e0*/  @!P1 LDG.E.U8 R83, desc[UR18][R46.64] ;  /* 0x000000122e539981 */ /* 0x0000a8000c1e1100 */
[----:B------:R1:W-:Y:S01]  /*188f0*/  STS.U8 [R68+UR9+0x5180], R87 ;  /* 0x0051805744007988 */ /* 0x0003e20008000009 */
[----:B0-----:R-:W-:Y:S02]  /*18900*/  @!P1 IMAD.MOV.U32 R47, RZ, RZ, R71 ;  /* 0x000000ffff2f9224 */ /* 0x001fe400078e0047 */
[----:B------:R-:W-:Y:S01]  /*18910*/  @!P1 IMAD.MOV.U32 R46, RZ, RZ, R0 ;  /* 0x000000ffff2e9224 */ /* 0x000fe200078e0000 */
[----:B------:R-:W2:Y:S04]  /*18920*/  LDL.LU R71, [R1+0x36c] ;  /* 0x00036c0001477983 */ /* 0x000ea80000300800 */
[----:B------:R-:W2:Y:S01]  /*18930*/  LDL.LU R0, [R1+0x370] ;  /* 0x0003700001007983 */ /* 0x000ea20000300800 */
[----:B-1----:R-:W-:-:S03]  /*18940*/  PRMT R87, RZ, 0x7610, R87 ;  /* 0x00007610ff577816 */ /* 0x002fc60000000057 */
[----:B------:R0:W2:Y:S01]  /*18950*/  @!P1 LDG.E.U8 R85, desc[UR18][R46.64] ;  /* 0x000000122e559981 */ /* 0x0000a2000c1e1100 */
[----:B------:R-:W-:Y:S01]  /*18960*/  IMAD.MOV.U32 R90, RZ, RZ, R84 ;  /* 0x000000ffff5a7224 */ /* 0x000fe200078e0054 */
[----:B----4-:R-:W-:-:S05]  /*18970*/  IADD3 R76, P2, PT, R4, R76, RZ ;  /* 0x0000004c044c7210 */ /* 0x010fca0007f5e0ff */
[----:B---3--:R-:W-:Y:S01]  /*18980*/  IMAD.X R78, R88, 0x1, R78, P2 ;  /* 0x00000001584e7824 */ /* 0x008fe200010e064e */
[----:B------:R1:W-:Y:S01]  /*18990*/  STL [R1+0x2f0], R76 ;  /* 0x0002f04c01007387 */ /* 0x0003e20000100800 */
[----:B0-----:R-:W-:Y:S02]  /*189a0*/  @!P1 IMAD.MOV.U32 R46, RZ, RZ, R76 ;  /* 0x000000ffff2e9224 */ /* 0x001fe400078e004c */
[----:B------:R-:W-:Y:S01]  /*189b0*/  @!P1 IMAD.MOV.U32 R47, RZ, RZ, R78 ;  /* 0x000000ffff2f9224 */ /* 0x000fe200078e004e */
[----:B--2---:R-:W-:Y:S01]  /*189c0*/  IADD3 R72, P2, PT, R4, R72, RZ ;  /* 0x0000004804487210 */ /* 0x004fe20007f5e0ff */
[----:B------:R-:W-:Y:S04]  /*189d0*/  STL [R1+0x2ec], R78 ;  /* 0x0002ec4e01007387 */ /* 0x000fe80000100800 */
[----:B-1----:R-:W2:Y:S04]  /*189e0*/  LDL.LU R76, [R1+0x3b0] ;  /* 0x0003b000014c7983 */ /* 0x002ea80000300800 */
[----:B------:R-:W3:Y:S04]  /*189f0*/  LDL.LU R84, [R1+0x70] ;  /* 0x0000700001547983 */ /* 0x000ee80000300800 */
[----:B------:R-:W4:Y:S04]  /*18a00*/  LDL.LU R86, [R1+0x50] ;  /* 0x0000500001567983 */ /* 0x000f280000300800 */
[----:B------:R0:W4:Y:S01]  /*18a10*/  @!P1 LDG.E.U8 R87, desc[UR18][R46.64] ;  /* 0x000000122e579981 */ /* 0x000122000c1e1100 */
[----:B------:R-:W-:-:S03]  /*18a20*/  IMAD.X R77, R88, 0x1, R77, P2 ;  /* 0x00000001584d7824 */ /* 0x000fc600010e064d */
[----:B------:R-:W-:Y:S04]  /*18a30*/  STL [R1+0x330], R72 ;  /* 0x0003304801007387 */ /* 0x000fe80000100800 */
[----:B------:R1:W-:Y:S01]  /*18a40*/  STL [R1+0x32c], R77 ;  /* 0x00032c4d01007387 */ /* 0x0003e20000100800 */
[----:B0-----:R-:W-:-:S03]  /*18a50*/  @!P1 IMAD.MOV.U32 R47, RZ, RZ, R77 ;  /* 0x000000ffff2f9224 */ /* 0x001fc600078e004d */
[----:B-1----:R-:W4:Y:S01]  /*18a60*/  LDL.LU R77, [R1+0x3ac] ;  /* 0x0003ac00014d7983 */ /* 0x002f220000300800 */
[----:B------:R-:W-:-:S03]  /*18a70*/  @!P1 IMAD.MOV.U32 R46, RZ, RZ, R72 ;  /* 0x000000ffff2e9224 */ /* 0x000fc600078e0048 */
[----:B------:R0:W-:Y:S04]  /*18a80*/  STS.U8 [R68+UR9+0x5580], R89 ;  /* 0x0055805944007988 */ /* 0x0001e80008000009 */
[----:B------:R1:W-:Y:S01]  /*18a90*/  STS.U8 [R68+UR9+0x5980], R91 ;  /* 0x0059805b44007988 */ /* 0x0003e20008000009 */
[----:B0-----:R-:W-:Y:S02]  /*18aa0*/  PRMT R89, RZ, 0x7610, R89 ;  /* 0x00007610ff597816 */ /* 0x001fe40000000059 */
[----:B------:R-:W-:-:S04]  /*18ab0*/  IADD3 R0, P2, PT, R4, R0, RZ ;  /* 0x0000000004007210 */ /* 0x000fc80007f5e0ff */
[----:B------:R0:W4:Y:S01]  /*18ac0*/  @!P1 LDG.E.U8 R89, desc[UR18][R46.64] ;  /* 0x000000122e599981 */ /* 0x000122000c1e1100 */
[----:B------:R-:W-:Y:S01]  /*18ad0*/  IMAD.X R71, R88, 0x1, R71, P2 ;  /* 0x0000000158477824 */ /* 0x000fe200010e0647 */
[----:B-1----:R-:W-:Y:S02]  /*18ae0*/  PRMT R91, RZ, 0x7610, R91 ;  /* 0x00007610ff5b7816 */ /* 0x002fe4000000005b */
[----:B------:R-:W-:Y:S04]  /*18af0*/  STL [R1+0x370], R0 ;  /* 0x0003700001007387 */ /* 0x000fe80000100800 */
[----:B------:R1:W-:Y:S01]  /*18b00*/  STL [R1+0x36c], R71 ;  /* 0x00036c4701007387 */ /* 0x0003e20000100800 */
[----:B0-----:R-:W-:Y:S02]  /*18b10*/  @!P1 IMAD.MOV.U32 R46, RZ, RZ, R0 ;  /* 0x000000ffff2e9224 */ /* 0x001fe400078e0000 */
[----:B------:R-:W-:Y:S01]  /*18b20*/  @!P1 IMAD.MOV.U32 R47, RZ, RZ, R71 ;  /* 0x000000ffff2f9224 */ /* 0x000fe200078e0047 */
[----:B------:R-:W4:Y:S04]  /*18b30*/  LDL.LU R72, [R1+0x6c8] ;  /* 0x0006c80001487983 */ /* 0x000f280000300800 */
[----:B------:R-:W4:Y:S04]  /*18b40*/  LDL.LU R79, [R1+0x6b4] ;  /* 0x0006b400014f7983 */ /* 0x000f280000300800 */
[----:B-1----:R-:W4:Y:S04]  /*18b50*/  LDL.LU R71, [R1+0x100] ;  /* 0x0001000001477983 */ /* 0x002f280000300800 */
[----:B------:R-:W4:Y:S04]  /*18b60*/  LDL.LU R0, [R1+0xe4] ;  /* 0x0000e40001007983 */ /* 0x000f280000300800 */
[----:B------:R0:W-:Y:S04]  /*18b70*/  STS.U8 [R68+UR9+0x5d80], R93 ;  /* 0x005d805d44007988 */ /* 0x0001e80008000009 */
[----:B------:R-:W4:Y:S04]  /*18b80*/  LDL.LU R78, [R1+0xc8] ;  /* 0x0000c800014e7983 */ /* 0x000f280000300800 */
[----:B------:R1:W4:Y:S01]  /*18b90*/  @!P1 LDG.E.U8 R91, desc[UR18][R46.64] ;  /* 0x000000122e5b9981 */ /* 0x000322000c1e1100 */
[----:B0-----:R-:W-:-:S03]  /*18ba0*/  PRMT R93, RZ, 0x7610, R93 ;  /* 0x00007610ff5d7816 */ /* 0x001fc6000000005d */
[----:B------:R-:W4:Y:S04]  /*18bb0*/  LDL.LU R92, [R1+0xac] ;  /* 0x0000ac00015c7983 */ /* 0x000f280000300800 */
[----:B------:R-:W-:Y:S01]  /*18bc0*/  STS.U8 [R68+UR9+0x6180], R90 ;  /* 0x0061805a44007988 */ /* 0x000fe20008000009 */
[----:B--2---:R-:W-:-:S05]  /*18bd0*/  IADD3 R76, P2, PT, R4, R76, RZ ;  /* 0x0000004c044c7210 */ /* 0x004fca0007f5e0ff */
[----:B-1----:R-:W-:Y:S01]  /*18be0*/  @!P1 IMAD.MOV.U32 R46, RZ, RZ, R76 ;  /* 0x000000ffff2e9224 */ /* 0x002fe200078e004c */
[----:B------:R0:W-:Y:S04]  /*18bf0*/  STL [R1+0x3b0], R76 ;  /* 0x0003b04c01007387 */ /* 0x0001e80000100800 */
[----:B---3--:R-:W-:Y:S01]  /*18c00*/  STS.U8 [R68+UR9+0x6580], R84 ;  /* 0x0065805444007988 */ /* 0x008fe20008000009 */
[----:B----4-:R-:W-:-:S04]  /*18c10*/  IMAD.X R77, R88, 0x1, R77, P2 ;  /* 0x00000001584d7824 */ /* 0x010fc800010e064d */
[----:B------:R-:W-:Y:S01]  /*18c20*/  @!P1 IMAD.MOV.U32 R47, RZ, RZ, R77 ;  /* 0x000000ffff2f9224 */ /* 0x000fe200078e004d */
[----:B------:R1:W-:Y:S04]  /*18c30*/  STL [R1+0x3ac], R77 ;  /* 0x0003ac4d01007387 */ /* 0x0003e80000100800 */
[----:B0-----:R-:W2:Y:S04]  /*18c40*/  LDL.LU R76, [R1+0x6c] ;  /* 0x00006c00014c7983 */ /* 0x001ea80000300800 */
[----:B------:R0:W3:Y:S04]  /*18c50*/  @!P1 LDG.E.U8 R93, desc[UR18][R46.64] ;  /* 0x000000122e5d9981 */ /* 0x0000e8000c1e1100 */
[----:B-1----:R-:W4:Y:S04]  /*18c60*/  LDL.LU R77, [R1+0x4c] ;  /* 0x00004c00014d7983 */ /* 0x002f280000300800 */
[----:B------:R-:W2:Y:S04]  /*18c70*/  LDL.LU R88, [R1+0x28] ;  /* 0x0000280001587983 */ /* 0x000ea80000300800 */
[----:B------:R-:W2:Y:S04]  /*18c80*/  LDL.LU R46, [R1+0x11c] ;  /* 0x00011c00012e7983 */ /* 0x000ea80000300800 */
[----:B------:R-:W2:Y:S04]  /*18c90*/  LDL.LU R47, [R1+0x8c] ;  /* 0x00008c00012f7983 */ /* 0x000ea80000300800 */
[----:B------:R-:W2:Y:S04]  /*18ca0*/  LDL.LU R90, [R1+0x4] ;  /* 0x00000400015a7983 */ /* 0x000ea80000300800 */
[----:B------:R-:W2:Y:S04]  /*18cb0*/  LDL.LU R84, [R1+0x84c] ;  /* 0x00084c0001547983 */ /* 0x000ea80000300800 */
[----:B------:R-:W-:Y:S04]  /*18cc0*/  STS.U8 [R68+UR9+0x6980], R86 ;  /* 0x0069805644007988 */ /* 0x000fe80008000009 */
[----:B--2---:R-:W-:Y:S04]  /*18cd0*/  STS.U8 [R68+UR9+0x6d80], R84 ;  /* 0x006d805444007988 */ /* 0x004fe80008000009 */
[----:B------:R-:W-:Y:S04]  /*18ce0*/  STS.U8 [R68+UR9+0x7180], R82 ;  /* 0x0071805244007988 */ /* 0x000fe80008000009 */
[----:B------:R-:W-:Y:S04]  /*18cf0*/  STS.U8 [R68+UR9+0x7580], R80 ;  /* 0x0075805044007988 */ /* 0x000fe80008000009 */
[----:B------:R1:W-:Y:S02]  /*18d00*/  STS.U8 [R68+UR9+0x7980], R75 ;  /* 0x0079804b44007988 */ /* 0x0003e40008000009 */
[----:B-1----:R-:W-:-:S02]  /*18d10*/  LOP3.LUT R75, R2, 0x30, RZ, 0x3c, !PT ;  /* 0x00000030024b7812 */ /* 0x002fc400078e3cff */
[----:B------:R-:W2:Y:S04]  /*18d20*/  LDL.LU R68, [R1+0x6c4] ;  /* 0x0006c40001447983 */ /* 0x000ea80000300800 */
[----:B------:R-:W2:Y:S04]  /*18d30*/  LDL.LU R86, [R1+0x6b0] ;  /* 0x0006b00001567983 */ /* 0x000ea80000300800 */
[----:B------:R-:W2:Y:S04]  /*18d40*/  LDL.LU R82, [R1+0x69c] ;  /* 0x00069c0001527983 */ /* 0x000ea80000300800 */
[----:B------:R-:W2:Y:S04]  /*18d50*/  LDL.LU R84, [R1+0x118] ;  /* 0x0001180001547983 */ /* 0x000ea80000300800 */
[----:B------:R1:W-:Y:S04]  /*18d60*/  STS.U8 [R75+UR9+0x7d80], R66 ;  /* 0x007d80424b007988 */ /* 0x0003e80008000009 */
[----:B-1----:R-:W2:Y:S01]  /*18d70*/  LDL.LU R66, [R1+0x6a0] ;  /* 0x0006a00001427983 */ /* 0x002ea20000300800 */
[----:B------:R-:W-:-:S05]  /*18d80*/  LOP3.LUT R80, R2, 0x40, RZ, 0x3c, !PT ;  /* 0x0000004002507812 */ /* 0x000fca00078e3cff */
[----:B------:R1:W-:Y:S04]  /*18d90*/  STS.U8 [R80+UR9+0x4200], R72 ;  /* 0x0042004850007988 */ /* 0x0003e80008000009 */
[----:B------:R0:W-:Y:S04]  /*18da0*/  STS.U8 [R80+UR9+0x4600], R79 ;  /* 0x0046004f50007988 */ /* 0x0001e80008000009 */
[----:B-1----:R-:W3:Y:S04]  /*18db0*/  LDL.LU R72, [R1+0x848] ;  /* 0x0008480001487983 */ /* 0x002ee80000300800 */
[----:B0-----:R-:W3:Y:S04]  /*18dc0*/  LDL.LU R79, [R1+0x844] ;  /* 0x00084400014f7983 */ /* 0x001ee80000300800 */
[----:B--2---:R-:W-:Y:S04]  /*18dd0*/  STS.U8 [R80+UR9+0x4a00], R66 ;  /* 0x004a004250007988 */ /* 0x004fe80008000009 */
[----:B------:R-:W-:Y:S04]  /*18de0*/  STS.U8 [R80+UR9+0x4e00], R46 ;  /* 0x004e002e50007988 */ /* 0x000fe80008000009 */
[----:B------:R0:W-:Y:S04]  /*18df0*/  STS.U8 [R80+UR9+0x5200], R71 ;  /* 0x0052004750007988 */ /* 0x0001e80008000009 */
[----:B------:R1:W-:Y:S04]  /*18e00*/  STS.U8 [R80+UR9+0x5600], R0 ;  /* 0x0056000050007988 */ /* 0x0003e80008000009 */
[----:B------:R2:W-:Y:S04]  /*18e10*/  STS.U8 [R80+UR9+0x5a00], R78 ;  /* 0x005a004e50007988 */ /* 0x0005e80008000009 */
[----:B0-----:R-:W3:Y:S04]  /*18e20*/  LDL.LU R71, [R1+0xfc] ;  /* 0x0000fc0001477983 */ /* 0x001ee80000300800 */
[----:B-1----:R-:W3:Y:S04]  /*18e30*/  LDL.LU R0, [R1+0xe0] ;  /* 0x0000e00001007983 */ /* 0x002ee80000300800 */
[----:B------:R0:W-:Y:S04]  /*18e40*/  STS.U8 [R80+UR9+0x5e00], R92 ;  /* 0x005e005c50007988 */ /* 0x0001e80008000009 */
[----:B--2---:R-:W2:Y:S04]  /*18e50*/  LDL.LU R78, [R1+0xc4] ;  /* 0x0000c400014e7983 */ /* 0x004ea80000300800 */
[----:B0-----:R-:W2:Y:S04]  /*18e60*/  LDL.LU R92, [R1+0xa8] ;  /* 0x0000a800015c7983 */ /* 0x001ea80000300800 */
[----:B------:R0:W-:Y:S04]  /*18e70*/  STS.U8 [R80+UR9+0x6200], R47 ;  /* 0x0062002f50007988 */ /* 0x0001e80008000009 */
[----:B------:R-:W-:Y:S04]  /*18e80*/  STS.U8 [R80+UR9+0x6600], R76 ;  /* 0x0066004c50007988 */ /* 0x000fe80008000009 */
[----:B----4-:R-:W-:Y:S04]  /*18e90*/  STS.U8 [R80+UR9+0x6a00], R77 ;  /* 0x006a004d50007988 */ /* 0x010fe80008000009 */
[----:B------:R-:W-:Y:S04]  /*18ea0*/  STS.U8 [R80+UR9+0x6e00], R88 ;  /* 0x006e005850007988 */ /* 0x000fe80008000009 */
[----:B------:R-:W-:Y:S04]  /*18eb0*/  STS.U8 [R80+UR9+0x7200], R90 ;  /* 0x0072005a50007988 */ /* 0x000fe80008000009 */
[----:B0-----:R-:W4:Y:S04]  /*18ec0*/  LDL.LU R47, [R1+0x20] ;  /* 0x00002000012f7983 */ /* 0x001f280000300800 */
[----:B---3--:R0:W-:Y:S04]  /*18ed0*/  STS.U8 [R80+UR9+0x7600], R79 ;  /* 0x0076004f50007988 */ /* 0x0081e80008000009 */
[----:B------:R1:W-:Y:S04]  /*18ee0*/  STS.U8 [R80+UR9+0x7a00], R72 ;  /* 0x007a004850007988 */ /* 0x0003e80008000009 */
[----:B------:R3:W-:Y:S04]  /*18ef0*/  STS.U8 [R80+UR9+0x7e00], R64 ;  /* 0x007e004050007988 */ /* 0x0007e80008000009 */
[----:B0-----:R-:W4:Y:S04]  /*18f00*/  LDL.LU R79, [R1+0x68] ;  /* 0x00006800014f7983 */ /* 0x001f280000300800 */
[----:B-1----:R-:W4:Y:S04]  /*18f10*/  LDL.LU R72, [R1+0x44] ;  /* 0x0000440001487983 */ /* 0x002f280000300800 */
[----:B---3--:R-:W3:Y:S01]  /*18f20*/  LDL.LU R64, [R1+0x84] ;  /* 0x0000840001407983 */ /* 0x008ee20000300800 */
[----:B------:R-:W-:-:S03]  /*18f30*/  LOP3.LUT R66, R2, 0x50, RZ, 0x3c, !PT ;  /* 0x0000005002427812 */ /* 0x000fc600078e3cff */
[----:B------:R-:W4:Y:S04]  /*18f40*/  LDL.LU R2, [R1+0x6c0] ;  /* 0x0006c00001027983 */ /* 0x000f280000300800 */
[----:B------:R-:W4:Y:S04]  /*18f50*/  LDL.LU R76, [R1+0x6ac] ;  /* 0x0006ac00014c7983 */ /* 0x000f280000300800 */
[----:B------:R-:W4:Y:S04]  /*18f60*/  LDL.LU R77, [R1+0x698] ;  /* 0x00069800014d7983 */ /* 0x000f280000300800 */
[----:B------:R-:W4:Y:S04]  /*18f70*/  LDL.LU R88, [R1+0x114] ;  /* 0x0001140001587983 */ /* 0x000f280000300800 */
[----:B------:R0:W-:Y:S04]  /*18f80*/  STS.U8 [R66+UR9+0x4280], R68 ;  /* 0x0042804442007988 */ /* 0x0001e80008000009 */
[----:B------:R-:W4:Y:S04]  /*18f90*/  LDL.LU R90, [R1+0xf8] ;  /* 0x0000f800015a7983 */ /* 0x000f280000300800 */
[----:B------:R1:W-:Y:S04]  /*18fa0*/  STS.U8 [R66+UR9+0x4680], R86 ;  /* 0x0046805642007988 */ /* 0x0003e80008000009 */
[----:B0-----:R-:W4:Y:S04]  /*18fb0*/  LDL.LU R68, [R1+0xdc] ;  /* 0x0000dc0001447983 */ /* 0x001f280000300800 */
[----:B------:R0:W-:Y:S04]  /*18fc0*/  STS.U8 [R66+UR9+0x4a80], R82 ;  /* 0x004a805242007988 */ /* 0x0001e80008000009 */
[----:B-1----:R-:W4:Y:S04]  /*18fd0*/  LDL.LU R86, [R1+0xc0] ;  /* 0x0000c00001567983 */ /* 0x002f280000300800 */
[----:B------:R1:W-:Y:S04]  /*18fe0*/  STS.U8 [R66+UR9+0x4e80], R84 ;  /* 0x004e805442007988 */ /* 0x0003e80008000009 */
[----:B0-----:R-:W4:Y:S04]  /*18ff0*/  LDL.LU R82, [R1+0xa4] ;  /* 0x0000a40001527983 */ /* 0x001f280000300800 */
[----:B-1----:R-:W4:Y:S04]  /*19000*/  LDL.LU R84, [R1+0x80] ;  /* 0x0000800001547983 */ /* 0x002f280000300800 */
[----:B------:R-:W4:Y:S04]  /*19010*/  LDL.LU R46, [R1+0x5c] ;  /* 0x00005c00012e7983 */ /* 0x000f280000300800 */
[----:B------:R0:W-:Y:S04]  /*19020*/  STS.U8 [R66+UR9+0x5280], R71 ;  /* 0x0052804742007988 */ /* 0x0001e80008000009 */
[----:B------:R1:W-:Y:S04]  /*19030*/  STS.U8 [R66+UR9+0x5680], R0 ;  /* 0x0056800042007988 */ /* 0x0003e80008000009 */
[----:B0-----:R-:W4:Y:S04]  /*19040*/  LDL.LU R71, [R1+0x840] ;  /* 0x0008400001477983 */ /* 0x001f280000300800 */
[----:B-1----:R0:W5:Y:S04]  /*19050*/  LDL.LU R0, [R1+0x83c] ;  /* 0x00083c0001007983 */ /* 0x0021680000300800 */
[----:B--2---:R1:W-:Y:S04]  /*19060*/  STS.U8 [R66+UR9+0x5a80], R78 ;  /* 0x005a804e42007988 */ /* 0x0043e80008000009 */
[----:B------:R2:W-:Y:S04]  /*19070*/  STS.U8 [R66+UR9+0x5e80], R92 ;  /* 0x005e805c42007988 */ /* 0x0005e80008000009 */
[----:B-1----:R-:W4:Y:S04]  /*19080*/  LDL.LU R78, [R1+0x838] ;  /* 0x00083800014e7983 */ /* 0x002f280000300800 */
[----:B--2---:R-:W2:Y:S04]  /*19090*/  LDL.LU R92, [R1+0x834] ;  /* 0x00083400015c7983 */ /* 0x004ea80000300800 */
[----:B---3--:R1:W-:Y:S04]  /*190a0*/  STS.U8 [R66+UR9+0x6280], R64 ;  /* 0x0062804042007988 */ /* 0x0083e80008000009 */
[----:B----4-:R3:W-:Y:S04]  /*190b0*/  STS.U8 [R66+UR9+0x6680], R79 ;  /* 0x0066804f42007988 */ /* 0x0107e80008000009 */
[----:B-1----:R-:W4:Y:S01]  /*190c0*/  LDL.LU R64, [R1+0xbc] ;  /* 0x0000bc0001407983 */ /* 0x002f220000300800 */
[----:B---3--:R-:W1:Y:S03]  /*190d0*/  S2R R79, SR_TID.X ;  /* 0x00000000004f7919 */ /* 0x008e660000002100 */
[----:B------:R3:W-:Y:S04]  /*190e0*/  STS.U8 [R66+UR9+0x6a80], R72 ;  /* 0x006a804842007988 */ /* 0x0007e80008000009 */
[----:B------:R0:W-:Y:S04]  /*190f0*/  STS.U8 [R66+UR9+0x6e80], R47 ;  /* 0x006e802f42007988 */ /* 0x0001e80008000009 */
[----:B---3--:R-:W3:Y:S01]  /*19100*/  LDL.LU R72, [R1+0x9c] ;  /* 0x00009c0001487983 */ /* 0x008ee20000300800 */
[----:B-1----:R-:W-:-:S04]  /*19110*/  LOP3.LUT R79, R79, 0x7f, RZ, 0xc0, !PT ;  /* 0x0000007f4f4f7812 */ /* 0x002fc800078ec0ff */
[C---:B0-----:R-:W-:Y:S01]  /*19120*/  LOP3.LUT R47, R79.reuse, 0x60, RZ, 0x3c, !PT ;  /* 0x000000604f2f7812 */ /* 0x041fe200078e3cff */
[----:B--2---:R0:W-:Y:S04]  /*19130*/  STS.U8 [R66+UR9+0x7280], R92 ;  /* 0x0072805c42007988 */ /* 0x0041e80008000009 */
[----:B------:R1:W-:Y:S04]  /*19140*/  STS.U8 [R66+UR9+0x7680], R78 ;  /* 0x0076804e42007988 */ /* 0x0003e80008000009 */
[----:B------:R2:W-:Y:S04]  /*19150*/  STS.U8 [R66+UR9+0x7a80], R71 ;  /* 0x007a804742007988 */ /* 0x0005e80008000009 */
[----:B0-----:R-:W3:Y:S04]  /*19160*/  LDL.LU R92, [R1+0xd8] ;  /* 0x0000d800015c7983 */ /* 0x001ee80000300800 */
[----:B-1----:R-:W3:Y:S04]  /*19170*/  LDL.LU R78, [R1+0xf4] ;  /* 0x0000f400014e7983 */ /* 0x002ee80000300800 */
[----:B--2---:R-:W2:Y:S04]  /*19180*/  LDL.LU R71, [R1+0x110] ;  /* 0x0001100001477983 */ /* 0x004ea80000300800 */
[----:B------:R0:W-:Y:S04]  /*19190*/  STS.U8 [R66+UR9+0x7e80], R63 ;  /* 0x007e803f42007988 */ /* 0x0001e80008000009 */
[----:B------:R1:W-:Y:S04]  /*191a0*/  STS.U8 [R47+UR9+0x4300], R2 ;  /* 0x004300022f007988 */ /* 0x0003e80008000009 */
[----:B------:R4:W-:Y:S04]  /*191b0*/  STS.U8 [R47+UR9+0x4700], R76 ;  /* 0x0047004c2f007988 */ /* 0x0009e80008000009 */
[----:B0-----:R-:W2:Y:S04]  /*191c0*/  LDL.LU R63, [R1+0x694] ;  /* 0x00069400013f7983 */ /* 0x001ea80000300800 */
[----:B-1----:R0:W5:Y:S04]  /*191d0*/  LDL.LU R2, [R1+0x830] ;  /* 0x0008300001027983 */ /* 0x0021680000300800 */
[----:B----4-:R-:W4:Y:S04]  /*191e0*/  LDL.LU R76, [R1+0x82c] ;  /* 0x00082c00014c7983 */ /* 0x010f280000300800 */
[----:B------:R1:W-:Y:S04]  /*191f0*/  STS.U8 [R47+UR9+0x4b00], R77 ;  /* 0x004b004d2f007988 */ /* 0x0003e80008000009 */
[----:B------:R0:W-:Y:S04]  /*19200*/  STS.U8 [R47+UR9+0x4f00], R88 ;  /* 0x004f00582f007988 */ /* 0x0001e80008000009 */
[----:B------:R0:W-:Y:S04]  /*19210*/  STS.U8 [R47+UR9+0x5300], R90 ;  /* 0x0053005a2f007988 */ /* 0x0001e80008000009 */
[----:B-1----:R-:W2:Y:S04]  /*19220*/  LDL.LU R77, [R1+0x828] ;  /* 0x00082800014d7983 */ /* 0x002ea80000300800 */
[----:B0-----:R-:W2:Y:S04]  /*19230*/  LDL.LU R88, [R1+0x824] ;  /* 0x0008240001587983 */ /* 0x001ea80000300800 */
[----:B------:R-:W2:Y:S04]  /*19240*/  LDL.LU R90, [R1+0x820] ;  /* 0x00082000015a7983 */ /* 0x000ea80000300800 */
[----:B------:R0:W-:Y:S04]  /*19250*/  STS.U8 [R47+UR9+0x5700], R68 ;  /* 0x005700442f007988 */ /* 0x0001e80008000009 */
[----:B------:R1:W-:Y:S04]  /*19260*/  STS.U8 [R47+UR9+0x5b00], R86 ;  /* 0x005b00562f007988 */ /* 0x0003e80008000009 */
[----:B------:R1:W-:Y:S04]  /*19270*/  STS.U8 [R47+UR9+0x5f00], R82 ;  /* 0x005f00522f007988 */ /* 0x0003e80008000009 */
[----:B0-----:R-:W2:Y:S04]  /*19280*/  LDL.LU R68, [R1+0x81c] ;  /* 0x00081c0001447983 */ /* 0x001ea80000300800 */
[----:B-1----:R-:W2:Y:S04]  /*19290*/  LDL.LU R86, [R1+0x818] ;  /* 0x0008180001567983 */ /* 0x002ea80000300800 */
[----:B------:R-:W2:Y:S04]  /*192a0*/  LDL.LU R82, [R1+0x814] ;  /* 0x0008140001527983 */ /* 0x000ea80000300800 */
[----:B------:R0:W-:Y:S04]  /*192b0*/  STS.U8 [R47+UR9+0x6300], R84 ;  /* 0x006300542f007988 */ /* 0x0001e80008000009 */
[----:B0-----:R-:W2:Y:S04]  /*192c0*/  LDL.LU R84, [R1+0x810] ;  /* 0x0008100001547983 */ /* 0x001ea80000300800 */
[----:B------:R-:W-:Y:S04]  /*192d0*/  STS.U8 [R47+UR9+0x6700], R46 ;  /* 0x0067002e2f007988 */ /* 0x000fe80008000009 */
[----:B--2---:R0:W-:Y:S04]  /*192e0*/  STS.U8 [R47+UR9+0x6b00], R84 ;  /* 0x006b00542f007988 */ /* 0x0041e80008000009 */
[----:B------:R1:W-:Y:S04]  /*192f0*/  STS.U8 [R47+UR9+0x6f00], R86 ;  /* 0x006f00562f007988 */ /* 0x0003e80008000009 */
[----:B------:R2:W-:Y:S04]  /*19300*/  STS.U8 [R47+UR9+0x7300], R90 ;  /* 0x0073005a2f007988 */ /* 0x0005e80008000009 */
[----:B0-----:R-:W3:Y:S04]  /*19310*/  LDL.LU R84, [R1+0x80c] ;  /* 0x00080c0001547983 */ /* 0x001ee80000300800 */
[----:B-1----:R-:W3:Y:S04]  /*19320*/  LDL.LU R86, [R1+0x808] ;  /* 0x0008080001567983 */ /* 0x002ee80000300800 */
[----:B--2---:R-:W2:Y:S04]  /*19330*/  LDL.LU R90, [R1+0x6a4] ;  /* 0x0006a400015a7983 */ /* 0x004ea80000300800 */
[----:B------:R0:W-:Y:S04]  /*19340*/  STS.U8 [R47+UR9+0x7700], R77 ;  /* 0x0077004d2f007988 */ /* 0x0001e80008000009 */
[----:B0-----:R-:W2:Y:S01]  /*19350*/  LDL.LU R77, [R1+0x6bc] ;  /* 0x0006bc00014d7983 */ /* 0x001ea20000300800 */
[----:B------:R-:W-:-:S03]  /*19360*/  LOP3.LUT R46, R79, 0x70, RZ, 0x3c, !PT ;  /* 0x000000704f2e7812 */ /* 0x000fc600078e3cff */
[----:B------:R-:W-:Y:S04]  /*19370*/  STS.U8 [R47+UR9+0x7b00], R69 ;  /* 0x007b00452f007988 */ /* 0x000fe80008000009 */
[----:B------:R-:W-:Y:S04]  /*19380*/  STS.U8 [R47+UR9+0x7f00], R61 ;  /* 0x007f003d2f007988 */ /* 0x000fe80008000009 */
[----:B--2---:R-:W-:Y:S04]  /*19390*/  STS.U8 [R46+UR9+0x4380], R77 ;  /* 0x0043804d2e007988 */ /* 0x004fe80008000009 */
[----:B------:R-:W-:Y:S04]  /*193a0*/  STS.U8 [R46+UR9+0x4780], R90 ;  /* 0x0047805a2e007988 */ /* 0x000fe80008000009 */
[----:B------:R-:W-:Y:S04]  /*193b0*/  STS.U8 [R46+UR9+0x4b80], R63 ;  /* 0x004b803f2e007988 */ /* 0x000fe80008000009 */
[----:B------:R-:W-:Y:S04]  /*193c0*/  STS.U8 [R46+UR9+0x4f80], R71 ;  /* 0x004f80472e007988 */ /* 0x000fe80008000009 */
[----:B---3--:R-:W-:Y:S04]  /*193d0*/  STS.U8 [R46+UR9+0x5380], R78 ;  /* 0x0053804e2e007988 */ /* 0x008fe80008000009 */
[----:B------:R-:W-:Y:S04]  /*193e0*/  STS.U8 [R46+UR9+0x5780], R92 ;  /* 0x0057805c2e007988 */ /* 0x000fe80008000009 */
[----:B------:R-:W-:Y:S04]  /*193f0*/  STS.U8 [R46+UR9+0x5b80], R64 ;  /* 0x005b80402e007988 */ /* 0x000fe80008000009 */
[----:B------:R-:W-:Y:S04]  /*19400*/  STS.U8 [R46+UR9+0x5f80], R72 ;  /* 0x005f80482e007988 */ /* 0x000fe80008000009 */
[----:B------:R0:W-:Y:S04]  /*19410*/  STS.U8 [R46+UR9+0x6380], R86 ;  /* 0x006380562e007988 */ /* 0x0001e80008000009 */
[----:B------:R1:W-:Y:S04]  /*19420*/  STS.U8 [R46+UR9+0x6780], R84 ;  /* 0x006780542e007988 */ /* 0x0003e80008000009 */
[----:B------:R2:W-:Y:S04]  /*19430*/  STS.U8 [R46+UR9+0x6b80], R82 ;  /* 0x006b80522e007988 */ /* 0x0005e80008000009 */
[----:B0-----:R0:W5:Y:S04]  /*19440*/  LDL.LU R86, [R1+0x804] ;  /* 0x0008040001567983 */ /* 0x0011680000300800 */
[----:B-1----:R0:W5:Y:S04]  /*19450*/  LDL.LU R84, [R1+0x800] ;  /* 0x0008000001547983 */ /* 0x0021680000300800 */
[----:B--2---:R0:W5:Y:S04]  /*19460*/  LDL.LU R82, [R1+0x7fc] ;  /* 0x0007fc0001527983 */ /* 0x0041680000300800 */
[----:B------:R1:W-:Y:S04]  /*19470*/  STS.U8 [R46+UR9+0x6f80], R68 ;  /* 0x006f80442e007988 */ /* 0x0003e80008000009 */
[----:B-1----:R0:W5:Y:S04]  /*19480*/  LDL.LU R68, [R1+0x7f8] ;  /* 0x0007f80001447983 */ /* 0x0021680000300800 */
[----:B------:R-:W-:Y:S04]  /*19490*/  STS.U8 [R46+UR9+0x7380], R88 ;  /* 0x007380582e007988 */ /* 0x000fe80008000009 */
[----:B----4-:R-:W-:Y:S04]  /*194a0*/  STS.U8 [R46+UR9+0x7780], R76 ;  /* 0x0077804c2e007988 */ /* 0x010fe80008000009 */
[----:B------:R-:W-:Y:S04]  /*194b0*/  STS.U8 [R46+UR9+0x7b80], R67 ;  /* 0x007b80432e007988 */ /* 0x000fe80008000009 */
[----:B------:R-:W-:Y:S01]  /*194c0*/  STS.U8 [R46+UR9+0x7f80], R60 ;  /* 0x007f803c2e007988 */ /* 0x000fe20008000009 */
[----:B------:R-:W-:-:S03]  /*194d0*/  LOP3.LUT R72, R79, 0x10, RZ, 0x3c, !PT ;  /* 0x000000104f487812 */ /* 0x000fc600078e3cff */
        /* <DEDUP_REMOVED lines=8> */
[----:B------:R0:W-:Y:S04]  /*19560*/  STS.U8 [R72+UR9+0xa080], R14 ;  /* 0x00a0800e48007988 */ /* 0x0001e80008000009 */
[----:B------:R0:W-:Y:S01]  /*19570*/  STS.U8 [R72+UR9+0xa480], R15 ;  /* 0x00a4800f48007988 */ /* 0x0001e20008000009 */
[----:B-1----:R-:W-:-:S03]  /*19580*/  LOP3.LUT R79, R79, 0x20, RZ, 0x3c, !PT ;  /* 0x000000204f4f7812 */ /* 0x002fc600078e3cff */
[----:B------:R0:W-:Y:S04]  /*19590*/  STS.U8 [R72+UR9+0xa880], R16 ;  /* 0x00a8801048007988 */ /* 0x0001e80008000009 */
        /* <DEDUP_REMOVED lines=52> */
[----:B------:R0:W-:Y:S01]  /*198e0*/  STS.U8 [R46+UR9+0xbb80], R93 ;  /* 0x00bb805d2e007988 */ /* 0x0001e20008000009 */
[----:B------:R1:W-:Y:S06]  /*198f0*/  MEMBAR.ALL.CTA ;  /* 0x0000000000007992 */ /* 0x0003ec0000008000 */
[----:B-1----:R-:W1:Y:S01]  /*19900*/  FENCE.VIEW.ASYNC.S ;  /* 0x00000000000073c6 */ /* 0x002e620000000000 */
[----:B------:R-:W-:Y:S01]  /*19910*/  ULEA UR6, UR11, UR9, 0x3 ;  /* 0x000000090b067291 */ /* 0x000fe2000f8e18ff */
[----:B------:R-:W-:-:S03]  /*19920*/  UMOV UR4, UR5 ;  /* 0x0000000500047c82 */ /* 0x000fc60008000000 */
[----:B------:R-:W-:Y:S01]  /*19930*/  UIADD3 UR6, UPT, UPT, UR6, 0xc000, URZ ;  /* 0x0000c00006067890 */ /* 0x000fe2000fffe0ff */
[----:B-1----:R-:W-:Y:S06]  /*19940*/  BAR.SYNC.DEFER_BLOCKING 0x0 ;  /* 0x0000000000007b1d */ /* 0x002fec0000010000 */
[----:B0-----:R-:W-:Y:S05]  /*19950*/  @P0 BRA `(.L_x_9) ;  /* 0x0000000000480947 */ /* 0x001fea0003800000 */
[----:B------:R-:W-:Y:S01]  /*19960*/  UMOV UR13, 0x40004040 ;  /* 0x40004040000d7882 */ /* 0x000fe20000000000 */
[----:B------:R-:W-:Y:S01]  /*19970*/  UMOV UR15, 0x40004040 ;  /* 0x40004040000f7882 */ /* 0x000fe20000000000 */
[----:B------:R-:W-:Y:S01]  /*19980*/  UMOV UR16, 0x0 ;  /* 0x0000000000107882 */ /* 0x000fe20000000000 */
[----:B------:R-:W-:Y:S01]  /*19990*/  UMOV UR17, 0x8108010 ;  /* 0x0810801000117882 */ /* 0x000fe20000000000 */
[----:B------:R-:W-:Y:S01]  /*199a0*/  UMOV UR32, 0x0 ;  /* 0x0000000000207882 */ /* 0x000fe20000000000 */
[----:B------:R-:W-:Y:S01]  /*199b0*/  UMOV UR33, 0x8108010 ;  /* 0x0810801000217882 */ /* 0x000fe20000000000 */
[----:B------:R-:W-:Y:S01]  /*199c0*/  UMOV UR34, 0x0 ;  /* 0x0000000000227882 */ /* 0x000fe20000000000 */
[----:B------:R-:W-:Y:S01]  /*199d0*/  UMOV UR35, 0x8108010 ;  /* 0x0810801000237882 */ /* 0x000fe20000000000 */
[----:B------:R-:W-:Y:S01]  /*199e0*/  UMOV UR7, URZ ;  /* 0x000000ff00077c82 */ /* 0x000fe20008000000 */
[----:B------:R0:W-:Y:S01]  /*199f0*/  UTCQMMA gdesc[UR12], gdesc[UR14], tmem[UR8], tmem[UR16], idesc[UR17], UPT ;  /* 0x00ff100e0c0075ea */ /* 0x0001e2000b800308 */
        /* <DEDUP_REMOVED lines=8> */
.L_x_9:
[----:B------:R-:W2:Y:S04]  /*19a80*/  LDL R7, [R1+0x6f4] ;  /* 0x0006f40001077983 */ /* 0x000ea80000100800 */
[----:B------:R-:W2:Y:S01]  /*19a90*/  LDL.LU R6, [R1+0x6b8] ;  /* 0x0006b80001067983 */ /* 0x000ea20000300800 */
[----:B------:R-:W-:-:S04]  /*19aa0*/  UIADD3 UR11, UPT, UPT, UR11, 0x1, URZ ;  /* 0x000000010b0b7890 */ /* 0x000fc8000fffe0ff */
[----:B------:R-:W-:-:S04]  /*19ab0*/  UISETP.GT.AND UP1, UPT, UR11, 0x1, UPT ;  /* 0x000000010b00788c */ /* 0x000fc8000bf24270 */
[----:B0-----:R-:W-:Y:S02]  /*19ac0*/  USEL UR5, URZ, 0x1, !UP1 ;  /* 0x00000001ff057887 */ /* 0x001fe4000c800000 */
[----:B------:R-:W-:Y:S02]  /*19ad0*/  USEL UR11, UR11, URZ, !UP1 ;  /* 0x000000ff0b0b7287 */ /* 0x000fe4000c800000 */
[----:B------:R-:W-:Y:S01]  /*19ae0*/  ULOP3.LUT UR5, UR4, UR5, URZ, 0x3c, !UPT ;  /* 0x0000000504057292 */ /* 0x000fe2000f8e3cff */
[----:B--2---:R-:W-:Y:S02]  /*19af0*/  ISETP.NE.U32.AND P1, PT, R6, R7, PT ;  /* 0x000000070600720c */ /* 0x004fe40003f25070 */
[----:B------:R-:W2:Y:S01]  /*19b00*/  LDL.LU R7, [R1+0x6cc] ;  /* 0x0006cc0001077983 */ /* 0x000ea20000300800 */
[----:B------:R-:W-:-:S03]  /*19b10*/  IMAD.U32 R6, RZ, RZ, UR4 ;  /* 0x00000004ff067e24 */ /* 0x000fc6000f8e00ff */
[----:B--2---:R1:W-:Y:S07]  /*19b20*/  STL [R1+0x6b8], R7 ;  /* 0x0006b80701007387 */ /* 0x0043ee0000100800 */
[----:B------:R-:W-:Y:S05]  /*19b30*/  @P1 BRA `(.L_x_10) ;  /* 0xffffff5c00a81947 */ /* 0x000fea000383ffff */
.L_x_7:
[----:B-1----:R-:W1:Y:S01]  /*19b40*/  LDC R7, c[0x0][0x3a0] ;  /* 0x0000e800ff077b82 */ /* 0x002e620000000800 */
[----:B------:R-:W2:Y:S01]  /*19b50*/  LDCU UR7, c[0x0][0x3b8] ;  /* 0x00007700ff0777ac */ /* 0x000ea20008000800 */
[----:B------:R-:W3:Y:S01]  /*19b60*/  LDCU UR5, c[0x0][0x3b4] ;  /* 0x00007680ff0577ac */ /* 0x000ee20008000800 */
[----:B------:R-:W4:Y:S01]  /*19b70*/  LDCU.128 UR12, c[0x0][0x390] ;  /* 0x00007200ff0c77ac */ /* 0x000f220008000c00 */
[----:B--2--5:R-:W-:Y:S02]  /*19b80*/  IMAD R69, R68, UR7, RZ ;  /* 0x0000000744457c24 */ /* 0x024fe4000f8e02ff */
[----:B-1----:R-:W-:-:S05]  /*19b90*/  VIADD R7, R7, 0x7f ;  /* 0x0000007f07077836 */ /* 0x002fca0000000000 */
[----:B------:R-:W-:-:S13]  /*19ba0*/  ISETP.GE.AND P0, PT, R7, 0x80, PT ;  /* 0x000000800700780c */ /* 0x000fda0003f06270 */
[----:B---34-:R-:W-:Y:S05]  /*19bb0*/  @!P0 BRA `(.L_x_11) ;  /* 0x0000000000108947 */ /* 0x018fea0003800000 */
[----:B------:R-:W-:-:S06]  /*19bc0*/  USHF.L.U32 UR4, UR4, 0x1f, URZ ;  /* 0x0000001f04047899 */ /* 0x000fcc00080006ff */
[----:B------:R-:W-:-:S04]  /*19bd0*/  IMAD.U32 R0, RZ, RZ, UR4 ;  /* 0x00000004ff007e24 */ /* 0x000fc8000f8e00ff */
[----:B------:R-:W1:Y:S02]  /*19be0*/  SYNCS.PHASECHK.TRANS64.TRYWAIT P0, [UR6], R0 ;  /* 0x00000000ff0075a7 */ /* 0x000e640008001106 */
[----:B-1----:R-:W-:Y:S05]  /*19bf0*/  @!P0 BRA `(.L_x_12) ;  /* 0x00000020007c8947 */ /* 0x002fea0003800000 */
.L_x_11:
[----:B------:R-:W-:Y:S06]  /*19c00*/  BAR.SYNC.DEFER_BLOCKING 0x0 ;  /* 0x0000000000007b1d */ /* 0x000fec0000010000 */
[----:B------:R-:W2:Y:S04]  /*19c10*/  LDL.LU R2, [R1+0x6f8] ;  /* 0x0006f80001027983 */ /* 0x000ea80000300800 */
[----:B------:R-:W3:Y:S04]  /*19c20*/  LDL.LU R72, [R1+0x744] ;  /* 0x0007440001487983 */ /* 0x000ee80000300800 */
[----:B------:R-:W4:Y:S04]  /*19c30*/  LDL.LU R71, [R1+0x740] ;  /* 0x0007400001477983 */ /* 0x000f280000300800 */
[----:B------:R-:W5:Y:S01]  /*19c40*/  LDL.LU R70, [R1+0x748] ;  /* 0x0007480001467983 */ /* 0x000f620000300800 */
[----:B------:R-:W-:Y:S01]  /*19c50*/  VIADD R74, R69, UR7 ;  /* 0x00000007454a7c36 */ /* 0x000fe20008000000 */
[----:B------:R-:W1:Y:S02]  /*19c60*/  @!P3 SYNCS.CCTL.IV [UR9+0xc000] ;  /* 0x00c00000ff00b9b1 */ /* 0x000e640008000009 */
[----:B-1----:R-:W-:Y:S01]  /*19c70*/  BAR.SYNC.DEFER_BLOCKING 0x0 ;  /* 0x0000000000007b1d */ /* 0x002fe20000010000 */
[----:B0-----:R-:W-:-:S04]  /*19c80*/  VIADD R3, R74, UR7 ;  /* 0x000000074a037c36 */ /* 0x001fc80008000000 */
[----:B------:R-:W-:Y:S01]  /*19c90*/  VIADD R73, R3, UR7 ;  /* 0x0000000703497c36 */ /* 0x000fe20008000000 */
[----:B------:R-:W0:Y:S01]  /*19ca0*/  LDTM.x64 R4, tmem[UR10] ;  /* 0x0000000a000479ee */ /* 0x000e220008340000 */
[----:B------:R-:W1:Y:S01]  /*19cb0*/  @!P3 SYNCS.CCTL.IV [UR9+0xc008] ;  /* 0x00c00800ff00b9b1 */ /* 0x000e620008000009 */
[----:B------:R-:W-:Y:S01]  /*19cc0*/  NOP ;  /* 0x0000000000007918 */ /* 0x000fe20000000000 */
[----:B0-----:R0:W-:Y:S04]  /*19cd0*/  STL [R1+0x7fc], R66 ;  /* 0x0007fc4201007387 */ /* 0x0011e80000100800 */
[----:B------:R1:W-:Y:S04]  /*19ce0*/  STL [R1+0x7f8], R67 ;  /* 0x0007f84301007387 */ /* 0x0003e80000100800 */
[----:B0-----:R-:W5:Y:S04]  /*19cf0*/  LDL.LU R66, [R1+0x74c] ;  /* 0x00074c0001427983 */ /* 0x001f680000300800 */
[----:B-1----:R-:W5:Y:S04]  /*19d00*/  LDL.LU R67, [R1+0x754] ;  /* 0x0007540001437983 */ /* 0x002f680000300800 */
[----:B------:R-:W5:Y:S01]  /*19d10*/  LDL.LU R91, [R1+0x750] ;  /* 0x00075000015b7983 */ /* 0x000f620000300800 */
[----:B------:R-:W-:-:S04]  /*19d20*/  F2FP.SATFINITE.E4M3.F32.PACK_AB_MERGE_C R92, R5, R4, RZ ;  /* 0x00000004055c723e */ /* 0x000fc800048070ff */
[----:B------:R-:W-:-:S04]  /*19d30*/  PRMT R93, R92, 0x9910, RZ ;  /* 0x000099105c5d7816 */ /* 0x000fc800000000ff */
[----:B------:R-:W-:Y:S02]  /*19d40*/  SHF.R.S32.HI R93, RZ, 0x8, R93 ;  /* 0x00000008ff5d7819 */ /* 0x000fe4000001145d */
[C---:B--2---:R-:W-:Y:S01]  /*19d50*/  ISETP.GE.AND P0, PT, R2.reuse, UR14, PT ;  /* 0x0000000e02007c0c */ /* 0x044fe2000bf06270 */
[----:B------:R-:W-:-:S03]  /*19d60*/  IMAD R2, R2, UR5, RZ ;  /* 0x0000000502027c24 */ /* 0x000fc6000f8e02ff */
[----:B---3--:R-:W-:Y:S02]  /*19d70*/  ISETP.LT.AND P1, PT, R72, UR15, !P0 ;  /* 0x0000000f48007c0c */ /* 0x008fe4000c721270 */
[----:B------:R-:W-:Y:S02]  /*19d80*/  IADD3 R0, P4, PT, R2, UR12, RZ ;  /* 0x0000000c02007c10 */ /* 0x000fe4000ff9e0ff */
[----:B----4-:R-:W-:Y:S01]  /*19d90*/  ISETP.LT.AND P2, PT, R71, UR15, !P0 ;  /* 0x0000000f47007c0c */ /* 0x010fe2000c741270 */
[----:B------:R-:W-:Y:S01]  /*19da0*/  VIADD R71, R73, UR7 ;  /* 0x0000000749477c36 */ /* 0x000fe20008000000 */
[----:B------:R-:W-:Y:S02]  /*19db0*/  ISETP.LT.AND P5, PT, R68, UR15, !P0 ;  /* 0x0000000f44007c0c */ /* 0x000fe4000c7a1270 */
[----:B------:R-:W-:Y:S01]  /*19dc0*/  LEA.HI.X.SX32 R2, R2, UR13, 0x1, P4 ;  /* 0x0000000d02027c11 */ /* 0x000fe2000a0f0eff */
[----:B------:R-:W-:Y:S01]  /*19dd0*/  VIADD R72, R71, UR7 ;  /* 0x0000000747487c36 */ /* 0x000fe20008000000 */
[----:B------:R-:W-:-:S02]  /*19de0*/  IADD3 R68, P3, PT, R69, R0, RZ ;  /* 0x0000000045447210 */ /* 0x000fc40007f7e0ff */
[----:B-----5:R-:W-:Y:S01]  /*19df0*/  ISETP.LT.AND P6, PT, R70, UR15, !P0 ;  /* 0x0000000f46007c0c */ /* 0x020fe2000c7c1270 */
[----:B------:R-:W-:Y:S01]  /*19e00*/  VIADD R70, R72, UR7 ;  /* 0x0000000748467c36 */ /* 0x000fe20008000000 */
[----:B------:R-:W-:Y:S02]  /*19e10*/  LEA.HI.X.SX32 R69, R69, R2, 0x1, P3 ;  /* 0x0000000245457211 */ /* 0x000fe400018f0eff */
[-C--:B------:R-:W-:Y:S02]  /*19e20*/  IADD3 R86, P4, PT, R74, R0.reuse, RZ ;  /* 0x000000004a567210 */ /* 0x080fe40007f9e0ff */
[C---:B------:R-:W-:Y:S01]  /*19e30*/  IADD3 R84, P3, PT, R3.reuse, R0, RZ ;  /* 0x0000000003547210 */ /* 0x040fe20007f7e0ff */
[----:B------:R-:W-:Y:S01]  /*19e40*/  VIADD R4, R70, UR7 ;  /* 0x0000000746047c36 */ /* 0x000fe20008000000 */
[-C--:B------:R-:W-:Y:S02]  /*19e50*/  LEA.HI.X.SX32 R87, R74, R2.reuse, 0x1, P4 ;  /* 0x000000024a577211 */ /* 0x080fe400020f0eff */
[----:B------:R-:W-:Y:S01]  /*19e60*/  LEA.HI.X.SX32 R85, R3, R2, 0x1, P3 ;  /* 0x0000000203557211 */ /* 0x000fe200018f0eff */
[----:B------:R-:W-:Y:S01]  /*19e70*/  VIADD R3, R4, UR7 ;  /* 0x0000000704037c36 */ /* 0x000fe20008000000 */
[----:B------:R-:W-:-:S02]  /*19e80*/  IADD3 R82, P4, PT, R73, R0, RZ ;  /* 0x0000000049527210 */ /* 0x000fc40007f9e0ff */
[----:B------:R-:W-:Y:S02]  /*19e90*/  IADD3 R80, P3, PT, R71, R0, RZ ;  /* 0x0000000047507210 */ /* 0x000fe40007f7e0ff */
[-C--:B------:R-:W-:Y:S02]  /*19ea0*/  LEA.HI.X.SX32 R83, R73, R2.reuse, 0x1, P4 ;  /* 0x0000000249537211 */ /* 0x080fe400020f0eff */
[----:B------:R-:W-:Y:S01]  /*19eb0*/  LEA.HI.X.SX32 R81, R71, R2, 0x1, P3 ;  /* 0x0000000247517211 */ /* 0x000fe200018f0eff */
[----:B------:R-:W-:Y:S01]  /*19ec0*/  VIADD R71, R3, UR7 ;  /* 0x0000000703477c36 */ /* 0x000fe20008000000 */
[-C--:B------:R-:W-:Y:S02]  /*19ed0*/  IADD3 R76, P4, PT, R72, R0.reuse, RZ ;  /* 0x00000000484c7210 */ /* 0x080fe40007f9e0ff */
[----:B------:R-:W-:Y:S01]  /*19ee0*/  IADD3 R78, P3, PT, R70, R0, RZ ;  /* 0x00000000464e7210 */ /* 0x000fe20007f7e0ff */
[----:B------:R-:W-:Y:S01]  /*19ef0*/  VIADD R5, R71, UR7 ;  /* 0x0000000747057c36 */ /* 0x000fe20008000000 */
[----:B------:R-:W-:-:S02]  /*19f00*/  LEA.HI.X.SX32 R77, R72, R2, 0x1, P4 ;  /* 0x00000002484d7211 */ /* 0x000fc400020f0eff */
[----:B------:R-:W-:Y:S02]  /*19f10*/  IADD3 R72, P4, PT, R4, R0, RZ ;  /* 0x0000000004487210 */ /* 0x000fe40007f9e0ff */
[----:B------:R-:W-:Y:S01]  /*19f20*/  LEA.HI.X.SX32 R79, R70, R2, 0x1, P3 ;  /* 0x00000002464f7211 */ /* 0x000fe200018f0eff */
[----:B------:R-:W-:Y:S01]  /*19f30*/  VIADD R89, R5, UR7 ;  /* 0x0000000705597c36 */ /* 0x000fe20008000000 */
[----:B------:R-:W-:Y:S02]  /*19f40*/  IADD3 R74, P3, PT, R3, R0, RZ ;  /* 0x00000000034a7210 */ /* 0x000fe40007f7e0ff */
[----:B------:R-:W-:Y:S02]  /*19f50*/  LEA.HI.X.SX32 R73, R4, R2, 0x1, P4 ;  /* 0x0000000204497211 */ /* 0x000fe400020f0eff */
[----:B------:R-:W-:Y:S02]  /*19f60*/  IADD3 R70, P4, PT, R71, R0, RZ ;  /* 0x0000000047467210 */ /* 0x000fe40007f9e0ff */
[----:B------:R-:W-:Y:S01]  /*19f70*/  LEA.HI.X.SX32 R75, R3, R2, 0x1, P3 ;  /* 0x00000002034b7211 */ /* 0x000fe200018f0eff */
[----:B------:R-:W-:Y:S01]  /*19f80*/  VIADD R3, R89, UR7 ;  /* 0x0000000759037c36 */ /* 0x000fe20008000000 */
[----:B------:R-:W-:-:S02]  /*19f90*/  IADD3 R4, P3, PT, R5, R0, RZ ;  /* 0x0000000005047210 */ /* 0x000fc40007f7e0ff */
[----:B------:R-:W-:Y:S02]  /*19fa0*/  LEA.HI.X.SX32 R71, R71, R2, 0x1, P4 ;  /* 0x0000000247477211 */ /* 0x000fe400020f0eff */
[----:B------:R-:W-:Y:S02]  /*19fb0*/  IADD3 R88, P4, PT, R89, R0, RZ ;  /* 0x0000000059587210 */ /* 0x000fe40007f9e0ff */
[----:B------:R-:W-:Y:S02]  /*19fc0*/  LEA.HI.X.SX32 R5, R5, R2, 0x1, P3 ;  /* 0x0000000205057211 */ /* 0x000fe400018f0eff */
[----:B------:R-:W-:Y:S02]  /*19fd0*/  IADD3 R90, P3, PT, R3, R0, RZ ;  /* 0x00000000035a7210 */ /* 0x000fe40007f7e0ff */
[----:B------:R-:W-:Y:S02]  /*19fe0*/  LEA.HI.X.SX32 R89, R89, R2, 0x1, P4 ;  /* 0x0000000259597211 */ /* 0x000fe400020f0eff */
[----:B------:R-:W-:-:S02]  /*19ff0*/  ISETP.LT.AND P4, PT, R91, UR15, !P0 ;  /* 0x0000000f5b007c0c */ /* 0x000fc4000c781270 */
[----:B------:R-:W-:Y:S01]  /*1a000*/  LEA.HI.X.SX32 R91, R3, R2, 0x1, P3 ;  /* 0x00000002035b7211 */ /* 0x000fe200018f0eff */
[----:B------:R0:W-:Y:S01]  /*1a010*/  @P5 STG.E.U8 desc[UR18][R68.64], R92 ;  /* 0x0000005c44005986 */ /* 0x0001e2000c101112 */
[----:B------:R-:W-:-:S03]  /*1a020*/  ISETP.LT.AND P3, PT, R66, UR15, !P0 ;  /* 0x0000000f42007c0c */ /* 0x000fc6000c761270 */
[----:B------:R-:W2:Y:S04]  /*1a030*/  LDL.LU R66, [R1+0x7fc] ;  /* 0x0007fc0001427983 */ /* 0x000ea80000300800 */
[----:B0-----:R-:W3:Y:S01]  /*1a040*/  LDL.LU R92, [R1+0x758] ;  /* 0x00075800015c7983 */ /* 0x001ee20000300800 */
[----:B------:R-:W-:-:S03]  /*1a050*/  ISETP.LT.AND P5, PT, R67, UR15, !P0 ;  /* 0x0000000f43007c0c */ /* 0x000fc6000c7a1270 */
[----:B------:R-:W4:Y:S04]  /*1a060*/  LDL.LU R69, [R1+0x75c] ;  /* 0x00075c0001457983 */ /* 0x000f280000300800 */
[----:B------:R-:W5:Y:S04]  /*1a070*/  LDL.LU R68, [R1+0x760] ;  /* 0x0007600001447983 */ /* 0x000f680000300800 */
[----:B------:R-:W2:Y:S04]  /*1a080*/  LDL.LU R67, [R1+0x7f8] ;  /* 0x0007f80001437983 */ /* 0x000ea80000300800 */
[----:B------:R0:W-:Y:S04]  /*1a090*/  @P1 STG.E.U8 desc[UR18][R86.64], R93 ;  /* 0x0000005d56001986 */ /* 0x0001e8000c101112 */
[----:B0-----:R-:W2:Y:S01]  /*1a0a0*/  LDL.LU R93, [R1+0x764] ;  /* 0x00076400015d7983 */ /* 0x001ea20000300800 */
[----:B------:R-:W-:-:S02]  /*1a0b0*/  F2FP.SATFINITE.E4M3.F32.PACK_AB_MERGE_C R6, R7, R6, RZ ;  /* 0x000000060706723e */ /* 0x000fc400048070ff */
[----:B------:R-:W-:Y:S02]  /*1a0c0*/  F2FP.SATFINITE.E4M3.F32.PACK_AB_MERGE_C R8, R9, R8, RZ ;  /* 0x000000080908723e */ /* 0x000fe400048070ff */
[----:B------:R-:W-:Y:S01]  /*1a0d0*/  PRMT R7, R6, 0x9910, RZ ;  /* 0x0000991006077816 */ /* 0x000fe200000000ff */
[----:B------:R0:W-:Y:S03]  /*1a0e0*/  @P2 STG.E.U8 desc[UR18][R84.64], R6 ;  /* 0x0000000654002986 */ /* 0x0001e6000c101112 */
[----:B------:R-:W-:Y:S02]  /*1a0f0*/  SHF.R.S32.HI R7, RZ, 0x8, R7 ;  /* 0x00000008ff077819 */ /* 0x000fe40000011407 */
[----:B------:R-:W-:Y:S02]  /*1a100*/  F2FP.SATFINITE.E4M3.F32.PACK_AB_MERGE_C R10, R11, R10, RZ ;  /* 0x0000000a0b0a723e */ /* 0x000fe400048070ff */
[----:B0-----:R-:W-:Y:S01]  /*1a110*/  PRMT R6, R8, 0x9910, RZ ;  /* 0x0000991008067816 */ /* 0x001fe200000000ff */
[----:B------:R0:W-:Y:S03]  /*1a120*/  @P6 STG.E.U8 desc[UR18][R82.64], R7 ;  /* 0x0000000752006986 */ /* 0x0001e6000c101112 */
[----:B------:R-:W-:Y:S01]  /*1a130*/  SHF.R.S32.HI R6, RZ, 0x8, R6 ;  /* 0x00000008ff067819 */ /* 0x000fe20000011406 */
[----:B------:R-:W-:Y:S01]  /*1a140*/  @P4 STG.E.U8 desc[UR18][R80.64], R8 ;  /* 0x0000000850004986 */ /* 0x000fe2000c101112 */
[----:B------:R-:W-:-:S03]  /*1a150*/  F2FP.SATFINITE.E4M3.F32.PACK_AB_MERGE_C R12, R13, R12, RZ ;  /* 0x0000000c0d0c723e */ /* 0x000fc600048070ff */
[----:B------:R1:W-:Y:S01]  /*1a160*/  @P3 STG.E.U8 desc[UR18][R76.64], R6 ;  /* 0x000000064c003986 */ /* 0x0003e2000c101112 */
[----:B0-----:R-:W-:-:S03]  /*1a170*/  PRMT R7, R10, 0x9910, RZ ;  /* 0x000099100a077816 */ /* 0x001fc600000000ff */
[----:B------:R0:W-:Y:S01]  /*1a180*/  @P5 STG.E.U8 desc[UR18][R78.64], R10 ;  /* 0x0000000a4e005986 */ /* 0x0001e2000c101112 */
[----:B------:R-:W-:Y:S02]  /*1a190*/  SHF.R.S32.HI R7, RZ, 0x8, R7 ;  /* 0x00000008ff077819 */ /* 0x000fe40000011407 */
[----:B-1----:R-:W-:Y:S02]  /*1a1a0*/  PRMT R6, R12, 0x9910, RZ ;  /* 0x000099100c067816 */ /* 0x002fe400000000ff */
[----:B------:R-:W-:Y:S02]  /*1a1b0*/  F2FP.SATFINITE.E4M3.F32.PACK_AB_MERGE_C R14, R15, R14, RZ ;  /* 0x0000000e0f0e723e */ /* 0x000fe400048070ff */
[----:B------:R-:W-:Y:S02]  /*1a1c0*/  SHF.R.S32.HI R6, RZ, 0x8, R6 ;  /* 0x00000008ff067819 */ /* 0x000fe40000011406 */
[----:B---3--:R-:W-:Y:S02]  /*1a1d0*/  ISETP.LT.AND P1, PT, R92, UR15, !P0 ;  /* 0x0000000f5c007c0c */ /* 0x008fe4000c721270 */
[----:B------:R-:W3:Y:S04]  /*1a1e0*/  LDL.LU R92, [R1+0x76c] ;  /* 0x00076c00015c7983 */ /* 0x000ee80000300800 */
[----:B------:R-:W3:Y:S04]  /*1a1f0*/  LDL.LU R87, [R1+0x77c] ;  /* 0x00077c0001577983 */ /* 0x000ee80000300800 */
[----:B------:R-:W3:Y:S04]  /*1a200*/  LDL.LU R86, [R1+0x778] ;  /* 0x0007780001567983 */ /* 0x000ee80000300800 */
[----:B------:R-:W3:Y:S01]  /*1a210*/  LDL.LU R84, [R1+0x774] ;  /* 0x0007740001547983 */ /* 0x000ee20000300800 */
[----:B----4-:R-:W-:-:S02]  /*1a220*/  ISETP.LT.AND P2, PT, R69, UR15, !P0 ;  /* 0x0000000f45007c0c */ /* 0x010fc4000c741270 */
[----:B-----5:R-:W-:Y:S01]  /*1a230*/  ISETP.LT.AND P6, PT, R68, UR15, !P0 ;  /* 0x0000000f44007c0c */ /* 0x020fe2000c7c1270 */
[----:B------:R-:W4:Y:S04]  /*1a240*/  LDL.LU R69, [R1+0x770] ;  /* 0x0007700001457983 */ /* 0x000f280000300800 */
[----:B------:R-:W5:Y:S04]  /*1a250*/  LDL.LU R68, [R1+0x768] ;  /* 0x0007680001447983 */ /* 0x000f680000300800 */
[----:B------:R-:W4:Y:S01]  /*1a260*/  LDL.LU R11, [R1+0x780] ;  /* 0x00078000010b7983 */ /* 0x000f220000300800 */
[----:B--2---:R-:W-:-:S03]  /*1a270*/  ISETP.LT.AND P4, PT, R93, UR15, !P0 ;  /* 0x0000000f5d007c0c */ /* 0x004fc6000c781270 */
[----:B0-----:R-:W2:Y:S04]  /*1a280*/  LDL.LU R10, [R1+0x790] ;  /* 0x00079000010a7983 */ /* 0x001ea80000300800 */
[----:B------:R-:W2:Y:S04]  /*1a290*/  LDL.LU R9, [R1+0x78c] ;  /* 0x00078c0001097983 */ /* 0x000ea80000300800 */
[----:B------:R0:W-:Y:S04]  /*1a2a0*/  @P1 STG.E.U8 desc[UR18][R72.64], R7 ;  /* 0x0000000748001986 */ /* 0x0001e8000c101112 */
[----:B------:R-:W-:Y:S04]  /*1a2b0*/  @P2 STG.E.U8 desc[UR18][R74.64], R12 ;  /* 0x0000000c4a002986 */ /* 0x000fe8000c101112 */
[----:B------:R-:W-:Y:S01]  /*1a2c0*/  @P6 STG.E.U8 desc[UR18][R70.64], R6 ;  /* 0x0000000646006986 */ /* 0x000fe2000c101112 */
[----:B0-----:R-:W-:-:S03]  /*1a2d0*/  PRMT R7, R14, 0x9910, RZ ;  /* 0x000099100e077816 */ /* 0x001fc600000000ff */
[----:B------:R0:W-:Y:S04]  /*1a2e0*/  @P4 STG.E.U8 desc[UR18][R4.64], R14 ;  /* 0x0000000e04004986 */ /* 0x0001e8000c101112 */
[----:B0-----:R-:W5:Y:S04]  /*1a2f0*/  LDL.LU R14, [R1+0x794] ;  /* 0x00079400010e7983 */ /* 0x001f680000300800 */
[----:B------:R-:W5:Y:S04]  /*1a300*/  LDL.LU R13, [R1+0x798] ;  /* 0x00079800010d7983 */ /* 0x000f680000300800 */
[----:B------:R-:W5:Y:S01]  /*1a310*/  LDL.LU R12, [R1+0x7a8] ;  /* 0x0007a800010c7983 */ /* 0x000f620000300800 */
[----:B------:R-:W-:Y:S01]  /*1a320*/  F2FP.SATFINITE.E4M3.F32.PACK_AB_MERGE_C R16, R17, R16, RZ ;  /* 0x000000101110723e */ /* 0x000fe200048070ff */
[----:B------:R-:W-:Y:S01]  /*1a330*/  VIADD R3, R3, UR7 ;  /* 0x0000000703037c36 */ /* 0x000fe20008000000 */
[----:B------:R-:W-:-:S02]  /*1a340*/  SHF.R.S32.HI R7, RZ, 0x8, R7 ;  /* 0x00000008ff077819 */ /* 0x000fc40000011407 */
[----:B------:R-:W-:Y:S01]  /*1a350*/  PRMT R4, R16, 0x9910, RZ ;  /* 0x0000991010047816 */ /* 0x000fe200000000ff */
[----:B------:R-:W-:-:S04]  /*1a360*/  VIADD R8, R3, UR7 ;  /* 0x0000000703087c36 */ /* 0x000fc80008000000 */
[----:B------:R-:W-:Y:S01]  /*1a370*/  IMAD.MOV.U32 R6, RZ, RZ, R4 ;  /* 0x000000ffff067224 */ /* 0x000fe200078e0004 */
[----:B------:R-:W-:Y:S02]  /*1a380*/  F2FP.SATFINITE.E4M3.F32.PACK_AB_MERGE_C R18, R19, R18, RZ ;  /* 0x000000121312723e */ /* 0x000fe400048070ff */
[----:B------:R-:W-:Y:S02]  /*1a390*/  F2FP.SATFINITE.E4M3.F32.PACK_AB_MERGE_C R20, R21, R20, RZ ;  /* 0x000000141514723e */ /* 0x000fe400048070ff */
[----:B---3--:R-:W-:Y:S02]  /*1a3a0*/  ISETP.LT.AND P3, PT, R92, UR15, !P0 ;  /* 0x0000000f5c007c0c */ /* 0x008fe4000c761270 */
[----:B------:R-:W-:Y:S02]  /*1a3b0*/  ISETP.LT.AND P5, PT, R87, UR15, !P0 ;  /* 0x0000000f57007c0c */ /* 0x000fe4000c7a1270 */
[----:B------:R-:W-:-:S09]  /*1a3c0*/  ISETP.LT.AND P1, PT, R86, UR15, !P0 ;  /* 0x0000000f56007c0c */ /* 0x000fd2000c721270 */
[----:B------:R0:W-:Y:S01]  /*1a3d0*/  @P3 STG.E.U8 desc[UR18][R88.64], R7 ;  /* 0x0000000758003986 */ /* 0x0001e2000c101112 */
[C---:B------:R-:W-:Y:S02]  /*1a3e0*/  IADD3 R4, P3, PT, R3.reuse, R0, RZ ;  /* 0x0000000003047210 */ /* 0x040fe40007f7e0ff */
[----:B------:R-:W-:Y:S02]  /*1a3f0*/  ISETP.LT.AND P2, PT, R84, UR15, !P0 ;  /* 0x0000000f54007c0c */ /* 0x000fe4000c741270 */
[----:B------:R-:W-:Y:S01]  /*1a400*/  LEA.HI.X.SX32 R5, R3, R2, 0x1, P3 ;  /* 0x0000000203057211 */ /* 0x000fe200018f0eff */
[----:B------:R-:W-:Y:S01]  /*1a410*/  @P5 STG.E.U8 desc[UR18][R90.64], R16 ;  /* 0x000000105a005986 */ /* 0x000fe2000c101112 */
[----:B------:R-:W-:Y:S02]  /*1a420*/  SHF.R.S32.HI R3, RZ, 0x8, R6 ;  /* 0x00000008ff037819 */ /* 0x000fe40000011406 */
[----:B------:R-:W-:-:S03]  /*1a430*/  IADD3 R6, P5, PT, R8, R0, RZ ;  /* 0x0000000008067210 */ /* 0x000fc60007fbe0ff */
[----:B------:R1:W-:Y:S01]  /*1a440*/  @P1 STG.E.U8 desc[UR18][R4.64], R3 ;  /* 0x0000000304001986 */ /* 0x0003e2000c101112 */
[C---:B0-----:R-:W-:Y:S01]  /*1a450*/  LEA.HI.X.SX32 R7, R8.reuse, R2, 0x1, P5 ;  /* 0x0000000208077211 */ /* 0x041fe200028f0eff */
[----:B------:R-:W-:-:S04]  /*1a460*/  VIADD R8, R8, UR7 ;  /* 0x0000000708087c36 */ /* 0x000fc80008000000 */
[----:B------:R0:W-:Y:S01]  /*1a470*/  @P2 STG.E.U8 desc[UR18][R6.64], R18 ;  /* 0x0000001206002986 */ /* 0x0001e2000c101112 */
[----:B--2---:R-:W-:Y:S02]  /*1a480*/  ISETP.LT.AND P5, PT, R9, UR15, !P0 ;  /* 0x0000000f09007c0c */ /* 0x004fe4000c7a1270 */
[----:B-1----:R-:W-:Y:S02]  /*1a490*/  PRMT R3, R18, 0x9910, RZ ;  /* 0x0000991012037816 */ /* 0x002fe400000000ff */
[----:B------:R-:W-:-:S03]  /*1a4a0*/  IADD3 R4, P2, PT, R8, R0, RZ ;  /* 0x0000000008047210 */ /* 0x000fc60007f5e0ff */
[----:B------:R-:W-:Y:S02]  /*1a4b0*/  IMAD.MOV.U32 R9, RZ, RZ, R3 ;  /* 0x000000ffff097224 */ /* 0x000fe400078e0003 */
[C---:B------:R-:W-:Y:S01]  /*1a4c0*/  VIADD R3, R8.reuse, UR7 ;  /* 0x0000000708037c36 */ /* 0x040fe20008000000 */
[----:B------:R-:W-:-:S04]  /*1a4d0*/  LEA.HI.X.SX32 R5, R8, R2, 0x1, P2 ;  /* 0x0000000208057211 */ /* 0x000fc800010f0eff */
[----:B0-----:R-:W-:Y:S02]  /*1a4e0*/  IADD3 R6, P2, PT, R3, R0, RZ ;  /* 0x0000000003067210 */ /* 0x001fe40007f5e0ff */
[----:B----4-:R-:W-:Y:S02]  /*1a4f0*/  ISETP.LT.AND P6, PT, R69, UR15, !P0 ;  /* 0x0000000f45007c0c */ /* 0x010fe4000c7c1270 */
[----:B------:R-:W-:Y:S02]  /*1a500*/  ISETP.LT.AND P3, PT, R11, UR15, !P0 ;  /* 0x0000000f0b007c0c */ /* 0x000fe4000c761270 */
[----:B------:R-:W-:Y:S01]  /*1a510*/  LEA.HI.X.SX32 R7, R3, R2, 0x1, P2 ;  /* 0x0000000203077211 */ /* 0x000fe200010f0eff */
[----:B------:R-:W2:Y:S01]  /*1a520*/  LDL.LU R11, [R1+0x7a4] ;  /* 0x0007a400010b7983 */ /* 0x000ea20000300800 */
[----:B-----5:R-:W-:-:S03]  /*1a530*/  ISETP.LT.AND P2, PT, R14, UR15, !P0 ;  /* 0x0000000f0e007c0c */ /* 0x020fc6000c741270 */
[----:B------:R-:W3:Y:S01]  /*1a540*/  LDL.LU R14, [R1+0x7ac] ;  /* 0x0007ac00010e7983 */ /* 0x000ee20000300800 */
[----:B------:R-:W-:Y:S01]  /*1a550*/  SHF.R.S32.HI R9, RZ, 0x8, R9 ;  /* 0x00000008ff097819 */ /* 0x000fe20000011409 */
[----:B------:R-:W-:Y:S01]  /*1a560*/  VIADD R8, R3, UR7 ;  /* 0x0000000703087c36 */ /* 0x000fe20008000000 */
[----:B------:R-:W-:Y:S01]  /*1a570*/  ISETP.LT.AND P4, PT, R68, UR15, !P0 ;  /* 0x0000000f44007c0c */ /* 0x000fe2000c781270 */
[----:B------:R-:W4:Y:S01]  /*1a580*/  LDL.LU R15, [R1+0x7b0] ;  /* 0x0007b000010f7983 */ /* 0x000f220000300800 */
[----:B------:R-:W-:Y:S02]  /*1a590*/  ISETP.LT.AND P1, PT, R10, UR15, !P0 ;  /* 0x0000000f0a007c0c */ /* 0x000fe4000c721270 */
[----:B------:R-:W-:Y:S01]  /*1a5a0*/  PRMT R10, R20, 0x9910, RZ ;  /* 0x00009910140a7816 */ /* 0x000fe200000000ff */
[----:B------:R0:W-:Y:S03]  /*1a5b0*/  @P6 STG.E.U8 desc[UR18][R4.64], R9 ;  /* 0x0000000904006986 */ /* 0x0001e6000c101112 */
[----:B------:R-:W-:-:S02]  /*1a5c0*/  SHF.R.S32.HI R10, RZ, 0x8, R10 ;  /* 0x00000008ff0a7819 */ /* 0x000fc4000001140a */
[----:B0-----:R-:W-:-:S04]  /*1a5d0*/  IADD3 R4, P6, PT, R8, R0, RZ ;  /* 0x0000000008047210 */ /* 0x001fc80007fde0ff */
[----:B------:R-:W-:Y:S01]  /*1a5e0*/  LEA.HI.X.SX32 R5, R8, R2, 0x1, P6 ;  /* 0x0000000208057211 */ /* 0x000fe200030f0eff */
[----:B------:R0:W-:Y:S04]  /*1a5f0*/  @P4 STG.E.U8 desc[UR18][R6.64], R20 ;  /* 0x0000001406004986 */ /* 0x0001e8000c101112 */
[----:B------:R1:W-:Y:S01]  /*1a600*/  @P3 STG.E.U8 desc[UR18][R4.64], R10 ;  /* 0x0000000a04003986 */ /* 0x0003e2000c101112 */
[----:B------:R-:W-:-:S03]  /*1a610*/  ISETP.LT.AND P3, PT, R12, UR15, !P0 ;  /* 0x0000000f0c007c0c */ /* 0x000fc6000c761270 */
[----:B------:R-:W5:Y:S01]  /*1a620*/  LDL.LU R12, [R1+0x7c0] ;  /* 0x0007c000010c7983 */ /* 0x000f620000300800 */
[----:B------:R-:W-:Y:S01]  /*1a630*/  VIADD R3, R8, UR7 ;  /* 0x0000000708037c36 */ /* 0x000fe20008000000 */
[----:B------:R-:W-:Y:S02]  /*1a640*/  F2FP.SATFINITE.E4M3.F32.PACK_AB_MERGE_C R22, R23, R22, RZ ;  /* 0x000000161716723e */ /* 0x000fe400048070ff */
[----:B------:R-:W4:Y:S02]  /*1a650*/  LDL.LU R8, [R1+0x7bc] ;  /* 0x0007bc0001087983 */ /* 0x000f240000300800 */
[----:B0-----:R-:W-:-:S04]  /*1a660*/  IADD3 R6, P6, PT, R3, R0, RZ ;  /* 0x0000000003067210 */ /* 0x001fc80007fde0ff */
[C---:B------:R-:W-:Y:S01]  /*1a670*/  LEA.HI.X.SX32 R7, R3.reuse, R2, 0x1, P6 ;  /* 0x0000000203077211 */ /* 0x040fe200030f0eff */
[----:B------:R-:W-:-:S04]  /*1a680*/  VIADD R3, R3, UR7 ;  /* 0x0000000703037c36 */ /* 0x000fc80008000000 */
[----:B------:R0:W-:Y:S01]  /*1a690*/  @P1 STG.E.U8 desc[UR18][R6.64], R22 ;  /* 0x0000001606001986 */ /* 0x0001e2000c101112 */
[C---:B-1----:R-:W-:Y:S01]  /*1a6a0*/  IADD3 R4, P1, PT, R3.reuse, R0, RZ ;  /* 0x0000000003047210 */ /* 0x042fe20007f3e0ff */
[----:B------:R-:W-:-:S03]  /*1a6b0*/  VIADD R9, R3, UR7 ;  /* 0x0000000703097c36 */ /* 0x000fc60008000000 */
[----:B------:R-:W-:Y:S02]  /*1a6c0*/  LEA.HI.X.SX32 R5, R3, R2, 0x1, P1 ;  /* 0x0000000203057211 */ /* 0x000fe400008f0eff */
[----:B0-----:R-:W-:-:S04]  /*1a6d0*/  IADD3 R6, P1, PT, R9, R0, RZ ;  /* 0x0000000009067210 */ /* 0x001fc80007f3e0ff */
[C---:B------:R-:W-:Y:S01]  /*1a6e0*/  LEA.HI.X.SX32 R7, R9.reuse, R2, 0x1, P1 ;  /* 0x0000000209077211 */ /* 0x040fe200008f0eff */
[----:B------:R-:W-:Y:S01]  /*1a6f0*/  VIADD R3, R9, UR7 ;  /* 0x0000000709037c36 */ /* 0x000fe20008000000 */
[----:B------:R-:W-:Y:S02]  /*1a700*/  ISETP.LT.AND P4, PT, R13, UR15, !P0 ;  /* 0x0000000f0d007c0c */ /* 0x000fe4000c781270 */
[----:B------:R-:W-:-:S04]  /*1a710*/  F2FP.SATFINITE.E4M3.F32.PACK_AB_MERGE_C R25, R25, R24, RZ ;  /* 0x000000181919723e */ /* 0x000fc800048070ff */
[----:B------:R-:W-:-:S04]  /*1a720*/  PRMT R13, R25, 0x9910, RZ ;  /* 0x00009910190d7816 */ /* 0x000fc800000000ff */
[----:B------:R-:W-:Y:S02]  /*1a730*/  SHF.R.S32.HI R13, RZ, 0x8, R13 ;  /* 0x00000008ff0d7819 */ /* 0x000fe4000001140d */
[----:B--2---:R-:W-:Y:S02]  /*1a740*/  ISETP.LT.AND P6, PT, R11, UR15, !P0 ;  /* 0x0000000f0b007c0c */ /* 0x004fe4000c7c1270 */
[----:B------:R-:W-:Y:S02]  /*1a750*/  PRMT R11, R22, 0x9910, RZ ;  /* 0x00009910160b7816 */ /* 0x000fe400000000ff */
[----:B---3--:R-:W-:Y:S02]  /*1a760*/  ISETP.LT.AND P1, PT, R14, UR15, !P0 ;  /* 0x0000000f0e007c0c */ /* 0x008fe4000c721270 */
[----:B------:R-:W2:Y:S04]  /*1a770*/  LDL.LU R14, [R1+0x7c4] ;  /* 0x0007c400010e7983 */ /* 0x000ea80000300800 */
[----:B------:R-:W3:Y:S01]  /*1a780*/  LDL.LU R10, [R1+0x7c8] ;  /* 0x0007c800010a7983 */ /* 0x000ee20000300800 */
[----:B------:R-:W-:-:S05]  /*1a790*/  SHF.R.S32.HI R11, RZ, 0x8, R11 ;  /* 0x00000008ff0b7819 */ /* 0x000fca000001140b */
[----:B------:R0:W-:Y:S04]  /*1a7a0*/  @P5 STG.E.U8 desc[UR18][R4.64], R11 ;  /* 0x0000000b04005986 */ /* 0x0001e8000c101112 */
[----:B------:R1:W-:Y:S01]  /*1a7b0*/  @P2 STG.E.U8 desc[UR18][R6.64], R25 ;  /* 0x0000001906002986 */ /* 0x0003e2000c101112 */
[----:B0-----:R-:W-:-:S04]  /*1a7c0*/  IADD3 R4, P5, PT, R3, R0, RZ ;  /* 0x0000000003047210 */ /* 0x001fc80007fbe0ff */
[----:B------:R-:W-:-:S05]  /*1a7d0*/  LEA.HI.X.SX32 R5, R3, R2, 0x1, P5 ;  /* 0x0000000203057211 */ /* 0x000fca00028f0eff */
[----:B------:R0:W-:Y:S01]  /*1a7e0*/  @P4 STG.E.U8 desc[UR18][R4.64], R13 ;  /* 0x0000000d04004986 */ /* 0x0001e2000c101112 */
[----:B-----5:R-:W-:-:S03]  /*1a7f0*/  ISETP.LT.AND P4, PT, R12, UR15, !P0 ;  /* 0x0000000f0c007c0c */ /* 0x020fc6000c781270 */
[----:B------:R-:W5:Y:S01]  /*1a800*/  LDL.LU R12, [R1+0x7d8] ;  /* 0x0007d800010c7983 */ /* 0x000f620000300800 */
[----:B------:R-:W-:Y:S01]  /*1a810*/  VIADD R9, R3, UR7 ;  /* 0x0000000703097c36 */ /* 0x000fe20008000000 */
[----:B------:R-:W-:-:S04]  /*1a820*/  F2FP.SATFINITE.E4M3.F32.PACK_AB_MERGE_C R27, R27, R26, RZ ;  /* 0x0000001a1b1b723e */ /* 0x000fc800048070ff */
[----:B-1----:R-:W-:-:S04]  /*1a830*/  IADD3 R6, P5, PT, R9, R0, RZ ;  /* 0x0000000009067210 */ /* 0x002fc80007fbe0ff */
[C---:B------:R-:W-:Y:S01]  /*1a840*/  LEA.HI.X.SX32 R7, R9.reuse, R2, 0x1, P5 ;  /* 0x0000000209077211 */ /* 0x040fe200028f0eff */
[----:B------:R-:W-:Y:S01]  /*1a850*/  VIADD R9, R9, UR7 ;  /* 0x0000000709097c36 */ /* 0x000fe20008000000 */
[----:B----4-:R-:W-:Y:S02]  /*1a860*/  ISETP.LT.AND P5, PT, R8, UR15, !P0 ;  /* 0x0000000f08007c0c */ /* 0x010fe4000c7a1270 */
[----:B------:R-:W4:Y:S01]  /*1a870*/  LDL.LU R8, [R1+0x7d4] ;  /* 0x0007d40001087983 */ /* 0x000f220000300800 */
[----:B------:R-:W-:-:S03]  /*1a880*/  VIADD R3, R9, UR7 ;  /* 0x0000000709037c36 */ /* 0x000fc60008000000 */
[----:B------:R1:W-:Y:S01]  /*1a890*/  @P3 STG.E.U8 desc[UR18][R6.64], R27 ;  /* 0x0000001b06003986 */ /* 0x0003e2000c101112 */
[----:B0-----:R-:W-:Y:S02]  /*1a8a0*/  IADD3 R4, P3, PT, R9, R0, RZ ;  /* 0x0000000009047210 */ /* 0x001fe40007f7e0ff */
[----:B------:R-:W-:Y:S02]  /*1a8b0*/  PRMT R11, R27, 0x9910, RZ ;  /* 0x000099101b0b7816 */ /* 0x000fe400000000ff */
[----:B------:R-:W-:Y:S02]  /*1a8c0*/  LEA.HI.X.SX32 R5, R9, R2, 0x1, P3 ;  /* 0x0000000209057211 */ /* 0x000fe400018f0eff */
[----:B------:R-:W-:Y:S02]  /*1a8d0*/  SHF.R.S32.HI R11, RZ, 0x8, R11 ;  /* 0x00000008ff0b7819 */ /* 0x000fe4000001140b */
[----:B-1----:R-:W-:Y:S02]  /*1a8e0*/  IADD3 R6, P3, PT, R3, R0, RZ ;  /* 0x0000000003067210 */ /* 0x002fe40007f7e0ff */
[----:B------:R-:W-:-:S02]  /*1a8f0*/  F2FP.SATFINITE.E4M3.F32.PACK_AB_MERGE_C R29, R29, R28, RZ ;  /* 0x0000001c1d1d723e */ /* 0x000fc400048070ff */
[C---:B------:R-:W-:Y:S01]  /*1a900*/  LEA.HI.X.SX32 R7, R3.reuse, R2, 0x1, P3 ;  /* 0x0000000203077211 */ /* 0x040fe200018f0eff */
[----:B------:R0:W-:Y:S04]  /*1a910*/  @P6 STG.E.U8 desc[UR18][R4.64], R11 ;  /* 0x0000000b04006986 */ /* 0x0001e8000c101112 */
[----:B------:R1:W-:Y:S01]  /*1a920*/  @P1 STG.E.U8 desc[UR18][R6.64], R29 ;  /* 0x0000001d06001986 */ /* 0x0003e2000c101112 */
[----:B------:R-:W-:Y:S01]  /*1a930*/  VIADD R9, R3, UR7 ;  /* 0x0000000703097c36 */ /* 0x000fe20008000000 */
[----:B------:R-:W-:Y:S02]  /*1a940*/  ISETP.LT.AND P2, PT, R15, UR15, !P0 ;  /* 0x0000000f0f007c0c */ /* 0x000fe4000c741270 */
[----:B------:R-:W-:Y:S02]  /*1a950*/  PRMT R13, R29, 0x9910, RZ ;  /* 0x000099101d0d7816 */ /* 0x000fe400000000ff */
[----:B0-----:R-:W-:-:S02]  /*1a960*/  IADD3 R4, P6, PT, R9, R0, RZ ;  /* 0x0000000009047210 */ /* 0x001fc40007fde0ff */
[----:B------:R-:W-:Y:S02]  /*1a970*/  SHF.R.S32.HI R13, RZ, 0x8, R13 ;  /* 0x00000008ff0d7819 */ /* 0x000fe4000001140d */
[----:B------:R-:W-:-:S05]  /*1a980*/  LEA.HI.X.SX32 R5, R9, R2, 0x1, P6 ;  /* 0x0000000209057211 */ /* 0x000fca00030f0eff */
[----:B------:R0:W-:Y:S01]  /*1a990*/  @P2 STG.E.U8 desc[UR18][R4.64], R13 ;  /* 0x0000000d04002986 */ /* 0x0001e2000c101112 */
[----:B--2---:R-:W-:-:S03]  /*1a9a0*/  ISETP.LT.AND P3, PT, R14, UR15, !P0 ;  /* 0x0000000f0e007c0c */ /* 0x004fc6000c761270 */
[----:B------:R-:W2:Y:S01]  /*1a9b0*/  LDL.LU R14, [R1+0x7dc] ;  /* 0x0007dc00010e7983 */ /* 0x000ea20000300800 */
[----:B---3--:R-:W-:-:S03]  /*1a9c0*/  ISETP.LT.AND P1, PT, R10, UR15, !P0 ;  /* 0x0000000f0a007c0c */ /* 0x008fc6000c721270 */
[----:B------:R-:W3:Y:S01]  /*1a9d0*/  LDL.LU R10, [R1+0x7e0] ;  /* 0x0007e000010a7983 */ /* 0x000ee20000300800 */
        /* <DEDUP_REMOVED lines=20> */
[----:B------:R-:W-:-:S03]  /*1ab20*/  VIADD R3, R9, UR7 ;  /* 0x0000000709037c36 */ /* 0x000fc60008000000 */
[----:B0-----:R-:W4:Y:S01]  /*1ab30*/  LDL.LU R11, [R1+0x7f4] ;  /* 0x0007f400010b7983 */ /* 0x001f220000300800 */
[----:B------:R-:W-:Y:S02]  /*1ab40*/  PRMT R13, R33, 0x9910, RZ ;  /* 0x00009910210d7816 */ /* 0x000fe400000000ff */
[C---:B------:R-:W-:Y:S02]  /*1ab50*/  IADD3 R4, P5, PT, R3.reuse, R0, RZ ;  /* 0x0000000003047210 */ /* 0x040fe40007fbe0ff */
[----:B------:R-:W-:Y:S02]  /*1ab60*/  SHF.R.S32.HI R13, RZ, 0x8, R13 ;  /* 0x00000008ff0d7819 */ /* 0x000fe4000001140d */
[----:B------:R-:W-:-:S05]  /*1ab70*/  LEA.HI.X.SX32 R5, R3, R2, 0x1, P5 ;  /* 0x0000000203057211 */ /* 0x000fca00028f0eff */
[----:B------:R0:W-:Y:S01]  /*1ab80*/  @P1 STG.E.U8 desc[UR18][R4.64], R13 ;  /* 0x0000000d04001986 */ /* 0x0001e2000c101112 */
[----:B---3--:R-:W-:-:S03]  /*1ab90*/  ISETP.LT.AND P3, PT, R10, UR15, !P0 ;  /* 0x0000000f0a007c0c */ /* 0x008fc6000c761270 */
[----:B------:R-:W3:Y:S04]  /*1aba0*/  LDL.LU R10, [R1+0x7e8] ;  /* 0x0007e800010a7983 */ /* 0x000ee80000300800 */
[----:B------:R-:W3:Y:S04]  /*1abb0*/  LDL.LU R16, [R1+0x7e4] ;  /* 0x0007e40001107983 */ /* 0x000ee80000300800 */
[----:B------:R-:W3:Y:S01]  /*1abc0*/  LDL.LU R17, [R1+0x7d0] ;  /* 0x0007d00001117983 */ /* 0x000ee20000300800 */
[----:B--2---:R-:W-:Y:S02]  /*1abd0*/  ISETP.LT.AND P4, PT, R14, UR15, !P0 ;  /* 0x0000000f0e007c0c */ /* 0x004fe4000c781270 */
[----:B-----5:R-:W-:-:S02]  /*1abe0*/  ISETP.LT.AND P1, PT, R12, UR15, !P0 ;  /* 0x0000000f0c007c0c */ /* 0x020fc4000c721270 */
[----:B------:R-:W2:Y:S04]  /*1abf0*/  LDL.LU R12, [R1+0x7cc] ;  /* 0x0007cc00010c7983 */ /* 0x000ea80000300800 */
[----:B------:R-:W5:Y:S01]  /*1ac00*/  LDL.LU R14, [R1+0x7b8] ;  /* 0x0007b800010e7983 */ /* 0x000f620000300800 */
[----:B------:R-:W-:Y:S01]  /*1ac10*/  VIADD R9, R3, UR7 ;  /* 0x0000000703097c36 */ /* 0x000fe20008000000 */
[----:B------:R-:W-:-:S04]  /*1ac20*/  F2FP.SATFINITE.E4M3.F32.PACK_AB_MERGE_C R35, R35, R34, RZ ;  /* 0x000000222323723e */ /* 0x000fc800048070ff */
[----:B-1----:R-:W-:-:S04]  /*1ac30*/  IADD3 R6, P5, PT, R9, R0, RZ ;  /* 0x0000000009067210 */ /* 0x002fc80007fbe0ff */
[C---:B------:R-:W-:Y:S01]  /*1ac40*/  LEA.HI.X.SX32 R7, R9.reuse, R2, 0x1, P5 ;  /* 0x0000000209077211 */ /* 0x040fe200028f0eff */
[----:B------:R-:W-:Y:S01]  /*1ac50*/  VIADD R9, R9, UR7 ;  /* 0x0000000709097c36 */ /* 0x000fe20008000000 */
[----:B----4-:R-:W-:-:S03]  /*1ac60*/  ISETP.LT.AND P5, PT, R8, UR15, !P0 ;  /* 0x0000000f08007c0c */ /* 0x010fc6000c7a1270 */
[----:B------:R1:W-:Y:S01]  /*1ac70*/  @P2 STG.E.U8 desc[UR18][R6.64], R35 ;  /* 0x0000002306002986 */ /* 0x0003e2000c101112 */
[C---:B0-----:R-:W-:Y:S01]  /*1ac80*/  IADD3 R4, P2, PT, R9.reuse, R0, RZ ;  /* 0x0000000009047210 */ /* 0x041fe20007f5e0ff */
[----:B------:R-:W-:Y:S01]  /*1ac90*/  VIADD R3, R9, UR7 ;  /* 0x0000000709037c36 */ /* 0x000fe20008000000 */
[----:B------:R-:W-:Y:S02]  /*1aca0*/  PRMT R8, R35, 0x9910, RZ ;  /* 0x0000991023087816 */ /* 0x000fe400000000ff */
[----:B------:R-:W-:Y:S01]  /*1acb0*/  LEA.HI.X.SX32 R5, R9, R2, 0x1, P2 ;  /* 0x0000000209057211 */ /* 0x000fe200010f0eff */
[C---:B------:R-:W-:Y:S01]  /*1acc0*/  VIADD R9, R3.reuse, UR7 ;  /* 0x0000000703097c36 */ /* 0x040fe20008000000 */
[----:B------:R-:W-:Y:S02]  /*1acd0*/  SHF.R.S32.HI R13, RZ, 0x8, R8 ;  /* 0x00000008ff0d7819 */ /* 0x000fe40000011408 */
[----:B-1----:R-:W-:-:S03]  /*1ace0*/  IADD3 R6, P2, PT, R3, R0, RZ ;  /* 0x0000000003067210 */ /* 0x002fc60007f5e0ff */
[----:B------:R-:W-:Y:S01]  /*1acf0*/  @P6 STG.E.U8 desc[UR18][R4.64], R13 ;  /* 0x0000000d04006986 */ /* 0x000fe2000c101112 */
[----:B------:R-:W-:Y:S02]  /*1ad00*/  F2FP.SATFINITE.E4M3.F32.PACK_AB_MERGE_C R37, R37, R36, RZ ;  /* 0x000000242525723e */ /* 0x000fe400048070ff */
[----:B------:R-:W-:Y:S01]  /*1ad10*/  LEA.HI.X.SX32 R7, R3, R2, 0x1, P2 ;  /* 0x0000000203077211 */ /* 0x000fe200010f0eff */
[C---:B------:R-:W-:Y:S01]  /*1ad20*/  VIADD R3, R9.reuse, UR7 ;  /* 0x0000000709037c36 */ /* 0x040fe20008000000 */
[----:B------:R-:W-:Y:S02]  /*1ad30*/  IADD3 R8, P6, PT, R9, R0, RZ ;  /* 0x0000000009087210 */ /* 0x000fe40007fde0ff */
[----:B------:R-:W-:Y:S01]  /*1ad40*/  PRMT R15, R37, 0x9910, RZ ;  /* 0x00009910250f7816 */ /* 0x000fe200000000ff */
[----:B------:R0:W-:Y:S01]  /*1ad50*/  @P4 STG.E.U8 desc[UR18][R6.64], R37 ;  /* 0x0000002506004986 */ /* 0x0001e2000c101112 */
[----:B------:R-:W-:Y:S02]  /*1ad60*/  LEA.HI.X.SX32 R9, R9, R2, 0x1, P6 ;  /* 0x0000000209097211 */ /* 0x000fe400030f0eff */
[----:B------:R-:W-:-:S02]  /*1ad70*/  SHF.R.S32.HI R15, RZ, 0x8, R15 ;  /* 0x00000008ff0f7819 */ /* 0x000fc4000001140f */
[----:B------:R-:W-:Y:S02]  /*1ad80*/  ISETP.LT.AND P2, PT, R11, UR15, !P0 ;  /* 0x0000000f0b007c0c */ /* 0x000fe4000c741270 */
[----:B------:R-:W-:Y:S01]  /*1ad90*/  F2FP.SATFINITE.E4M3.F32.PACK_AB_MERGE_C R39, R39, R38, RZ ;  /* 0x000000262727723e */ /* 0x000fe200048070ff */
[----:B------:R1:W-:Y:S03]  /*1ada0*/  @P3 STG.E.U8 desc[UR18][R8.64], R15 ;  /* 0x0000000f08003986 */ /* 0x0003e6000c101112 */
[----:B0-----:R-:W-:-:S04]  /*1adb0*/  PRMT R6, R39, 0x9910, RZ ;  /* 0x0000991027067816 */ /* 0x001fc800000000ff */
[----:B-1----:R-:W-:Y:S02]  /*1adc0*/  SHF.R.S32.HI R15, RZ, 0x8, R6 ;  /* 0x00000008ff0f7819 */ /* 0x002fe40000011406 */
[----:B------:R-:W-:Y:S02]  /*1add0*/  F2FP.SATFINITE.E4M3.F32.PACK_AB_MERGE_C R41, R41, R40, RZ ;  /* 0x000000282929723e */ /* 0x000fe400048070ff */
[----:B---3--:R-:W-:Y:S02]  /*1ade0*/  ISETP.LT.AND P4, PT, R10, UR15, !P0 ;  /* 0x0000000f0a007c0c */ /* 0x008fe4000c781270 */
[----:B------:R-:W-:-:S04]  /*1adf0*/  IADD3 R10, P6, PT, R3, R0, RZ ;  /* 0x00000000030a7210 */ /* 0x000fc80007fde0ff */
[C---:B------:R-:W-:Y:S01]  /*1ae00*/  LEA.HI.X.SX32 R11, R3.reuse, R2, 0x1, P6 ;  /* 0x00000002030b7211 */ /* 0x040fe200030f0eff */
[----:B------:R-:W-:-:S04]  /*1ae10*/  VIADD R3, R3, UR7 ;  /* 0x0000000703037c36 */ /* 0x000fc80008000000 */
[----:B------:R0:W-:Y:S01]  /*1ae20*/  @P1 STG.E.U8 desc[UR18][R10.64], R39 ;  /* 0x000000270a001986 */ /* 0x0001e2000c101112 */
[C---:B------:R-:W-:Y:S01]  /*1ae30*/  IADD3 R4, P1, PT, R3.reuse, R0, RZ ;  /* 0x0000000003047210 */ /* 0x040fe20007f3e0ff */
[----:B------:R-:W-:-:S03]  /*1ae40*/  VIADD R7, R3, UR7 ;  /* 0x0000000703077c36 */ /* 0x000fc60008000000 */
[----:B------:R-:W-:Y:S02]  /*1ae50*/  LEA.HI.X.SX32 R5, R3, R2, 0x1, P1 ;  /* 0x0000000203057211 */ /* 0x000fe400008f0eff */
[C---:B------:R-:W-:Y:S01]  /*1ae60*/  IADD3 R6, P1, PT, R7.reuse, R0, RZ ;  /* 0x0000000007067210 */ /* 0x040fe20007f3e0ff */
[C---:B------:R-:W-:Y:S01]  /*1ae70*/  VIADD R3, R7.reuse, UR7 ;  /* 0x0000000707037c36 */ /* 0x040fe20008000000 */
[----:B------:R-:W-:Y:S02]  /*1ae80*/  ISETP.LT.AND P3, PT, R16, UR15, !P0 ;  /* 0x0000000f10007c0c */ /* 0x000fe4000c761270 */
[----:B------:R-:W3:Y:S01]  /*1ae90*/  LDL.LU R16, [R1+0x7b4] ;  /* 0x0007b40001107983 */ /* 0x000ee20000300800 */
[----:B------:R-:W-:-:S03]  /*1aea0*/  LEA.HI.X.SX32 R7, R7, R2, 0x1, P1 ;  /* 0x0000000207077211 */ /* 0x000fc600008f0eff */
[----:B------:R-:W4:Y:S01]  /*1aeb0*/  LDL.LU R18, [R1+0x7a0] ;  /* 0x0007a00001127983 */ /* 0x000f220000300800 */
[----:B--2---:R-:W-:-:S03]  /*1aec0*/  ISETP.LT.AND P1, PT, R12, UR15, !P0 ;  /* 0x0000000f0c007c0c */ /* 0x004fc6000c721270 */
[----:B------:R-:W2:Y:S04]  /*1aed0*/  LDL.LU R12, [R1+0x79c] ;  /* 0x00079c00010c7983 */ /* 0x000ea80000300800 */
[----:B------:R-:W-:Y:S04]  /*1aee0*/  @P5 STG.E.U8 desc[UR18][R4.64], R15 ;  /* 0x0000000f04005986 */ /* 0x000fe8000c101112 */
[----:B------:R1:W-:Y:S01]  /*1aef0*/  @P2 STG.E.U8 desc[UR18][R6.64], R41 ;  /* 0x0000002906002986 */ /* 0x0003e2000c101112 */
[----:B-----5:R-:W-:-:S03]  /*1af00*/  ISETP.LT.AND P2, PT, R14, UR15, !P0 ;  /* 0x0000000f0e007c0c */ /* 0x020fc6000c741270 */
[----:B------:R-:W5:Y:S01]  /*1af10*/  LDL.LU R14, [R1+0x788] ;  /* 0x00078800010e7983 */ /* 0x000f620000300800 */
[C---:B------:R-:W-:Y:S01]  /*1af20*/  IADD3 R8, P5, PT, R3.reuse, R0, RZ ;  /* 0x0000000003087210 */ /* 0x040fe20007fbe0ff */
[----:B------:R-:W-:Y:S01]  /*1af30*/  VIADD R13, R3, UR7 ;  /* 0x00000007030d7c36 */ /* 0x000fe20008000000 */
[----:B------:R-:W-:Y:S02]  /*1af40*/  ISETP.LT.AND P6, PT, R17, UR15, !P0 ;  /* 0x0000000f11007c0c */ /* 0x000fe4000c7c1270 */
[----:B------:R-:W-:Y:S02]  /*1af50*/  PRMT R17, R41, 0x9910, RZ ;  /* 0x0000991029117816 */ /* 0x000fe400000000ff */
[----:B------:R-:W-:Y:S02]  /*1af60*/  LEA.HI.X.SX32 R9, R3, R2, 0x1, P5 ;  /* 0x0000000203097211 */ /* 0x000fe400028f0eff */
[----:B0-----:R-:W-:Y:S02]  /*1af70*/  IADD3 R10, P5, PT, R13, R0, RZ ;  /* 0x000000000d0a7210 */ /* 0x001fe40007fbe0ff */
[----:B------:R-:W-:-:S02]  /*1af80*/  SHF.R.S32.HI R17, RZ, 0x8, R17 ;  /* 0x00000008ff117819 */ /* 0x000fc40000011411 */
[----:B------:R-:W-:Y:S02]  /*1af90*/  F2FP.SATFINITE.E4M3.F32.PACK_AB_MERGE_C R43, R43, R42, RZ ;  /* 0x0000002a2b2b723e */ /* 0x000fe400048070ff */
[C---:B------:R-:W-:Y:S01]  /*1afa0*/  LEA.HI.X.SX32 R11, R13.reuse, R2, 0x1, P5 ;  /* 0x000000020d0b7211 */ /* 0x040fe200028f0eff */
[----:B------:R-:W-:Y:S01]  /*1afb0*/  VIADD R13, R13, UR7 ;  /* 0x000000070d0d7c36 */ /* 0x000fe20008000000 */
[----:B------:R0:W-:Y:S01]  /*1afc0*/  @P4 STG.E.U8 desc[UR18][R8.64], R17 ;  /* 0x0000001108004986 */ /* 0x0001e2000c101112 */
[----:B-1----:R-:W-:-:S03]  /*1afd0*/  PRMT R6, R43, 0x9910, RZ ;  /* 0x000099102b067816 */ /* 0x002fc600000000ff */
[----:B------:R1:W-:Y:S01]  /*1afe0*/  @P3 STG.E.U8 desc[UR18][R10.64], R43 ;  /* 0x0000002b0a003986 */ /* 0x0003e2000c101112 */
[C---:B------:R-:W-:Y:S01]  /*1aff0*/  IADD3 R4, P3, PT, R13.reuse, R0, RZ ;  /* 0x000000000d047210 */ /* 0x040fe20007f7e0ff */
[----:B------:R-:W-:-:S03]  /*1b000*/  VIADD R3, R13, UR7 ;  /* 0x000000070d037c36 */ /* 0x000fc60008000000 */
[----:B------:R-:W-:Y:S02]  /*1b010*/  LEA.HI.X.SX32 R5, R13, R2, 0x1, P3 ;  /* 0x000000020d057211 */ /* 0x000fe400018f0eff */
[----:B------:R-:W-:Y:S02]  /*1b020*/  SHF.R.S32.HI R13, RZ, 0x8, R6 ;  /* 0x00000008ff0d7819 */ /* 0x000fe40000011406 */
[----:B------:R-:W-:-:S04]  /*1b030*/  IADD3 R6, P3, PT, R3, R0, RZ ;  /* 0x0000000003067210 */ /* 0x000fc80007f7e0ff */
[----:B------:R-:W-:Y:S02]  /*1b040*/  LEA.HI.X.SX32 R7, R3, R2, 0x1, P3 ;  /* 0x0000000203077211 */ /* 0x000fe400018f0eff */
[----:B------:R-:W-:Y:S01]  /*1b050*/  F2FP.SATFINITE.E4M3.F32.PACK_AB_MERGE_C R45, R45, R44, RZ ;  /* 0x0000002c2d2d723e */ /* 0x000fe200048070ff */
[----:B------:R-:W-:Y:S04]  /*1b060*/  @P6 STG.E.U8 desc[UR18][R4.64], R13 ;  /* 0x0000000d04006986 */ /* 0x000fe8000c101112 */
[----:B------:R0:W-:Y:S01]  /*1b070*/  @P1 STG.E.U8 desc[UR18][R6.64], R45 ;  /* 0x0000002d06001986 */ /* 0x0001e2000c101112 */
[----:B---3--:R-:W-:-:S03]  /*1b080*/  ISETP.LT.AND P4, PT, R16, UR15, !P0 ;  /* 0x0000000f10007c0c */ /* 0x008fc6000c781270 */
[----:B------:R-:W3:Y:S04]  /*1b090*/  LDL.LU R16, [R1+0x784] ;  /* 0x0007840001107983 */ /* 0x000ee80000300800 */
[----:B0-----:R-:W3:Y:S01]  /*1b0a0*/  LDL.LU R17, [R1+0x73c] ;  /* 0x00073c0001117983 */ /* 0x001ee20000300800 */
[----:B--2---:R-:W-:-:S03]  /*1b0b0*/  ISETP.LT.AND P3, PT, R12, UR15, !P0 ;  /* 0x0000000f0c007c0c */ /* 0x004fc6000c761270 */
[----:B------:R-:W2:Y:S01]  /*1b0c0*/  LDL.LU R12, [R1+0x738] ;  /* 0x00073800010c7983 */ /* 0x000ea20000300800 */
[----:B-----5:R-:W-:-:S03]  /*1b0d0*/  ISETP.LT.AND P1, PT, R14, UR15, !P0 ;  /* 0x0000000f0e007c0c */ /* 0x020fc6000c721270 */
[----:B------:R-:W5:Y:S01]  /*1b0e0*/  LDL.LU R14, [R1+0x734] ;  /* 0x00073400010e7983 */ /* 0x000f620000300800 */
[----:B------:R-:W-:-:S04]  /*1b0f0*/  VIADD R9, R3, UR7 ;  /* 0x0000000703097c36 */ /* 0x000fc80008000000 */
[C---:B------:R-:W-:Y:S01]  /*1b100*/  VIADD R3, R9.reuse, UR7 ;  /* 0x0000000709037c36 */ /* 0x040fe20008000000 */
[----:B------:R-:W-:Y:S02]  /*1b110*/  IADD3 R8, P6, PT, R9, R0, RZ ;  /* 0x0000000009087210 */ /* 0x000fe40007fde0ff */
[----:B------:R-:W-:Y:S02]  /*1b120*/  PRMT R15, R45, 0x9910, RZ ;  /* 0x000099102d0f7816 */ /* 0x000fe400000000ff */
[----:B------:R-:W-:Y:S02]  /*1b130*/  LEA.HI.X.SX32 R9, R9, R2, 0x1, P6 ;  /* 0x0000000209097211 */ /* 0x000fe400030f0eff */
[----:B-1----:R-:W-:Y:S02]  /*1b140*/  IADD3 R10, P6, PT, R3, R0, RZ ;  /* 0x00000000030a7210 */ /* 0x002fe40007fde0ff */
[----:B------:R-:W-:Y:S02]  /*1b150*/  SHF.R.S32.HI R15, RZ, 0x8, R15 ;  /* 0x00000008ff0f7819 */ /* 0x000fe4000001140f */
[----:B------:R-:W-:-:S02]  /*1b160*/  F2FP.SATFINITE.E4M3.F32.PACK_AB_MERGE_C R47, R47, R46, RZ ;  /* 0x0000002e2f2f723e */ /* 0x000fc400048070ff */
[C---:B------:R-:W-:Y:S01]  /*1b170*/  LEA.HI.X.SX32 R11, R3.reuse, R2, 0x1, P6 ;  /* 0x00000002030b7211 */ /* 0x040fe200030f0eff */
[----:B------:R-:W-:Y:S01]  /*1b180*/  VIADD R3, R3, UR7 ;  /* 0x0000000703037c36 */ /* 0x000fe20008000000 */
[----:B------:R0:W-:Y:S01]  /*1b190*/  @P2 STG.E.U8 desc[UR18][R8.64], R15 ;  /* 0x0000000f08002986 */ /* 0x0001e2000c101112 */
[----:B------:R-:W-:Y:S02]  /*1b1a0*/  PRMT R6, R47, 0x9910, RZ ;  /* 0x000099102f067816 */ /* 0x000fe400000000ff */
[C---:B------:R-:W-:Y:S01]  /*1b1b0*/  VIADD R7, R3.reuse, UR7 ;  /* 0x0000000703077c36 */ /* 0x040fe20008000000 */
[----:B------:R1:W-:Y:S01]  /*1b1c0*/  @P4 STG.E.U8 desc[UR18][R10.64], R47 ;  /* 0x0000002f0a004986 */ /* 0x0003e2000c101112 */
[----:B------:R-:W-:-:S04]  /*1b1d0*/  IADD3 R4, P4, PT, R3, R0, RZ ;  /* 0x0000000003047210 */ /* 0x000fc80007f9e0ff */
[----:B------:R-:W-:Y:S02]  /*1b1e0*/  LEA.HI.X.SX32 R5, R3, R2, 0x1, P4 ;  /* 0x0000000203057211 */ /* 0x000fe400020f0eff */
[----:B0-----:R-:W-:Y:S02]  /*1b1f0*/  SHF.R.S32.HI R15, RZ, 0x8, R6 ;  /* 0x00000008ff0f7819 */ /* 0x001fe40000011406 */
[C---:B------:R-:W-:Y:S01]  /*1b200*/  IADD3 R6, P4, PT, R7.reuse, R0, RZ ;  /* 0x0000000007067210 */ /* 0x040fe20007f9e0ff */
[C---:B------:R-:W-:Y:S01]  /*1b210*/  VIADD R3, R7.reuse, UR7 ;  /* 0x0000000707037c36 */ /* 0x040fe20008000000 */
[----:B----4-:R-:W-:Y:S02]  /*1b220*/  ISETP.LT.AND P5, PT, R18, UR15, !P0 ;  /* 0x0000000f12007c0c */ /* 0x010fe4000c7a1270 */
[----:B------:R-:W4:Y:S01]  /*1b230*/  LDL.LU R18, [R1+0x730] ;  /* 0x0007300001127983 */ /* 0x000f220000300800 */
[----:B------:R-:W-:Y:S02]  /*1b240*/  LEA.HI.X.SX32 R7, R7, R2, 0x1, P4 ;  /* 0x0000000207077211 */ /* 0x000fe400020f0eff */
[----:B------:R-:W-:-:S08]  /*1b250*/  F2FP.SATFINITE.E4M3.F32.PACK_AB_MERGE_C R49, R49, R48, RZ ;  /* 0x000000303131723e */ /* 0x000fd000048070ff */
[----:B------:R-:W-:Y:S04]  /*1b260*/  @P5 STG.E.U8 desc[UR18][R4.64], R15 ;  /* 0x0000000f04005986 */ /* 0x000fe8000c101112 */
[----:B------:R0:W-:Y:S01]  /*1b270*/  @P3 STG.E.U8 desc[UR18][R6.64], R49 ;  /* 0x0000003106003986 */ /* 0x0001e2000c101112 */
[----:B---3--:R-:W-:-:S03]  /*1b280*/  ISETP.LT.AND P2, PT, R16, UR15, !P0 ;  /* 0x0000000f10007c0c */ /* 0x008fc6000c741270 */
[----:B------:R-:W3:Y:S01]  /*1b290*/  LDL.LU R16, [R1+0x72c] ;  /* 0x00072c0001107983 */ /* 0x000ee20000300800 */
[----:B--2---:R-:W-:-:S03]  /*1b2a0*/  ISETP.LT.AND P4, PT, R12, UR15, !P0 ;  /* 0x0000000f0c007c0c */ /* 0x004fc6000c781270 */
[----:B------:R-:W2:Y:S01]  /*1b2b0*/  LDL.LU R12, [R1+0x728] ;  /* 0x00072800010c7983 */ /* 0x000ea20000300800 */
[----:B-----5:R-:W-:-:S03]  /*1b2c0*/  ISETP.LT.AND P3, PT, R14, UR15, !P0 ;  /* 0x0000000f0e007c0c */ /* 0x020fc6000c761270 */
[----:B------:R-:W5:Y:S01]  /*1b2d0*/  LDL.LU R14, [R1+0x724] ;  /* 0x00072400010e7983 */ /* 0x000f620000300800 */
[C---:B------:R-:W-:Y:S01]  /*1b2e0*/  IADD3 R8, P5, PT, R3.reuse, R0, RZ ;  /* 0x0000000003087210 */ /* 0x040fe20007fbe0ff */
[----:B------:R-:W-:Y:S01]  /*1b2f0*/  VIADD R13, R3, UR7 ;  /* 0x00000007030d7c36 */ /* 0x000fe20008000000 */
[----:B------:R-:W-:Y:S01]  /*1b300*/  ISETP.LT.AND P6, PT, R17, UR15, !P0 ;  /* 0x0000000f11007c0c */ /* 0x000fe2000c7c1270 */
[----:B------:R-:W5:Y:S01]  /*1b310*/  LDL.LU R19, [R1+0x720] ;  /* 0x0007200001137983 */ /* 0x000f620000300800 */
[----:B------:R-:W-:Y:S02]  /*1b320*/  PRMT R17, R49, 0x9910, RZ ;  /* 0x0000991031117816 */ /* 0x000fe400000000ff */
[----:B------:R-:W-:Y:S02]  /*1b330*/  LEA.HI.X.SX32 R9, R3, R2, 0x1, P5 ;  /* 0x0000000203097211 */ /* 0x000fe400028f0eff */
[----:B-1----:R-:W-:Y:S02]  /*1b340*/  IADD3 R10, P5, PT, R13, R0, RZ ;  /* 0x000000000d0a7210 */ /* 0x002fe40007fbe0ff */
[----:B------:R-:W-:-:S02]  /*1b350*/  SHF.R.S32.HI R17, RZ, 0x8, R17 ;  /* 0x00000008ff117819 */ /* 0x000fc40000011411 */
[----:B------:R-:W-:Y:S02]  /*1b360*/  F2FP.SATFINITE.E4M3.F32.PACK_AB_MERGE_C R51, R51, R50, RZ ;  /* 0x000000323333723e */ /* 0x000fe400048070ff */
[C---:B------:R-:W-:Y:S01]  /*1b370*/  LEA.HI.X.SX32 R11, R13.reuse, R2, 0x1, P5 ;  /* 0x000000020d0b7211 */ /* 0x040fe200028f0eff */
[----:B------:R-:W-:Y:S01]  /*1b380*/  VIADD R13, R13, UR7 ;  /* 0x000000070d0d7c36 */ /* 0x000fe20008000000 */
[----:B------:R1:W-:Y:S01]  /*1b390*/  @P1 STG.E.U8 desc[UR18][R8.64], R17 ;  /* 0x0000001108001986 */ /* 0x0003e2000c101112 */
[----:B0-----:R-:W-:-:S03]  /*1b3a0*/  PRMT R6, R51, 0x9910, RZ ;  /* 0x0000991033067816 */ /* 0x001fc600000000ff */
[----:B------:R0:W-:Y:S01]  /*1b3b0*/  @P2 STG.E.U8 desc[UR18][R10.64], R51 ;  /* 0x000000330a002986 */ /* 0x0001e2000c101112 */
[C---:B------:R-:W-:Y:S01]  /*1b3c0*/  IADD3 R4, P2, PT, R13.reuse, R0, RZ ;  /* 0x000000000d047210 */ /* 0x040fe20007f5e0ff */
[----:B------:R-:W-:-:S03]  /*1b3d0*/  VIADD R3, R13, UR7 ;  /* 0x000000070d037c36 */ /* 0x000fc60008000000 */
[----:B------:R-:W-:Y:S02]  /*1b3e0*/  LEA.HI.X.SX32 R5, R13, R2, 0x1, P2 ;  /* 0x000000020d057211 */ /* 0x000fe400010f0eff */
[----:B------:R-:W-:Y:S01]  /*1b3f0*/  SHF.R.S32.HI R13, RZ, 0x8, R6 ;  /* 0x00000008ff0d7819 */ /* 0x000fe20000011406 */
[----:B-1----:R-:W5:Y:S01]  /*1b400*/  LDL.LU R17, [R1+0x71c] ;  /* 0x00071c0001117983 */ /* 0x002f620000300800 */
[----:B------:R-:W-:-:S04]  /*1b410*/  IADD3 R6, P2, PT, R3, R0, RZ ;  /* 0x0000000003067210 */ /* 0x000fc80007f5e0ff */
[----:B------:R-:W-:Y:S02]  /*1b420*/  LEA.HI.X.SX32 R7, R3, R2, 0x1, P2 ;  /* 0x0000000203077211 */ /* 0x000fe400010f0eff */
[----:B------:R-:W-:Y:S02]  /*1b430*/  F2FP.SATFINITE.E4M3.F32.PACK_AB_MERGE_C R53, R53, R52, RZ ;  /* 0x000000343535723e */ /* 0x000fe400048070ff */
[----:B----4-:R-:W-:Y:S01]  /*1b440*/  ISETP.LT.AND P1, PT, R18, UR15, !P0 ;  /* 0x0000000f12007c0c */ /* 0x010fe2000c721270 */
[----:B------:R-:W-:Y:S04]  /*1b450*/  @P6 STG.E.U8 desc[UR18][R4.64], R13 ;  /* 0x0000000d04006986 */ /* 0x000fe8000c101112 */
[----:B------:R1:W-:Y:S01]  /*1b460*/  @P4 STG.E.U8 desc[UR18][R6.64], R53 ;  /* 0x0000003506004986 */ /* 0x0003e2000c101112 */
[----:B---3--:R-:W-:-:S02]  /*1b470*/  ISETP.LT.AND P5, PT, R16, UR15, !P0 ;  /* 0x0000000f10007c0c */ /* 0x008fc4000c7a1270 */
[----:B--2---:R-:W-:Y:S02]  /*1b480*/  ISETP.LT.AND P2, PT, R12, UR15, !P0 ;  /* 0x0000000f0c007c0c */ /* 0x004fe4000c741270 */
[----:B------:R-:W2:Y:S04]  /*1b490*/  LDL.LU R12, [R1+0x718] ;  /* 0x00071800010c7983 */ /* 0x000ea80000300800 */
[----:B------:R-:W3:Y:S04]  /*1b4a0*/  LDL.LU R18, [R1+0x714] ;  /* 0x0007140001127983 */ /* 0x000ee80000300800 */
[----:B------:R-:W4:Y:S01]  /*1b4b0*/  LDL.LU R16, [R1+0x710] ;  /* 0x0007100001107983 */ /* 0x000f220000300800 */
[----:B-----5:R-:W-:-:S03]  /*1b4c0*/  ISETP.LT.AND P4, PT, R14, UR15, !P0 ;  /* 0x0000000f0e007c0c */ /* 0x020fc6000c781270 */
[----:B------:R-:W5:Y:S01]  /*1b4d0*/  LDL.LU R14, [R1+0x70c] ;  /* 0x00070c00010e7983 */ /* 0x000f620000300800 */
[----:B------:R-:W-:-:S04]  /*1b4e0*/  VIADD R9, R3, UR7 ;  /* 0x0000000703097c36 */ /* 0x000fc80008000000 */
[C---:B------:R-:W-:Y:S01]  /*1b4f0*/  VIADD R3, R9.reuse, UR7 ;  /* 0x0000000709037c36 */ /* 0x040fe20008000000 */
[----:B------:R-:W-:Y:S02]  /*1b500*/  IADD3 R8, P6, PT, R9, R0, RZ ;  /* 0x0000000009087210 */ /* 0x000fe40007fde0ff */
[----:B------:R-:W-:Y:S02]  /*1b510*/  PRMT R15, R53, 0x9910, RZ ;  /* 0x00009910350f7816 */ /* 0x000fe400000000ff */
[----:B------:R-:W-:Y:S02]  /*1b520*/  LEA.HI.X.SX32 R9, R9, R2, 0x1, P6 ;  /* 0x0000000209097211 */ /* 0x000fe400030f0eff */
[----:B0-----:R-:W-:Y:S02]  /*1b530*/  IADD3 R10, P6, PT, R3, R0, RZ ;  /* 0x00000000030a7210 */ /* 0x001fe40007fde0ff */
[----:B------:R-:W-:Y:S02]  /*1b540*/  SHF.R.S32.HI R15, RZ, 0x8, R15 ;  /* 0x00000008ff0f7819 */ /* 0x000fe4000001140f */
[----:B------:R-:W-:-:S02]  /*1b550*/  F2FP.SATFINITE.E4M3.F32.PACK_AB_MERGE_C R55, R55, R54, RZ ;  /* 0x000000363737723e */ /* 0x000fc400048070ff */
[C---:B------:R-:W-:Y:S01]  /*1b560*/  LEA.HI.X.SX32 R11, R3.reuse, R2, 0x1, P6 ;  /* 0x00000002030b7211 */ /* 0x040fe200030f0eff */
[----:B------:R-:W-:Y:S01]  /*1b570*/  VIADD R3, R3, UR7 ;  /* 0x0000000703037c36 */ /* 0x000fe20008000000 */
[----:B------:R0:W-:Y:S01]  /*1b580*/  @P3 STG.E.U8 desc[UR18][R8.64], R15 ;  /* 0x0000000f08003986 */ /* 0x0001e2000c101112 */
[----:B-1----:R-:W-:Y:S02]  /*1b590*/  PRMT R6, R55, 0x9910, RZ ;  /* 0x0000991037067816 */ /* 0x002fe400000000ff */
[C---:B------:R-:W-:Y:S01]  /*1b5a0*/  VIADD R7, R3.reuse, UR7 ;  /* 0x0000000703077c36 */ /* 0x040fe20008000000 */
[----:B------:R1:W-:Y:S01]  /*1b5b0*/  @P1 STG.E.U8 desc[UR18][R10.64], R55 ;  /* 0x000000370a001986 */ /* 0x0003e2000c101112 */
[----:B------:R-:W-:-:S04]  /*1b5c0*/  IADD3 R4, P1, PT, R3, R0, RZ ;  /* 0x0000000003047210 */ /* 0x000fc80007f3e0ff */
[----:B------:R-:W-:Y:S01]  /*1b5d0*/  LEA.HI.X.SX32 R5, R3, R2, 0x1, P1 ;  /* 0x0000000203057211 */ /* 0x000fe200008f0eff */
[C---:B------:R-:W-:Y:S01]  /*1b5e0*/  VIADD R3, R7.reuse, UR7 ;  /* 0x0000000707037c36 */ /* 0x040fe20008000000 */
[----:B0-----:R-:W-:Y:S02]  /*1b5f0*/  SHF.R.S32.HI R15, RZ, 0x8, R6 ;  /* 0x00000008ff0f7819 */ /* 0x001fe40000011406 */
[----:B------:R-:W-:Y:S01]  /*1b600*/  IADD3 R6, P1, PT, R7, R0, RZ ;  /* 0x0000000007067210 */ /* 0x000fe20007f3e0ff */
[----:B------:R-:W-:Y:S01]  /*1b610*/  VIADD R13, R3, UR7 ;  /* 0x00000007030d7c36 */ /* 0x000fe20008000000 */
[----:B------:R-:W-:Y:S01]  /*1b620*/  F2FP.SATFINITE.E4M3.F32.PACK_AB_MERGE_C R57, R57, R56, RZ ;  /* 0x000000383939723e */ /* 0x000fe200048070ff */
[----:B------:R0:W-:Y:S01]  /*1b630*/  @P5 STG.E.U8 desc[UR18][R4.64], R15 ;  /* 0x0000000f04005986 */ /* 0x0001e2000c101112 */
[----:B------:R-:W-:Y:S02]  /*1b640*/  LEA.HI.X.SX32 R7, R7, R2, 0x1, P1 ;  /* 0x0000000207077211 */ /* 0x000fe400008f0eff */
[----:B------:R-:W-:-:S02]  /*1b650*/  IADD3 R8, P5, PT, R3, R0, RZ ;  /* 0x0000000003087210 */ /* 0x000fc40007fbe0ff */
[----:B------:R-:W-:Y:S02]  /*1b660*/  ISETP.LT.AND P6, PT, R17, UR15, !P0 ;  /* 0x0000000f11007c0c */ /* 0x000fe4000c7c1270 */
[----:B------:R-:W-:Y:S02]  /*1b670*/  PRMT R17, R57, 0x9910, RZ ;  /* 0x0000991039117816 */ /* 0x000fe400000000ff */
[----:B------:R-:W-:Y:S02]  /*1b680*/  LEA.HI.X.SX32 R9, R3, R2, 0x1, P5 ;  /* 0x0000000203097211 */ /* 0x000fe400028f0eff */
[C---:B-1----:R-:W-:Y:S01]  /*1b690*/  IADD3 R10, P5, PT, R13.reuse, R0, RZ ;  /* 0x000000000d0a7210 */ /* 0x042fe20007fbe0ff */
[----:B------:R-:W-:Y:S01]  /*1b6a0*/  @P2 STG.E.U8 desc[UR18][R6.64], R57 ;  /* 0x0000003906002986 */ /* 0x000fe2000c101112 */
[----:B------:R-:W-:Y:S02]  /*1b6b0*/  SHF.R.S32.HI R17, RZ, 0x8, R17 ;  /* 0x00000008ff117819 */ /* 0x000fe40000011411 */
[----:B------:R-:W-:-:S03]  /*1b6c0*/  LEA.HI.X.SX32 R11, R13, R2, 0x1, P5 ;  /* 0x000000020d0b7211 */ /* 0x000fc600028f0eff */
[----:B------:R1:W-:Y:S01]  /*1b6d0*/  @P4 STG.E.U8 desc[UR18][R8.64], R17 ;  /* 0x0000001108004986 */ /* 0x0003e2000c101112 */
[----:B--2---:R-:W-:-:S03]  /*1b6e0*/  ISETP.LT.AND P1, PT, R12, UR15, !P0 ;  /* 0x0000000f0c007c0c */ /* 0x004fc6000c721270 */
[----:B------:R-:W2:Y:S01]  /*1b6f0*/  LDL.LU R12, [R1+0x708] ;  /* 0x00070800010c7983 */ /* 0x000ea20000300800 */
[----:B---3--:R-:W-:-:S03]  /*1b700*/  ISETP.LT.AND P2, PT, R18, UR15, !P0 ;  /* 0x0000000f12007c0c */ /* 0x008fc6000c741270 */
[----:B------:R-:W3:Y:S01]  /*1b710*/  LDL.LU R18, [R1+0x700] ;  /* 0x0007000001127983 */ /* 0x000ee20000300800 */
[----:B----4-:R-:W-:-:S03]  /*1b720*/  ISETP.LT.AND P5, PT, R16, UR15, !P0 ;  /* 0x0000000f10007c0c */ /* 0x010fc6000c7a1270 */
[----:B------:R-:W4:Y:S01]  /*1b730*/  LDL.LU R16, [R1+0x6fc] ;  /* 0x0006fc0001107983 */ /* 0x000f220000300800 */
[----:B-----5:R-:W-:-:S03]  /*1b740*/  ISETP.LT.AND P4, PT, R14, UR15, !P0 ;  /* 0x0000000f0e007c0c */ /* 0x020fc6000c781270 */
[----:B------:R-:W5:Y:S01]  /*1b750*/  LDL.LU R14, [R1+0x704] ;  /* 0x00070400010e7983 */ /* 0x000f620000300800 */
[----:B------:R-:W-:Y:S01]  /*1b760*/  ISETP.LT.AND P3, PT, R19, UR15, !P0 ;  /* 0x0000000f13007c0c */ /* 0x000fe2000c761270 */
[----:B------:R-:W-:Y:S01]  /*1b770*/  VIADD R13, R13, UR7 ;  /* 0x000000070d0d7c36 */ /* 0x000fe20008000000 */
[----:B------:R-:W-:-:S03]  /*1b780*/  F2FP.SATFINITE.E4M3.F32.PACK_AB_MERGE_C R59, R59, R58, RZ ;  /* 0x0000003a3b3b723e */ /* 0x000fc600048070ff */
[----:B------:R-:W-:Y:S01]  /*1b790*/  VIADD R3, R13, UR7 ;  /* 0x000000070d037c36 */ /* 0x000fe20008000000 */
[----:B0-----:R-:W-:-:S07]  /*1b7a0*/  PRMT R15, R59, 0x9910, RZ ;  /* 0x000099103b0f7816 */ /* 0x001fce00000000ff */
[----:B------:R0:W-:Y:S01]  /*1b7b0*/  @P3 STG.E.U8 desc[UR18][R10.64], R59 ;  /* 0x0000003b0a003986 */ /* 0x0001e2000c101112 */
[----:B------:R-:W-:Y:S01]  /*1b7c0*/  IADD3 R4, P3, PT, R13, R0, RZ ;  /* 0x000000000d047210 */ /* 0x000fe20007f7e0ff */
[----:B-1----:R-:W-:-:S03]  /*1b7d0*/  VIADD R9, R3, UR7 ;  /* 0x0000000703097c36 */ /* 0x002fc60008000000 */
[----:B------:R-:W-:Y:S02]  /*1b7e0*/  LEA.HI.X.SX32 R5, R13, R2, 0x1, P3 ;  /* 0x000000020d057211 */ /* 0x000fe400018f0eff */
[C---:B------:R-:W-:Y:S02]  /*1b7f0*/  IADD3 R6, P3, PT, R3.reuse, R0, RZ ;  /* 0x0000000003067210 */ /* 0x040fe40007f7e0ff */
[----:B------:R-:W-:Y:S02]  /*1b800*/  SHF.R.S32.HI R15, RZ, 0x8, R15 ;  /* 0x00000008ff0f7819 */ /* 0x000fe4000001140f */
[----:B------:R-:W-:Y:S01]  /*1b810*/  LEA.HI.X.SX32 R7, R3, R2, 0x1, P3 ;  /* 0x0000000203077211 */ /* 0x000fe200018f0eff */
[----:B------:R-:W-:Y:S01]  /*1b820*/  VIADD R3, R9, UR7 ;  /* 0x0000000709037c36 */ /* 0x000fe20008000000 */
[----:B------:R-:W-:Y:S01]  /*1b830*/  F2FP.SATFINITE.E4M3.F32.PACK_AB_MERGE_C R61, R61, R60, RZ ;  /* 0x0000003c3d3d723e */ /* 0x000fe200048070ff */
[----:B------:R1:W-:Y:S02]  /*1b840*/  @P6 STG.E.U8 desc[UR18][R4.64], R15 ;  /* 0x0000000f04006986 */ /* 0x0003e4000c101112 */
[----:B------:R-:W-:-:S02]  /*1b850*/  VIADD R13, R3, UR7 ;  /* 0x00000007030d7c36 */ /* 0x000fc40008000000 */
[----:B------:R-:W-:Y:S01]  /*1b860*/  @P1 STG.E.U8 desc[UR18][R6.64], R61 ;  /* 0x0000003d06001986 */ /* 0x000fe2000c101112 */
[-C--:B0-----:R-:W-:Y:S02]  /*1b870*/  IADD3 R10, P1, PT, R3, R0.reuse, RZ ;  /* 0x00000000030a7210 */ /* 0x081fe40007f3e0ff */
[----:B------:R-:W-:Y:S02]  /*1b880*/  IADD3 R8, P6, PT, R9, R0, RZ ;  /* 0x0000000009087210 */ /* 0x000fe40007fde0ff */
[-C--:B------:R-:W-:Y:S01]  /*1b890*/  LEA.HI.X.SX32 R11, R3, R2.reuse, 0x1, P1 ;  /* 0x00000002030b7211 */ /* 0x080fe200008f0eff */
[----:B-1----:R-:W-:Y:S01]  /*1b8a0*/  VIADD R15, R13, UR7 ;  /* 0x000000070d0f7c36 */ /* 0x002fe20008000000 */
[----:B------:R-:W-:Y:S02]  /*1b8b0*/  LEA.HI.X.SX32 R9, R9, R2, 0x1, P6 ;  /* 0x0000000209097211 */ /* 0x000fe400030f0eff */
[----:B------:R-:W-:Y:S01]  /*1b8c0*/  IADD3 R4, P1, PT, R13, R0, RZ ;  /* 0x000000000d047210 */ /* 0x000fe20007f3e0ff */
[----:B------:R-:W-:Y:S01]  /*1b8d0*/  VIADD R3, R15, UR7 ;  /* 0x000000070f037c36 */ /* 0x000fe20008000000 */
[----:B------:R-:W-:-:S02]  /*1b8e0*/  PRMT R17, R61, 0x9910, RZ ;  /* 0x000099103d117816 */ /* 0x000fc400000000ff */
[----:B------:R-:W-:Y:S02]  /*1b8f0*/  LEA.HI.X.SX32 R5, R13, R2, 0x1, P1 ;  /* 0x000000020d057211 */ /* 0x000fe400008f0eff */
[----:B------:R-:W-:Y:S02]  /*1b900*/  SHF.R.S32.HI R17, RZ, 0x8, R17 ;  /* 0x00000008ff117819 */ /* 0x000fe40000011411 */
[----:B------:R-:W-:-:S03]  /*1b910*/  F2FP.SATFINITE.E4M3.F32.PACK_AB_MERGE_C R63, R63, R62, RZ ;  /* 0x0000003e3f3f723e */ /* 0x000fc600048070ff */
[----:B------:R0:W-:Y:S01]  /*1b920*/  @P2 STG.E.U8 desc[UR18][R8.64], R17 ;  /* 0x0000001108002986 */ /* 0x0001e2000c101112 */
[----:B------:R-:W-:Y:S02]  /*1b930*/  F2FP.SATFINITE.E4M3.F32.PACK_AB_MERGE_C R65, R65, R64, RZ ;  /* 0x000000404141723e */ /* 0x000fe400048070ff */
[----:B------:R-:W-:-:S04]  /*1b940*/  F2FP.SATFINITE.E4M3.F32.PACK_AB_MERGE_C R67, R67, R66, RZ ;  /* 0x000000424343723e */ /* 0x000fc800048070ff */
[----:B------:R-:W-:Y:S02]  /*1b950*/  PRMT R19, R67, 0x9910, RZ ;  /* 0x0000991043137816 */ /* 0x000fe400000000ff */
[----:B0-----:R-:W-:Y:S01]  /*1b960*/  PRMT R17, R65, 0x9910, RZ ;  /* 0x0000991041117816 */ /* 0x001fe200000000ff */
[----:B------:R0:W-:Y:S01]  /*1b970*/  @P5 STG.E.U8 desc[UR18][R10.64], R63 ;  /* 0x0000003f0a005986 */ /* 0x0001e2000c101112 */
[----:B------:R-:W-:Y:S02]  /*1b980*/  SHF.R.S32.HI R19, RZ, 0x8, R19 ;  /* 0x00000008ff137819 */ /* 0x000fe40000011413 */
[----:B------:R-:W-:Y:S02]  /*1b990*/  SHF.R.S32.HI R17, RZ, 0x8, R17 ;  /* 0x00000008ff117819 */ /* 0x000fe40000011411 */
[----:B--2---:R-:W-:Y:S02]  /*1b9a0*/  ISETP.LT.AND P3, PT, R12, UR15, !P0 ;  /* 0x0000000f0c007c0c */ /* 0x004fe4000c761270 */
[----:B------:R-:W-:-:S04]  /*1b9b0*/  IADD3 R12, P6, PT, R15, R0, RZ ;  /* 0x000000000f0c7210 */ /* 0x000fc80007fde0ff */
[----:B------:R-:W-:Y:S01]  /*1b9c0*/  LEA.HI.X.SX32 R13, R15, R2, 0x1, P6 ;  /* 0x000000020f0d7211 */ /* 0x000fe200030f0eff */
[C---:B------:R-:W-:Y:S01]  /*1b9d0*/  VIADD R15, R3.reuse, UR7 ;  /* 0x00000007030f7c36 */ /* 0x040fe20008000000 */
[C---:B------:R-:W-:Y:S02]  /*1b9e0*/  IADD3 R6, P6, PT, R3.reuse, R0, RZ ;  /* 0x0000000003067210 */ /* 0x040fe40007fde0ff */
[----:B----4-:R-:W-:Y:S02]  /*1b9f0*/  ISETP.LT.AND P1, PT, R16, UR15, !P0 ;  /* 0x0000000f10007c0c */ /* 0x010fe4000c721270 */
[----:B------:R-:W-:Y:S01]  /*1ba00*/  LEA.HI.X.SX32 R7, R3, R2, 0x1, P6 ;  /* 0x0000000203077211 */ /* 0x000fe200030f0eff */
[C---:B------:R-:W-:Y:S01]  /*1ba10*/  VIADD R3, R15.reuse, UR7 ;  /* 0x000000070f037c36 */ /* 0x040fe20008000000 */
[----:B------:R-:W-:Y:S02]  /*1ba20*/  IADD3 R8, P6, PT, R15, R0, RZ ;  /* 0x000000000f087210 */ /* 0x000fe40007fde0ff */
[----:B------:R-:W-:-:S02]  /*1ba30*/  PRMT R16, R63, 0x9910, RZ ;  /* 0x000099103f107816 */ /* 0x000fc400000000ff */
[----:B---3--:R-:W-:Y:S02]  /*1ba40*/  ISETP.LT.AND P2, PT, R18, UR15, !P0 ;  /* 0x0000000f12007c0c */ /* 0x008fe4000c741270 */
[----:B-----5:R-:W-:Y:S02]  /*1ba50*/  ISETP.LT.AND P0, PT, R14, UR15, !P0 ;  /* 0x0000000f0e007c0c */ /* 0x020fe4000c701270 */
[----:B------:R-:W-:Y:S02]  /*1ba60*/  LEA.HI.X.SX32 R9, R15, R2, 0x1, P6 ;  /* 0x000000020f097211 */ /* 0x000fe400030f0eff */
[----:B------:R-:W-:Y:S01]  /*1ba70*/  IADD3 R14, P6, PT, R3, R0, RZ ;  /* 0x00000000030e7210 */ /* 0x000fe20007fde0ff */
[----:B------:R-:W-:-:S03]  /*1ba80*/  IMAD.MOV.U32 R0, RZ, RZ, R16 ;  /* 0x000000ffff007224 */ /* 0x000fc600078e0010 */
[----:B------:R-:W-:Y:S02]  /*1ba90*/  LEA.HI.X.SX32 R15, R3, R2, 0x1, P6 ;  /* 0x00000002030f7211 */ /* 0x000fe400030f0eff */
[----:B------:R-:W-:-:S05]  /*1baa0*/  SHF.R.S32.HI R3, RZ, 0x8, R0 ;  /* 0x00000008ff037819 */ /* 0x000fca0000011400 */
[----:B------:R0:W-:Y:S04]  /*1bab0*/  @P4 STG.E.U8 desc[UR18][R4.64], R3 ;  /* 0x0000000304004986 */ /* 0x0001e8000c101112 */
[----:B------:R0:W-:Y:S04]  /*1bac0*/  @P3 STG.E.U8 desc[UR18][R12.64], R65 ;  /* 0x000000410c003986 */ /* 0x0001e8000c101112 */
[----:B------:R0:W-:Y:S04]  /*1bad0*/  @P2 STG.E.U8 desc[UR18][R6.64], R17 ;  /* 0x0000001106002986 */ /* 0x0001e8000c101112 */
[----:B------:R0:W-:Y:S04]  /*1bae0*/  @P1 STG.E.U8 desc[UR18][R8.64], R67 ;  /* 0x0000004308001986 */ /* 0x0001e8000c101112 */
[----:B------:R0:W-:Y:S01]  /*1baf0*/  @P0 STG.E.U8 desc[UR18][R14.64], R19 ;  /* 0x000000130e000986 */ /* 0x0001e2000c101112 */
[----:B------:R-:W-:Y:S06]  /*1bb00*/  BAR.SYNC.DEFER_BLOCKING 0x0 ;  /* 0x0000000000007b1d */ /* 0x000fec0000010000 */
[----:B------:R-:W-:Y:S05]  /*1bb10*/  BRA.U UP0, `(.L_x_13) ;  /* 0x0000000100a07547 */ /* 0x000fea000b800000 */
[----:B------:R-:W1:Y:S01]  /*1bb20*/  S2UR UR5, SR_CgaCtaId ;  /* 0x00000000000579c3 */ /* 0x000e620000008800 */
[----:B------:R-:W-:Y:S01]  /*1bb30*/  NOP ;  /* 0x0000000000007918 */ /* 0x000fe20000000000 */
[----:B------:R-:W-:Y:S01]  /*1bb40*/  UMOV UR4, 0x50 ;  /* 0x0000005000047882 */ /* 0x000fe20000000000 */
[----:B------:R-:W-:Y:S02]  /*1bb50*/  IMAD.U32 R0, RZ, RZ, UR8 ;  /* 0x00000008ff007e24 */ /* 0x000fe4000f8e00ff */
[----:B0-----:R-:W-:Y:S02]  /*1bb60*/  IMAD.MOV.U32 R3, RZ, RZ, 0x3 ;  /* 0x00000003ff037424 */ /* 0x001fe400078e00ff */
[----:B------:R-:W-:Y:S01]  /*1bb70*/  IMAD.MOV.U32 R7, RZ, RZ, 0x1 ;  /* 0x00000001ff077424 */ /* 0x000fe200078e00ff */
[----:B------:R-:W-:-:S04]  /*1bb80*/  LOP3.LUT R0, R0, 0xffff, RZ, 0xc0, !PT ;  /* 0x0000ffff00007812 */ /* 0x000fc800078ec0ff */
[----:B------:R-:W-:-:S05]  /*1bb90*/  SHF.R.U32.HI R0, RZ, 0x5, R0 ;  /* 0x00000005ff007819 */ /* 0x000fca0000011600 */
[----:B------:R-:W-:Y:S01]  /*1bba0*/  VIADD R2, R0, 0x10 ;  /* 0x0000001000027836 */ /* 0x000fe20000000000 */
[----:B------:R-:W-:Y:S01]  /*1bbb0*/  SHF.L.U32 R0, R3, R0, RZ ;  /* 0x0000000003007219 */ /* 0x000fe200000006ff */
[----:B-1----:R-:W-:-:S03]  /*1bbc0*/  ULEA UR6, UR5, UR4, 0x18 ;  /* 0x0000000405067291 */ /* 0x002fc6000f8ec0ff */
[----:B------:R-:W-:-:S04]  /*1bbd0*/  SHF.L.U32 R3, R7, R2, RZ ;  /* 0x0000000207037219 */ /* 0x000fc800000006ff */
[----:B------:R-:W-:Y:S02]  /*1bbe0*/  LOP3.LUT R0, R3, R0, RZ, 0xfc, !PT ;  /* 0x0000000003007212 */ /* 0x000fe400078efcff */
[----:B------:R-:W0:Y:S02]  /*1bbf0*/  LDS R5, [UR6] ;  /* 0x00000006ff057984 */ /* 0x000e240008000800 */
[C---:B------:R-:W-:Y:S02]  /*1bc00*/  LOP3.LUT R2, R0.reuse, 0xffff, RZ, 0xc0, !PT ;  /* 0x0000ffff00027812 */ /* 0x040fe400078ec0ff */
[----:B0-----:R-:W-:-:S04]  /*1bc10*/  LOP3.LUT R3, R0, 0xffff, R5, 0x80, !PT ;  /* 0x0000ffff00037812 */ /* 0x001fc800078e8005 */
[----:B------:R-:W-:-:S13]  /*1bc20*/  ISETP.NE.AND P0, PT, R3, R2, PT ;  /* 0x000000020300720c */ /* 0x000fda0003f05270 */
[----:B------:R-:W-:Y:S05]  /*1bc30*/  @P0 BRA `(.L_x_14) ;  /* 0x0000000000500947 */ /* 0x000fea0003800000 */
[----:B------:R-:W-:Y:S02]  /*1bc40*/  SHF.R.U32.HI R5, RZ, 0x10, R5 ;  /* 0x00000010ff057819 */ /* 0x000fe40000011605 */
[----:B------:R-:W-:-:S04]  /*1bc50*/  SHF.R.U32.HI R2, RZ, 0x10, R0 ;  /* 0x00000010ff027819 */ /* 0x000fc80000011600 */
[----:B------:R-:W-:-:S04]  /*1bc60*/  LOP3.LUT R5, R5, R2, RZ, 0xc0, !PT ;  /* 0x0000000205057212 */ /* 0x000fc800078ec0ff */
[----:B------:R-:W-:-:S13]  /*1bc70*/  ISETP.NE.AND P0, PT, R5, R2, PT ;  /* 0x000000020500720c */ /* 0x000fda0003f05270 */
[----:B------:R-:W-:Y:S05]  /*1bc80*/  @P0 BRA `(.L_x_15) ;  /* 0x0000000000300947 */ /* 0x000fea0003800000 */
[----:B------:R-:W-:Y:S01]  /*1bc90*/  R2UR UR4, R0 ;  /* 0x00000000000472ca */ /* 0x000fe200000e0000 */
[----:B------:R-:W-:Y:S01]  /*1bca0*/  VOTEU.ANY UR5, UPT, PT ;  /* 0x0000000000057886 */ /* 0x000fe200038e0100 */
[----:B------:R-:W0:Y:S01]  /*1bcb0*/  S2R R0, SR_LANEID ;  /* 0x0000000000007919 */ /* 0x000e220000000000 */
[----:B------:R-:W-:-:S10]  /*1bcc0*/  UFLO.U32 UR5, UR5 ;  /* 0x00000005000572bd */ /* 0x000fd400080e0000 */
[----:B------:R-:W-:-:S06]  /*1bcd0*/  ULOP3.LUT UR4, URZ, UR4, URZ, 0x33, !UPT ;  /* 0x00000004ff047292 */ /* 0x000fcc000f8e33ff */
[----:B------:R-:W-:-:S04]  /*1bce0*/  IMAD.U32 R2, RZ, RZ, UR4 ;  /* 0x00000004ff027e24 */ /* 0x000fc8000f8e00ff */
[----:B------:R-:W1:Y:S02]  /*1bcf0*/  REDUX UR7, R2 ;  /* 0x00000000020773c4 */ /* 0x000e640000000000 */
[----:B------:R2:W-:Y:S01]  /*1bd00*/  UTCATOMSWS.AND URZ, UR4 ;  /* 0x0000000400ff79e3 */ /* 0x0005e20008000000 */
[----:B0-----:R-:W-:Y:S01]  /*1bd10*/  ISETP.EQ.U32.AND P0, PT, R0, UR5, PT ;  /* 0x0000000500007c0c */ /* 0x001fe2000bf02070 */
[----:B-1----:R-:W-:-:S12]  /*1bd20*/  IMAD.U32 R0, RZ, RZ, UR7 ;  /* 0x00000007ff007e24 */ /* 0x002fd8000f8e00ff */
[----:B------:R2:W-:Y:S01]  /*1bd30*/  @P0 ATOMS.AND RZ, [UR6], R0 ;  /* 0x00000000ffff098c */ /* 0x0005e2000a800006 */
[----:B------:R-:W-:Y:S05]  /*1bd40*/  BRA `(.L_x_13) ;  /* 0x0000000000147947 */ /* 0x000fea0003800000 */
.L_x_15:
[----:B------:R-:W-:-:S07]  /*1bd50*/  MOV R2, 0x1bd70 ;  /* 0x0001bd7000027802 */ /* 0x000fce0000000f00 */
[----:B------:R-:W-:Y:S05]  /*1bd60*/  CALL.REL.NOINC `($__internal_0_$__cuda_sm10x_tcgen05_guardrail_trap_col_being_dealloced_not_returned_by_alloc) ;  /* 0x00000000002c7944 */ /* 0x000fea0003c00000 */
[----:B------:R-:W-:Y:S05]  /*1bd70*/  BRA `(.L_x_13) ;  /* 0x0000000000087947 */ /* 0x000fea0003800000 */
.L_x_14:
[----:B------:R-:W-:-:S07]  /*1bd80*/  MOV R2, 0x1bda0 ;  /* 0x0001bda000027802 */ /* 0x000fce0000000f00 */
[----:B------:R-:W-:Y:S05]  /*1bd90*/  CALL.REL.NOINC `($__internal_2_$__cuda_sm10x_tcgen05_guardrail_trap_unallocated_columns_being_dealloced) ;  /* 0x0000000000387944 */ /* 0x000fea0003c00000 */
.L_x_13:
[----:B------:R-:W-:Y:S01]  /*1bda0*/  NOP ;  /* 0x0000000000007918 */ /* 0x000fe20000000000 */
[----:B--2---:R-:W-:Y:S05]  /*1bdb0*/  EXIT ;  /* 0x000000000000794d */ /* 0x004fea0003800000 */
.L_x_8:
[----:B------:R-:W0:Y:S02]  /*1bdc0*/  SYNCS.PHASECHK.TRANS64.TRYWAIT P6, [UR6], R6 ;  /* 0x00000006ff0075a7 */ /* 0x000e2400080c1106 */
[----:B0-----:R-:W-:Y:S05]  /*1bdd0*/  @!P6 BRA `(.L_x_8) ;  /* 0xfffffffc00f8e947 */ /* 0x001fea000383ffff */
[----:B------:R-:W-:Y:S05]  /*1bde0*/  BRA `(.L_x_16) ;  /* 0xffffff3c00347947 */ /* 0x000fea000383ffff */
.L_x_12:
[----:B------:R-:W1:Y:S02]  /*1bdf0*/  SYNCS.PHASECHK.TRANS64.TRYWAIT P0, [UR6], R0 ;  /* 0x00000000ff0075a7 */ /* 0x000e640008001106 */
[----:B-1----:R-:W-:Y:S05]  /*1be00*/  @!P0 BRA `(.L_x_12) ;  /* 0xfffffffc00f88947 */ /* 0x002fea000383ffff */
[----:B------:R-:W-:Y:S05]  /*1be10*/  BRA `(.L_x_11) ;  /* 0xffffffdc00787947 */ /* 0x000fea000383ffff */
        .weak           $__internal_0_$__cuda_sm10x_tcgen05_guardrail_trap_col_being_dealloced_not_returned_by_alloc
        .type           $__internal_0_$__cuda_sm10x_tcgen05_guardrail_trap_col_being_dealloced_not_returned_by_alloc,@function
        .size           $__internal_0_$__cuda_sm10x_tcgen05_guardrail_trap_col_being_dealloced_not_returned_by_alloc,($__internal_1_$__cuda_sm10x_tcgen05_guardrail_trap_phase_invalid_during_alloc - $__internal_0_$__cuda_sm10x_tcgen05_guardrail_trap_col_being_dealloced_not_returned_by_alloc)
$__internal_0_$__cuda_sm10x_tcgen05_guardrail_trap_col_being_dealloced_not_returned_by_alloc:
[----:B------:R-:W-:Y:S05]  /*1be20*/  BPT.TRAP 0x1 ;  /* 0x000000040000795c */ /* 0x000fea0000300000 */
[----:B------:R-:W-:-:S04]  /*1be30*/  IMAD.MOV.U32 R3, RZ, RZ, 0x0 ;  /* 0x00000000ff037424 */ /* 0x000fc800078e00ff */
[----:B------:R-:W-:Y:S05]  /*1be40*/  RET.REL.NODEC R2 `(matmul_kernel) ;  /* 0xfffffe40026c7950 */ /* 0x000fea0003c3ffff */
        .weak           $__internal_1_$__cuda_sm10x_tcgen05_guardrail_trap_phase_invalid_during_alloc
        .type           $__internal_1_$__cuda_sm10x_tcgen05_guardrail_trap_phase_invalid_during_alloc,@function
        .size           $__internal_1_$__cuda_sm10x_tcgen05_guardrail_trap_phase_invalid_during_alloc,($__internal_2_$__cuda_sm10x_tcgen05_guardrail_trap_unallocated_columns_being_dealloced - $__internal_1_$__cuda_sm10x_tcgen05_guardrail_trap_phase_invalid_during_alloc)
$__internal_1_$__cuda_sm10x_tcgen05_guardrail_trap_phase_invalid_during_alloc:
[----:B------:R-:W-:Y:S05]  /*1be50*/  BPT.TRAP 0x1 ;  /* 0x000000040000795c */ /* 0x000fea0000300000 */
[----:B------:R-:W-:-:S04]  /*1be60*/  IMAD.MOV.U32 R3, RZ, RZ, 0x0 ;  /* 0x00000000ff037424 */ /* 0x000fc800078e00ff */
[----:B------:R-:W-:Y:S05]  /*1be70*/  RET.REL.NODEC R2 `(matmul_kernel) ;  /* 0xfffffe4002607950 */ /* 0x000fea0003c3ffff */
        .weak           $__internal_2_$__cuda_sm10x_tcgen05_guardrail_trap_unallocated_columns_being_dealloced
        .type           $__internal_2_$__cuda_sm10x_tcgen05_guardrail_trap_unallocated_columns_being_dealloced,@function
        .size           $__internal_2_$__cuda_sm10x_tcgen05_guardrail_trap_unallocated_columns_being_dealloced,(.L_x_20 - $__internal_2_$__cuda_sm10x_tcgen05_guardrail_trap_unallocated_columns_being_dealloced)
$__internal_2_$__cuda_sm10x_tcgen05_guardrail_trap_unallocated_columns_being_dealloced:
[----:B------:R-:W-:Y:S05]  /*1be80*/  BPT.TRAP 0x1 ;  /* 0x000000040000795c */ /* 0x000fea0000300000 */
[----:B------:R-:W-:-:S04]  /*1be90*/  IMAD.MOV.U32 R3, RZ, RZ, 0x0 ;  /* 0x00000000ff037424 */ /* 0x000fc800078e00ff */
[----:B------:R-:W-:Y:S05]  /*1bea0*/  RET.REL.NODEC R2 `(matmul_kernel) ;  /* 0xfffffe4002547950 */ /* 0x000fea0003c3ffff */
.L_x_17:
[----:B------:R-:W-:-:S00]  /*1beb0*/  BRA `(.L_x_17) ;  /* 0xfffffffc00fc7947 */ /* 0x000fc0000383ffff */
[----:B------:R-:W-:-:S00]  /*1bec0*/  NOP ;  /* 0x0000000000007918 */ /* 0x000fc00000000000 */
        /* <DEDUP_REMOVED lines=11> */
.L_x_20:


//--------------------- .nv.shared.matmul_kernel  --------------------------
	.section	.nv.shared.matmul_kernel,"aw",@nobits
	.sectionflags	@""
	.align	16
	.zero		1024


//--------------------- .nv.shared.reserved.0     --------------------------
	.section	.nv.shared.reserved.0,"aw",@nobits
	.align	8
	.weak		__nv_reservedSMEM_offset_0_alias
	.size		__nv_reservedSMEM_offset_0_alias, 0, 64
	.other		__nv_reservedSMEM_offset_0_alias,@"STO_CUDA_RESERVED_SHARED STV_DEFAULT"
__nv_reservedSMEM_offset_0_alias:
	.zero		0
.nv.shared.reserved.0:
	.zero		64
	.weak		__nv_reservedSMEM_allocation_phase
	.type		__nv_reservedSMEM_allocation_phase,@object
	.size		__nv_reservedSMEM_allocation_phase,(.L_0 - __nv_reservedSMEM_allocation_phase)
__nv_reservedSMEM_allocation_phase:
	.zero		1
.L_0:
	.zero		7
	.weak		__nv_reservedSMEM_devtool_atexit_pc
	.type		__nv_reservedSMEM_devtool_atexit_pc,@object
	.size		__nv_reservedSMEM_devtool_atexit_pc,(__nv_reservedSMEM_allocation_mask - __nv_reservedSMEM_devtool_atexit_pc)
__nv_reservedSMEM_devtool_atexit_pc:
	.zero		8
	.weak		__nv_reservedSMEM_allocation_mask
	.type		__nv_reservedSMEM_allocation_mask,@object
	.size		__nv_reservedSMEM_allocation_mask,(.L_2 - __nv_reservedSMEM_allocation_mask)
__nv_reservedSMEM_allocation_mask:
	.zero		4
.L_2:


//--------------------- .nv.constant0.matmul_kernel --------------------------
	.section	.nv.constant0.matmul_kernel,"a",@progbits
	.sectionflags	@""
	.align	4
.nv.constant0.matmul_kernel:
	.zero		976


//--------------------- SYMBOLS --------------------------

	.type		.nv.reservedSmem.offset0,@object
	.size		.nv.reservedSmem.offset0,0x4
	.type		.nv.reservedSmem.cap,@object
	.size		.nv.reservedSmem.cap,0x4
